// auto-generated by cutlass_sweep.gemm — config: {"arch": "sm_90", "cluster_m": 1, "cluster_n": 1, "dtype": "e4m3", "dtype_b": "e4m3", "layout": "nt", "stages": 0, "tile_k": 128, "tile_m": 256, "tile_n": 512}
#include "cutlass/cutlass.h"
#include "cutlass/gemm/collective/collective_builder.hpp"
#include "cutlass/gemm/device/gemm_universal_adapter.h"
#include "cutlass/gemm/kernel/gemm_universal.hpp"
#include "cutlass/epilogue/collective/collective_builder.hpp"

using ElemA = cutlass::float_e4m3_t;
using ElemB = cutlass::float_e4m3_t;
using ElemCD = cutlass::float_e4m3_t;
using Acc  = float;
using TileShape    = cute::Shape<cute::_256, cute::_512, cute::_128>;
using ClusterShape = cute::Shape<cute::_1, cute::_1, cute::_1>;

using CollectiveEpilogue = typename cutlass::epilogue::collective::CollectiveBuilder<
    cutlass::arch::Sm90, cutlass::arch::OpClassTensorOp,
    TileShape, ClusterShape,
    cutlass::epilogue::collective::EpilogueTileAuto,
    Acc, Acc,
    ElemCD, cutlass::layout::RowMajor, 128 / cutlass::sizeof_bits<ElemCD>::value,
    ElemCD, cutlass::layout::RowMajor, 128 / cutlass::sizeof_bits<ElemCD>::value,
    cutlass::epilogue::collective::EpilogueScheduleAuto
  >::CollectiveOp;

using CollectiveMainloop = typename cutlass::gemm::collective::CollectiveBuilder<
    cutlass::arch::Sm90, cutlass::arch::OpClassTensorOp,
    ElemA, cutlass::layout::RowMajor, 128 / cutlass::sizeof_bits<ElemA>::value,
    ElemB, cutlass::layout::ColumnMajor, 128 / cutlass::sizeof_bits<ElemB>::value,
    Acc,
    TileShape, ClusterShape,
    cutlass::gemm::collective::StageCountAutoCarveout<static_cast<int>(sizeof(typename CollectiveEpilogue::SharedStorage))>,
    cutlass::gemm::collective::KernelScheduleAuto
  >::CollectiveOp;

using GemmKernel = cutlass::gemm::kernel::GemmUniversal<
    cute::Shape<int,int,int,int>,
    CollectiveMainloop,
    CollectiveEpilogue
>;
using Gemm = cutlass::gemm::device::GemmUniversalAdapter<GemmKernel>;

// Force the device kernel symbol into the cubin without needing a host main.
auto* _anchor = &cutlass::device_kernel<GemmKernel>;


// ===== COMPILED SASS (sm_90a) =====

	.target	sm_90a

	.elftype	@"ET_EXEC"


//--------------------- .note.nv.tkinfo           --------------------------
	.section	.note.nv.tkinfo,"",@"SHT_NOTE"
	.sectionflags	@"SHF_NOTE_NV_TKINFO"
	.tkinfo
        /*0018*/ 	.word	0x00000002
        /*0030*/ 	.string	""
        /*0030*/ 	.string	"ptxas"
        /*0030*/ 	.string	"Cuda compilation tools, release 13.0, V13.0.88"
        /*0030*/ 	.string	"Build cuda_13.0.r13.0/compiler.36424714_0"
        /*0030*/ 	.string	"-arch sm_90a -m 64 "



//--------------------- .note.nv.cuinfo           --------------------------
	.section	.note.nv.cuinfo,"",@"SHT_NOTE"
	.sectionflags	@"SHF_NOTE_NV_CUINFO"
        /*0018*/ 	.short	0x0002
        /*001a*/ 	.short	0x005a
        /*001c*/ 	.short	0x0082
	.zero		2


//--------------------- .nv.info                  --------------------------
	.section	.nv.info,"",@"SHT_CUDA_INFO"
	.align	4


	//----- nvinfo : EIATTR_REGCOUNT
	.align		4
        /*0000*/ 	.byte	0x04, 0x2f
        /*0002*/ 	.short	(.L_12 - .L_11)
	.align		4
.L_11:
        /*0004*/ 	.word	index@(_ZN7cutlass13device_kernelINS_4gemm6kernel13GemmUniversalIN4cute5tupleIJiiiiEEENS1_10collective13CollectiveMmaINS1_37MainloopSm90TmaGmmaWarpSpecializedFP8ILi2ENS5_IJNS4_1CILi1EEESB_SB_EEENS1_35KernelTmaWarpSpecializedCooperativeEEENS5_IJNSA_ILi256EEENSA_ILi512EEENSA_ILi128EEEEEENS_12float_e4m3_tENS5_IJlSB_lEEESJ_SK_NS4_8TiledMMAINS4_8MMA_AtomIJNS4_4SM904GMMA31MMA_64x256x32_F32E4M3E4M3_SS_TNILNSO_7ScaleInE1ELSQ_1EEEEEENS4_6LayoutINS5_IJNSA_ILi2EEESB_SB_EEENS5_IJSB_NSA_ILi0EEESW_EEEEENS5_IJNS4_10UnderscoreESZ_SZ_EEEEENS4_13SM90_TMA_LOADENS4_14ComposedLayoutINS4_7SwizzleILi3ELi4ELi3EEENS4_18smem_ptr_flag_bitsILi8EEENST_INS5_IJNSA_ILi8EEESH_EEENS5_IJSH_SB_EEEEEEEvNS4_8identityES12_S1C_vS1D_EENS_8epilogue10collective6detail29Sm90TmaWarpSpecializedAdapterINS1G_15DefaultEpilogueISJ_SK_SK_NS1F_6thread17LinearCombinationISJ_Li1EffLNS1K_9ScaleType4KindE0ELNS_15FloatRoundStyleE2ESJ_EENS1_15EpilogueDefaultEEEEEvvEEEEvNT_6ParamsE)
        /*0008*/ 	.word	0x000000a8


	//----- nvinfo : EIATTR_FRAME_SIZE
	.align		4
.L_12:
        /*000c*/ 	.byte	0x04, 0x11
        /*000e*/ 	.short	(.L_14 - .L_13)
	.align		4
.L_13:
        /*0010*/ 	.word	index@(_ZN7cutlass13device_kernelINS_4gemm6kernel13GemmUniversalIN4cute5tupleIJiiiiEEENS1_10collective13CollectiveMmaINS1_37MainloopSm90TmaGmmaWarpSpecializedFP8ILi2ENS5_IJNS4_1CILi1EEESB_SB_EEENS1_35KernelTmaWarpSpecializedCooperativeEEENS5_IJNSA_ILi256EEENSA_ILi512EEENSA_ILi128EEEEEENS_12float_e4m3_tENS5_IJlSB_lEEESJ_SK_NS4_8TiledMMAINS4_8MMA_AtomIJNS4_4SM904GMMA31MMA_64x256x32_F32E4M3E4M3_SS_TNILNSO_7ScaleInE1ELSQ_1EEEEEENS4_6LayoutINS5_IJNSA_ILi2EEESB_SB_EEENS5_IJSB_NSA_ILi0EEESW_EEEEENS5_IJNS4_10UnderscoreESZ_SZ_EEEEENS4_13SM90_TMA_LOADENS4_14ComposedLayoutINS4_7SwizzleILi3ELi4ELi3EEENS4_18smem_ptr_flag_bitsILi8EEENST_INS5_IJNSA_ILi8EEESH_EEENS5_IJSH_SB_EEEEEEEvNS4_8identityES12_S1C_vS1D_EENS_8epilogue10collective6detail29Sm90TmaWarpSpecializedAdapterINS1G_15DefaultEpilogueISJ_SK_SK_NS1F_6thread17LinearCombinationISJ_Li1EffLNS1K_9ScaleType4KindE0ELNS_15FloatRoundStyleE2ESJ_EENS1_15EpilogueDefaultEEEEEvvEEEEvNT_6ParamsE)
        /*0014*/ 	.word	0x00002410


	//----- nvinfo : EIATTR_MIN_STACK_SIZE
	.align		4
.L_14:
        /*0018*/ 	.byte	0x04, 0x12
        /*001a*/ 	.short	(.L_16 - .L_15)
	.align		4
.L_15:
        /*001c*/ 	.word	index@(_ZN7cutlass13device_kernelINS_4gemm6kernel13GemmUniversalIN4cute5tupleIJiiiiEEENS1_10collective13CollectiveMmaINS1_37MainloopSm90TmaGmmaWarpSpecializedFP8ILi2ENS5_IJNS4_1CILi1EEESB_SB_EEENS1_35KernelTmaWarpSpecializedCooperativeEEENS5_IJNSA_ILi256EEENSA_ILi512EEENSA_ILi128EEEEEENS_12float_e4m3_tENS5_IJlSB_lEEESJ_SK_NS4_8TiledMMAINS4_8MMA_AtomIJNS4_4SM904GMMA31MMA_64x256x32_F32E4M3E4M3_SS_TNILNSO_7ScaleInE1ELSQ_1EEEEEENS4_6LayoutINS5_IJNSA_ILi2EEESB_SB_EEENS5_IJSB_NSA_ILi0EEESW_EEEEENS5_IJNS4_10UnderscoreESZ_SZ_EEEEENS4_13SM90_TMA_LOADENS4_14ComposedLayoutINS4_7SwizzleILi3ELi4ELi3EEENS4_18smem_ptr_flag_bitsILi8EEENST_INS5_IJNSA_ILi8EEESH_EEENS5_IJSH_SB_EEEEEEEvNS4_8identityES12_S1C_vS1D_EENS_8epilogue10collective6detail29Sm90TmaWarpSpecializedAdapterINS1G_15DefaultEpilogueISJ_SK_SK_NS1F_6thread17LinearCombinationISJ_Li1EffLNS1K_9ScaleType4KindE0ELNS_15FloatRoundStyleE2ESJ_EENS1_15EpilogueDefaultEEEEEvvEEEEvNT_6ParamsE)
        /*0020*/ 	.word	0x00002410
.L_16:


//--------------------- .nv.compat                --------------------------
	.section	.nv.compat,"",@"SHT_CUDA_COMPAT_INFO"
	.align	4
        /*0000*/ 	.byte	0x02, 0x09, 0x01, 0x00, 0x02, 0x02, 0x04, 0x00, 0x02, 0x05, 0x05, 0x00, 0x03, 0x07, 0x01, 0x01
        /*0010*/ 	.byte	0x02, 0x03, 0x01, 0x00, 0x02, 0x06, 0x01, 0x00, 0x04, 0x0b, 0x08, 0x00, 0x00, 0x00, 0x00, 0x00
        /*0020*/ 	.byte	0x00, 0x00, 0x00, 0x00


//--------------------- .nv.info._ZN7cutlass13device_kernelINS_4gemm6kernel13GemmUniversalIN4cute5tupleIJiiiiEEENS1_10collective13CollectiveMmaINS1_37MainloopSm90TmaGmmaWarpSpecializedFP8ILi2ENS5_IJNS4_1CILi1EEESB_SB_EEENS1_35KernelTmaWarpSpecializedCooperativeEEENS5_IJNSA_ILi256EEENSA_ILi512EEENSA_ILi128EEEEEENS_12float_e4m3_tENS5_IJlSB_lEEESJ_SK_NS4_8TiledMMAINS4_8MMA_AtomIJNS4_4SM904GMMA31MMA_64x256x32_F32E4M3E4M3_SS_TNILNSO_7ScaleInE1ELSQ_1EEEEEENS4_6LayoutINS5_IJNSA_ILi2EEESB_SB_EEENS5_IJSB_NSA_ILi0EEESW_EEEEENS5_IJNS4_10UnderscoreESZ_SZ_EEEEENS4_13SM90_TMA_LOADENS4_14ComposedLayoutINS4_7SwizzleILi3ELi4ELi3EEENS4_18smem_ptr_flag_bitsILi8EEENST_INS5_IJNSA_ILi8EEESH_EEENS5_IJSH_SB_EEEEEEEvNS4_8identityES12_S1C_vS1D_EENS_8epilogue10collective6detail29Sm90TmaWarpSpecializedAdapterINS1G_15DefaultEpilogueISJ_SK_SK_NS1F_6thread17LinearCombinationISJ_Li1EffLNS1K_9ScaleType4KindE0ELNS_15FloatRoundStyleE2ESJ_EENS1_15EpilogueDefaultEEEEEvvEEEEvNT_6ParamsE --------------------------
	.section	.nv.info._ZN7cutlass13device_kernelINS_4gemm6kernel13GemmUniversalIN4cute5tupleIJiiiiEEENS1_10collective13CollectiveMmaINS1_37MainloopSm90TmaGmmaWarpSpecializedFP8ILi2ENS5_IJNS4_1CILi1EEESB_SB_EEENS1_35KernelTmaWarpSpecializedCooperativeEEENS5_IJNSA_ILi256EEENSA_ILi512EEENSA_ILi128EEEEEENS_12float_e4m3_tENS5_IJlSB_lEEESJ_SK_NS4_8TiledMMAINS4_8MMA_AtomIJNS4_4SM904GMMA31MMA_64x256x32_F32E4M3E4M3_SS_TNILNSO_7ScaleInE1ELSQ_1EEEEEENS4_6LayoutINS5_IJNSA_ILi2EEESB_SB_EEENS5_IJSB_NSA_ILi0EEESW_EEEEENS5_IJNS4_10UnderscoreESZ_SZ_EEEEENS4_13SM90_TMA_LOADENS4_14ComposedLayoutINS4_7SwizzleILi3ELi4ELi3EEENS4_18smem_ptr_flag_bitsILi8EEENST_INS5_IJNSA_ILi8EEESH_EEENS5_IJSH_SB_EEEEEEEvNS4_8identityES12_S1C_vS1D_EENS_8epilogue10collective6detail29Sm90TmaWarpSpecializedAdapterINS1G_15DefaultEpilogueISJ_SK_SK_NS1F_6thread17LinearCombinationISJ_Li1EffLNS1K_9ScaleType4KindE0ELNS_15FloatRoundStyleE2ESJ_EENS1_15EpilogueDefaultEEEEEvvEEEEvNT_6ParamsE,"",@"SHT_CUDA_INFO"
	.sectionflags	@""
	.align	4


	//----- nvinfo : EIATTR_CUDA_API_VERSION
	.align		4
        /*0000*/ 	.byte	0x04, 0x37
        /*0002*/ 	.short	(.L_18 - .L_17)
.L_17:
        /*0004*/ 	.word	0x00000082


	//----- nvinfo : EIATTR_KPARAM_INFO
	.align		4
.L_18:
        /*0008*/ 	.byte	0x04, 0x17
        /*000a*/ 	.short	(.L_20 - .L_19)
.L_19:
        /*000c*/ 	.word	0x00000000
        /*0010*/ 	.short	0x0000
        /*0012*/ 	.short	0x0070
        /*0014*/ 	.byte	0x00, 0xf0, 0x01, 0x10


	//----- nvinfo : EIATTR_SPARSE_MMA_MASK
	.align		4
.L_20:
        /*0018*/ 	.byte	0x03, 0x50
        /*001a*/ 	.short	0x0000


	//----- nvinfo : EIATTR_MAXREG_COUNT
	.align		4
        /*001c*/ 	.byte	0x03, 0x1b
        /*001e*/ 	.short	0x00a8


	//----- nvinfo : EIATTR_NUM_BARRIERS
	.align		4
        /*0020*/ 	.byte	0x02, 0x4c
        /*0022*/ 	.byte	0x01
	.zero		1


	//----- nvinfo : EIATTR_ANNOTATIONS
	.align		4
        /*0024*/ 	.byte	0x04, 0x55
        /*0026*/ 	.short	(.L_22 - .L_21)


	//   ....[0]....
.L_21:
        /*0028*/ 	.word	0x00000001
        /*002c*/ 	.byte	0x50, 0x05, 0x00, 0x00, 0x01, 0x00, 0x00, 0x00, 0x70, 0x05, 0x00, 0x00, 0x01, 0x00, 0x00, 0x00
        /* <DEDUP_REMOVED lines=1374> */
        /*561c*/ 	.byte	0x90, 0xe2, 0x00, 0x00, 0x01, 0x00, 0x00, 0x00, 0xa0, 0xe2, 0x00, 0x00


	//----- nvinfo : EIATTR_MERCURY_ISA_VERSION
	.align		4
.L_22:
        /*5628*/ 	.byte	0x03, 0x5f
        /*562a*/ 	.short	0x0101


	//----- nvinfo : EIATTR_INT_WARP_WIDE_INSTR_OFFSETS
	.align		4
        /*562c*/ 	.byte	0x04, 0x31
        /*562e*/ 	.short	(.L_24 - .L_23)


	//   ....[0]....
.L_23:
        /*5630*/ 	.word	0x00000450


	//   ....[1]....
        /*5634*/ 	.word	0x00000470


	//   ....[2]....
        /*5638*/ 	.word	0x00000560


	//----- nvinfo : EIATTR_COOP_GROUP_MASK_REGIDS
	.align		4
.L_24:
        /*563c*/ 	.byte	0x04, 0x29
        /*563e*/ 	.short	(.L_26 - .L_25)


	//   ....[0]....
.L_25:
        /*5640*/ 	.word	0xffffffff


	//   ....[1]....
        /*5644*/ 	.word	0xffffffff


	//   ....[2]....
        /*5648*/ 	.word	0xffffffff


	//   ....[3]....
        /*564c*/ 	.word	0xffffffff


	//   ....[4]....
        /*5650*/ 	.word	0xffffffff


	//----- nvinfo : EIATTR_COOP_GROUP_INSTR_OFFSETS
	.align		4
.L_26:
        /*5654*/ 	.byte	0x04, 0x28
        /*5656*/ 	.short	(.L_28 - .L_27)


	//   ....[0]....
.L_27:
        /*5658*/ 	.word	0x00000070


	//   ....[1]....
        /*565c*/ 	.word	0x00000080


	//   ....[2]....
        /*5660*/ 	.word	0x000001a0


	//   ....[3]....
        /*5664*/ 	.word	0x00000380


	//   ....[4]....
        /*5668*/ 	.word	0x00004690


	//----- nvinfo : EIATTR_REG_RECONFIG
	.align		4
.L_28:
        /*566c*/ 	.byte	0x01, 0x54
	.zero		2


	//----- nvinfo : EIATTR_MBARRIER_INSTR_OFFSETS
	.align		4
        /*5670*/ 	.byte	0x04, 0x39
        /*5672*/ 	.short	(.L_30 - .L_29)


	//   ....[0]....
.L_29:
        /*5674*/ 	.word	0x00000320
        /*5678*/ 	.word	0x000000ff
        /*567c*/ 	.word	0x00000000
        /*5680*/ 	.short	0x0100
        /*5682*/ 	.byte	0x0a
	.zero		1


	//   ....[1]....
        /*5684*/ 	.word	0x00000330
        /*5688*/ 	.word	0x000000ff
        /*568c*/ 	.word	0x00000010
        /*5690*/ 	.short	0x0100
        /*5692*/ 	.byte	0x0a
	.zero		1


	//   ....[2]....
        /*5694*/ 	.word	0x00000340
        /*5698*/ 	.word	0x000000ff
        /*569c*/ 	.word	0x00000008
        /*56a0*/ 	.short	0x0100
        /*56a2*/ 	.byte	0x0a
	.zero		1


	//   ....[3]....
        /*56a4*/ 	.word	0x00000350
        /*56a8*/ 	.word	0x000000ff
        /*56ac*/ 	.word	0x00000018
        /*56b0*/ 	.short	0x0100
        /*56b2*/ 	.byte	0x0a
	.zero		1


	//   ....[4]....
        /*56b4*/ 	.word	0x00000590
        /*56b8*/ 	.word	0x000000ff
        /*56bc*/ 	.word	0x00000030
        /*56c0*/ 	.short	0x0100
        /*56c2*/ 	.byte	0x08
	.zero		1


	//   ....[5]....
        /*56c4*/ 	.word	0x000005a0
        /*56c8*/ 	.word	0x000000ff
        /*56cc*/ 	.word	0x00000038
        /*56d0*/ 	.short	0x0100
        /*56d2*/ 	.byte	0x08
	.zero		1


	//   ....[6]....
        /*56d4*/ 	.word	0x00004a70
        /*56d8*/ 	.word	0x000000ff
        /*56dc*/ 	.word	0x00000000
        /*56e0*/ 	.short	0x010a
        /*56e2*/ 	.byte	0x06
	.zero		1


	//   ....[7]....
        /*56e4*/ 	.word	0x00004ab0
        /*56e8*/ 	.word	0x000000ff
        /*56ec*/ 	.word	0x00000000
        /*56f0*/ 	.short	0x010a
        /*56f2*/ 	.byte	0x06
	.zero		1


	//   ....[8]....
        /*56f4*/ 	.word	0x000163e0
        /*56f8*/ 	.word	0x000000ff
        /*56fc*/ 	.word	0x00000000
        /*5700*/ 	.short	0x010a
        /*5702*/ 	.byte	0x12
	.zero		1


	//   ....[9]....
        /*5704*/ 	.word	0x00016420
        /*5708*/ 	.word	0x000000ff
        /*570c*/ 	.word	0x00000000
        /*5710*/ 	.short	0x010a
        /*5712*/ 	.byte	0x12
	.zero		1


	//   ....[10]....
        /*5714*/ 	.word	0x0002c880
        /*5718*/ 	.word	0x000000ff
        /*571c*/ 	.word	0x00000000
        /*5720*/ 	.short	0x0101
        /*5722*/ 	.byte	0x11
	.zero		1


	//   ....[11]....
        /*5724*/ 	.word	0x00034530
        /*5728*/ 	.word	0x000000ff
        /*572c*/ 	.word	0x00000000
        /*5730*/ 	.short	0x0101
        /*5732*/ 	.byte	0x06
	.zero		1


	//   ....[12]....
        /*5734*/ 	.word	0x0005b020
        /*5738*/ 	.word	0x00000010
        /*573c*/ 	.word	0x00000010
        /*5740*/ 	.short	0x010a
        /*5742*/ 	.byte	0x3f
	.zero		1


	//   ....[13]....
        /*5744*/ 	.word	0x0005b400
        /*5748*/ 	.word	0x00000002
        /*574c*/ 	.word	0x00000038
        /*5750*/ 	.short	0x0101
        /*5752*/ 	.byte	0x3f
	.zero		1


	//   ....[14]....
        /*5754*/ 	.word	0x0005bb30
        /*5758*/ 	.word	0x00000005
        /*575c*/ 	.word	0x00000000
        /*5760*/ 	.short	0x010a
        /*5762*/ 	.byte	0x3f
	.zero		1


	//   ....[15]....
        /*5764*/ 	.word	0x0005bbc0
        /*5768*/ 	.word	0x00000003
        /*576c*/ 	.word	0x00000000
        /*5770*/ 	.short	0x010a
        /*5772*/ 	.byte	0x3f
	.zero		1


	//   ....[16]....
        /*5774*/ 	.word	0x0005bc30
        /*5778*/ 	.word	0x00000003
        /*577c*/ 	.word	0x00000000
        /*5780*/ 	.short	0x010a
        /*5782*/ 	.byte	0x3f
	.zero		1


	//   ....[17]....
        /*5784*/ 	.word	0x0005bca0
        /*5788*/ 	.word	0x00000002
        /*578c*/ 	.word	0x00000000
        /*5790*/ 	.short	0x010a
        /*5792*/ 	.byte	0x3f
	.zero		1


	//   ....[18]....
        /*5794*/ 	.word	0x0005bd80
        /*5798*/ 	.word	0x00000010
        /*579c*/ 	.word	0x00000010
        /*57a0*/ 	.short	0x010a
        /*57a2*/ 	.byte	0x3f
	.zero		1


	//   ....[19]....
        /*57a4*/ 	.word	0x0005be60
        /*57a8*/ 	.word	0x00000005
        /*57ac*/ 	.word	0x00000000
        /*57b0*/ 	.short	0x010a
        /*57b2*/ 	.byte	0x3f
	.zero		1


	//----- nvinfo : EIATTR_NUM_MBARRIERS
	.align		4
.L_30:
        /*57b4*/ 	.byte	0x03, 0x38
        /*57b6*/ 	.short	0x0006


	//----- nvinfo : EIATTR_EXIT_INSTR_OFFSETS
	.align		4
        /*57b8*/ 	.byte	0x04, 0x1c
        /*57ba*/ 	.short	(.L_32 - .L_31)


	//   ....[0]....
.L_31:
        /*57bc*/ 	.word	0x00000600


	//   ....[1]....
        /*57c0*/ 	.word	0x00000f60


	//   ....[2]....
        /*57c4*/ 	.word	0x0005a650


	//   ....[3]....
        /*57c8*/ 	.word	0x0005acb0


	//   ....[4]....
        /*57cc*/ 	.word	0x0005bc10


	//----- nvinfo : EIATTR_MAX_THREADS
	.align		4
.L_32:
        /*57d0*/ 	.byte	0x04, 0x05
        /*57d2*/ 	.short	(.L_34 - .L_33)
.L_33:
        /*57d4*/ 	.word	0x00000180
        /*57d8*/ 	.word	0x00000001
        /*57dc*/ 	.word	0x00000001


	//----- nvinfo : EIATTR_CRS_STACK_SIZE
	.align		4
.L_34:
        /*57e0*/ 	.byte	0x04, 0x1e
        /*57e2*/ 	.short	(.L_36 - .L_35)
.L_35:
        /*57e4*/ 	.word	0x00000000


	//----- nvinfo : EIATTR_CBANK_PARAM_SIZE
	.align		4
.L_36:
        /*57e8*/ 	.byte	0x03, 0x19
        /*57ea*/ 	.short	0x0470


	//----- nvinfo : EIATTR_PARAM_CBANK
	.align		4
        /*57ec*/ 	.byte	0x04, 0x0a
        /*57ee*/ 	.short	(.L_38 - .L_37)
	.align		4
.L_37:
        /*57f0*/ 	.word	index@(.nv.constant0._ZN7cutlass13device_kernelINS_4gemm6kernel13GemmUniversalIN4cute5tupleIJiiiiEEENS1_10collective13CollectiveMmaINS1_37MainloopSm90TmaGmmaWarpSpecializedFP8ILi2ENS5_IJNS4_1CILi1EEESB_SB_EEENS1_35KernelTmaWarpSpecializedCooperativeEEENS5_IJNSA_ILi256EEENSA_ILi512EEENSA_ILi128EEEEEENS_12float_e4m3_tENS5_IJlSB_lEEESJ_SK_NS4_8TiledMMAINS4_8MMA_AtomIJNS4_4SM904GMMA31MMA_64x256x32_F32E4M3E4M3_SS_TNILNSO_7ScaleInE1ELSQ_1EEEEEENS4_6LayoutINS5_IJNSA_ILi2EEESB_SB_EEENS5_IJSB_NSA_ILi0EEESW_EEEEENS5_IJNS4_10UnderscoreESZ_SZ_EEEEENS4_13SM90_TMA_LOADENS4_14ComposedLayoutINS4_7SwizzleILi3ELi4ELi3EEENS4_18smem_ptr_flag_bitsILi8EEENST_INS5_IJNSA_ILi8EEESH_EEENS5_IJSH_SB_EEEEEEEvNS4_8identityES12_S1C_vS1D_EENS_8epilogue10collective6detail29Sm90TmaWarpSpecializedAdapterINS1G_15DefaultEpilogueISJ_SK_SK_NS1F_6thread17LinearCombinationISJ_Li1EffLNS1K_9ScaleType4KindE0ELNS_15FloatRoundStyleE2ESJ_EENS1_15EpilogueDefaultEEEEEvvEEEEvNT_6ParamsE)
        /*57f4*/ 	.short	0x0210
        /*57f6*/ 	.short	0x0470


	//----- nvinfo : EIATTR_SW_WAR
	.align		4
.L_38:
        /*57f8*/ 	.byte	0x04, 0x36
        /*57fa*/ 	.short	(.L_40 - .L_39)
.L_39:
        /*57fc*/ 	.word	0x00000008
.L_40:


//--------------------- .nv.callgraph             --------------------------
	.section	.nv.callgraph,"",@"SHT_CUDA_CALLGRAPH"
	.align	4
	.sectionentsize	8
	.align		4
        /*0000*/ 	.word	0x00000000
	.align		4
        /*0004*/ 	.word	0xffffffff
	.align		4
        /*0008*/ 	.word	0x00000000
	.align		4
        /*000c*/ 	.word	0xfffffffe
	.align		4
        /*0010*/ 	.word	0x00000000
	.align		4
        /*0014*/ 	.word	0xfffffffd
	.align		4
        /*0018*/ 	.word	0x00000000
	.align		4
        /*001c*/ 	.word	0xfffffffc


//--------------------- .nv.constant4             --------------------------
	.section	.nv.constant4,"a",@progbits
	.align	8
	.align		8
.nv.constant4:
        /*0000*/ 	.dword	_ZN39_INTERNAL_a4860f6c_4_k_cu_b3310c17_60254cuda3std3__45__cpo5beginE
	.align		8
        /*0008*/ 	.dword	_ZN39_INTERNAL_a4860f6c_4_k_cu_b3310c17_60254cuda3std3__45__cpo3endE
	.align		8
        /*0010*/ 	.dword	_ZN39_INTERNAL_a4860f6c_4_k_cu_b3310c17_60254cuda3std3__45__cpo6cbeginE
	.align		8
        /*0018*/ 	.dword	_ZN39_INTERNAL_a4860f6c_4_k_cu_b3310c17_60254cuda3std3__45__cpo4cendE
	.align		8
        /*0020*/ 	.dword	_ZN39_INTERNAL_a4860f6c_4_k_cu_b3310c17_60254cuda3std3__441_GLOBAL__N__a4860f6c_4_k_cu_b3310c17_60256ignoreE
	.align		8
        /*0028*/ 	.dword	_ZN39_INTERNAL_a4860f6c_4_k_cu_b3310c17_60254cuda3std3__419piecewise_constructE
	.align		8
        /*0030*/ 	.dword	_ZN39_INTERNAL_a4860f6c_4_k_cu_b3310c17_60254cuda3std3__48in_placeE
	.align		8
        /*0038*/ 	.dword	_ZN39_INTERNAL_a4860f6c_4_k_cu_b3310c17_60254cuda3std6ranges3__45__cpo4swapE
	.align		8
        /*0040*/ 	.dword	_ZN39_INTERNAL_a4860f6c_4_k_cu_b3310c17_60254cuda3std6ranges3__45__cpo9iter_moveE
	.align		8
        /*0048*/ 	.dword	_ZN39_INTERNAL_a4860f6c_4_k_cu_b3310c17_60254cute7productE
	.align		8
        /*0050*/ 	.dword	_ZN39_INTERNAL_a4860f6c_4_k_cu_b3310c17_60254cute1_E


//--------------------- .text._ZN7cutlass13device_kernelINS_4gemm6kernel13GemmUniversalIN4cute5tupleIJiiiiEEENS1_10collective13CollectiveMmaINS1_37MainloopSm90TmaGmmaWarpSpecializedFP8ILi2ENS5_IJNS4_1CILi1EEESB_SB_EEENS1_35KernelTmaWarpSpecializedCooperativeEEENS5_IJNSA_ILi256EEENSA_ILi512EEENSA_ILi128EEEEEENS_12float_e4m3_tENS5_IJlSB_lEEESJ_SK_NS4_8TiledMMAINS4_8MMA_AtomIJNS4_4SM904GMMA31MMA_64x256x32_F32E4M3E4M3_SS_TNILNSO_7ScaleInE1ELSQ_1EEEEEENS4_6LayoutINS5_IJNSA_ILi2EEESB_SB_EEENS5_IJSB_NSA_ILi0EEESW_EEEEENS5_IJNS4_10UnderscoreESZ_SZ_EEEEENS4_13SM90_TMA_LOADENS4_14ComposedLayoutINS4_7SwizzleILi3ELi4ELi3EEENS4_18smem_ptr_flag_bitsILi8EEENST_INS5_IJNSA_ILi8EEESH_EEENS5_IJSH_SB_EEEEEEEvNS4_8identityES12_S1C_vS1D_EENS_8epilogue10collective6detail29Sm90TmaWarpSpecializedAdapterINS1G_15DefaultEpilogueISJ_SK_SK_NS1F_6thread17LinearCombinationISJ_Li1EffLNS1K_9ScaleType4KindE0ELNS_15FloatRoundStyleE2ESJ_EENS1_15EpilogueDefaultEEEEEvvEEEEvNT_6ParamsE --------------------------
	.section	.text._ZN7cutlass13device_kernelINS_4gemm6kernel13GemmUniversalIN4cute5tupleIJiiiiEEENS1_10collective13CollectiveMmaINS1_37MainloopSm90TmaGmmaWarpSpecializedFP8ILi2ENS5_IJNS4_1CILi1EEESB_SB_EEENS1_35KernelTmaWarpSpecializedCooperativeEEENS5_IJNSA_ILi256EEENSA_ILi512EEENSA_ILi128EEEEEENS_12float_e4m3_tENS5_IJlSB_lEEESJ_SK_NS4_8TiledMMAINS4_8MMA_AtomIJNS4_4SM904GMMA31MMA_64x256x32_F32E4M3E4M3_SS_TNILNSO_7ScaleInE1ELSQ_1EEEEEENS4_6LayoutINS5_IJNSA_ILi2EEESB_SB_EEENS5_IJSB_NSA_ILi0EEESW_EEEEENS5_IJNS4_10UnderscoreESZ_SZ_EEEEENS4_13SM90_TMA_LOADENS4_14ComposedLayoutINS4_7SwizzleILi3ELi4ELi3EEENS4_18smem_ptr_flag_bitsILi8EEENST_INS5_IJNSA_ILi8EEESH_EEENS5_IJSH_SB_EEEEEEEvNS4_8identityES12_S1C_vS1D_EENS_8epilogue10collective6detail29Sm90TmaWarpSpecializedAdapterINS1G_15DefaultEpilogueISJ_SK_SK_NS1F_6thread17LinearCombinationISJ_Li1EffLNS1K_9ScaleType4KindE0ELNS_15FloatRoundStyleE2ESJ_EENS1_15EpilogueDefaultEEEEEvvEEEEvNT_6ParamsE,"ax",@progbits
	.align	128
.text._ZN7cutlass13device_kernelINS_4gemm6kernel13GemmUniversalIN4cute5tupleIJiiiiEEENS1_10collective13CollectiveMmaINS1_37MainloopSm90TmaGmmaWarpSpecializedFP8ILi2ENS5_IJNS4_1CILi1EEESB_SB_EEENS1_35KernelTmaWarpSpecializedCooperativeEEENS5_IJNSA_ILi256EEENSA_ILi512EEENSA_ILi128EEEEEENS_12float_e4m3_tENS5_IJlSB_lEEESJ_SK_NS4_8TiledMMAINS4_8MMA_AtomIJNS4_4SM904GMMA31MMA_64x256x32_F32E4M3E4M3_SS_TNILNSO_7ScaleInE1ELSQ_1EEEEEENS4_6LayoutINS5_IJNSA_ILi2EEESB_SB_EEENS5_IJSB_NSA_ILi0EEESW_EEEEENS5_IJNS4_10UnderscoreESZ_SZ_EEEEENS4_13SM90_TMA_LOADENS4_14ComposedLayoutINS4_7SwizzleILi3ELi4ELi3EEENS4_18smem_ptr_flag_bitsILi8EEENST_INS5_IJNSA_ILi8EEESH_EEENS5_IJSH_SB_EEEEEEEvNS4_8identityES12_S1C_vS1D_EENS_8epilogue10collective6detail29Sm90TmaWarpSpecializedAdapterINS1G_15DefaultEpilogueISJ_SK_SK_NS1F_6thread17LinearCombinationISJ_Li1EffLNS1K_9ScaleType4KindE0ELNS_15FloatRoundStyleE2ESJ_EENS1_15EpilogueDefaultEEEEEvvEEEEvNT_6ParamsE:
        .type           _ZN7cutlass13device_kernelINS_4gemm6kernel13GemmUniversalIN4cute5tupleIJiiiiEEENS1_10collective13CollectiveMmaINS1_37MainloopSm90TmaGmmaWarpSpecializedFP8ILi2ENS5_IJNS4_1CILi1EEESB_SB_EEENS1_35KernelTmaWarpSpecializedCooperativeEEENS5_IJNSA_ILi256EEENSA_ILi512EEENSA_ILi128EEEEEENS_12float_e4m3_tENS5_IJlSB_lEEESJ_SK_NS4_8TiledMMAINS4_8MMA_AtomIJNS4_4SM904GMMA31MMA_64x256x32_F32E4M3E4M3_SS_TNILNSO_7ScaleInE1ELSQ_1EEEEEENS4_6LayoutINS5_IJNSA_ILi2EEESB_SB_EEENS5_IJSB_NSA_ILi0EEESW_EEEEENS5_IJNS4_10UnderscoreESZ_SZ_EEEEENS4_13SM90_TMA_LOADENS4_14ComposedLayoutINS4_7SwizzleILi3ELi4ELi3EEENS4_18smem_ptr_flag_bitsILi8EEENST_INS5_IJNSA_ILi8EEESH_EEENS5_IJSH_SB_EEEEEEEvNS4_8identityES12_S1C_vS1D_EENS_8epilogue10collective6detail29Sm90TmaWarpSpecializedAdapterINS1G_15DefaultEpilogueISJ_SK_SK_NS1F_6thread17LinearCombinationISJ_Li1EffLNS1K_9ScaleType4KindE0ELNS_15FloatRoundStyleE2ESJ_EENS1_15EpilogueDefaultEEEEEvvEEEEvNT_6ParamsE,@function
        .size           _ZN7cutlass13device_kernelINS_4gemm6kernel13GemmUniversalIN4cute5tupleIJiiiiEEENS1_10collective13CollectiveMmaINS1_37MainloopSm90TmaGmmaWarpSpecializedFP8ILi2ENS5_IJNS4_1CILi1EEESB_SB_EEENS1_35KernelTmaWarpSpecializedCooperativeEEENS5_IJNSA_ILi256EEENSA_ILi512EEENSA_ILi128EEEEEENS_12float_e4m3_tENS5_IJlSB_lEEESJ_SK_NS4_8TiledMMAINS4_8MMA_AtomIJNS4_4SM904GMMA31MMA_64x256x32_F32E4M3E4M3_SS_TNILNSO_7ScaleInE1ELSQ_1EEEEEENS4_6LayoutINS5_IJNSA_ILi2EEESB_SB_EEENS5_IJSB_NSA_ILi0EEESW_EEEEENS5_IJNS4_10UnderscoreESZ_SZ_EEEEENS4_13SM90_TMA_LOADENS4_14ComposedLayoutINS4_7SwizzleILi3ELi4ELi3EEENS4_18smem_ptr_flag_bitsILi8EEENST_INS5_IJNSA_ILi8EEESH_EEENS5_IJSH_SB_EEEEEEEvNS4_8identityES12_S1C_vS1D_EENS_8epilogue10collective6detail29Sm90TmaWarpSpecializedAdapterINS1G_15DefaultEpilogueISJ_SK_SK_NS1F_6thread17LinearCombinationISJ_Li1EffLNS1K_9ScaleType4KindE0ELNS_15FloatRoundStyleE2ESJ_EENS1_15EpilogueDefaultEEEEEvvEEEEvNT_6ParamsE,(.L_x_1093 - _ZN7cutlass13device_kernelINS_4gemm6kernel13GemmUniversalIN4cute5tupleIJiiiiEEENS1_10collective13CollectiveMmaINS1_37MainloopSm90TmaGmmaWarpSpecializedFP8ILi2ENS5_IJNS4_1CILi1EEESB_SB_EEENS1_35KernelTmaWarpSpecializedCooperativeEEENS5_IJNSA_ILi256EEENSA_ILi512EEENSA_ILi128EEEEEENS_12float_e4m3_tENS5_IJlSB_lEEESJ_SK_NS4_8TiledMMAINS4_8MMA_AtomIJNS4_4SM904GMMA31MMA_64x256x32_F32E4M3E4M3_SS_TNILNSO_7ScaleInE1ELSQ_1EEEEEENS4_6LayoutINS5_IJNSA_ILi2EEESB_SB_EEENS5_IJSB_NSA_ILi0EEESW_EEEEENS5_IJNS4_10UnderscoreESZ_SZ_EEEEENS4_13SM90_TMA_LOADENS4_14ComposedLayoutINS4_7SwizzleILi3ELi4ELi3EEENS4_18smem_ptr_flag_bitsILi8EEENST_INS5_IJNSA_ILi8EEESH_EEENS5_IJSH_SB_EEEEEEEvNS4_8identityES12_S1C_vS1D_EENS_8epilogue10collective6detail29Sm90TmaWarpSpecializedAdapterINS1G_15DefaultEpilogueISJ_SK_SK_NS1F_6thread17LinearCombinationISJ_Li1EffLNS1K_9ScaleType4KindE0ELNS_15FloatRoundStyleE2ESJ_EENS1_15EpilogueDefaultEEEEEvvEEEEvNT_6ParamsE)
        .other          _ZN7cutlass13device_kernelINS_4gemm6kernel13GemmUniversalIN4cute5tupleIJiiiiEEENS1_10collective13CollectiveMmaINS1_37MainloopSm90TmaGmmaWarpSpecializedFP8ILi2ENS5_IJNS4_1CILi1EEESB_SB_EEENS1_35KernelTmaWarpSpecializedCooperativeEEENS5_IJNSA_ILi256EEENSA_ILi512EEENSA_ILi128EEEEEENS_12float_e4m3_tENS5_IJlSB_lEEESJ_SK_NS4_8TiledMMAINS4_8MMA_AtomIJNS4_4SM904GMMA31MMA_64x256x32_F32E4M3E4M3_SS_TNILNSO_7ScaleInE1ELSQ_1EEEEEENS4_6LayoutINS5_IJNSA_ILi2EEESB_SB_EEENS5_IJSB_NSA_ILi0EEESW_EEEEENS5_IJNS4_10UnderscoreESZ_SZ_EEEEENS4_13SM90_TMA_LOADENS4_14ComposedLayoutINS4_7SwizzleILi3ELi4ELi3EEENS4_18smem_ptr_flag_bitsILi8EEENST_INS5_IJNSA_ILi8EEESH_EEENS5_IJSH_SB_EEEEEEEvNS4_8identityES12_S1C_vS1D_EENS_8epilogue10collective6detail29Sm90TmaWarpSpecializedAdapterINS1G_15DefaultEpilogueISJ_SK_SK_NS1F_6thread17LinearCombinationISJ_Li1EffLNS1K_9ScaleType4KindE0ELNS_15FloatRoundStyleE2ESJ_EENS1_15EpilogueDefaultEEEEEvvEEEEvNT_6ParamsE,@"STO_CUDA_ENTRY STV_DEFAULT"
_ZN7cutlass13device_kernelINS_4gemm6kernel13GemmUniversalIN4cute5tupleIJiiiiEEENS1_10collective13CollectiveMmaINS1_37MainloopSm90TmaGmmaWarpSpecializedFP8ILi2ENS5_IJNS4_1CILi1EEESB_SB_EEENS1_35KernelTmaWarpSpecializedCooperativeEEENS5_IJNSA_ILi256EEENSA_ILi512EEENSA_ILi128EEEEEENS_12float_e4m3_tENS5_IJlSB_lEEESJ_SK_NS4_8TiledMMAINS4_8MMA_AtomIJNS4_4SM904GMMA31MMA_64x256x32_F32E4M3E4M3_SS_TNILNSO_7ScaleInE1ELSQ_1EEEEEENS4_6LayoutINS5_IJNSA_ILi2EEESB_SB_EEENS5_IJSB_NSA_ILi0EEESW_EEEEENS5_IJNS4_10UnderscoreESZ_SZ_EEEEENS4_13SM90_TMA_LOADENS4_14ComposedLayoutINS4_7SwizzleILi3ELi4ELi3EEENS4_18smem_ptr_flag_bitsILi8EEENST_INS5_IJNSA_ILi8EEESH_EEENS5_IJSH_SB_EEEEEEEvNS4_8identityES12_S1C_vS1D_EENS_8epilogue10collective6detail29Sm90TmaWarpSpecializedAdapterINS1G_15DefaultEpilogueISJ_SK_SK_NS1F_6thread17LinearCombinationISJ_Li1EffLNS1K_9ScaleType4KindE0ELNS_15FloatRoundStyleE2ESJ_EENS1_15EpilogueDefaultEEEEEvvEEEEvNT_6ParamsE:
[----:B------:R-:W0:Y:S02]  /*0000*/  LDC R1, c[0x0][0x28] ;  /* 0x00000a00ff017b82 */ /* 0x000e240000000800 */
[----:B0-----:R-:W-:Y:S01]  /*0010*/  VIADD R1, R1, 0xffffdbf0 ;  /* 0xffffdbf001017836 */ /* 0x001fe20000000000 */
[----:B------:R-:W0:Y:S01]  /*0020*/  S2R R2, SR_TID.X ;  /* 0x0000000000027919 */ /* 0x000e220000002100 */
[----:B------:R-:W-:Y:S01]  /*0030*/  ELECT P0, URZ, PT ;  /* 0x00000000003f782f */ /* 0x000fe20003800000 */
[----:B------:R-:W-:Y:S01]  /*0040*/  BSSY B0, `(.L_x_0) ;  /* 0x0000015000007945 */ /* 0x000fe20003800000 */
[--C-:B0-----:R-:W-:Y:S02]  /*0050*/  SHF.R.U32.HI R0, RZ, 0x5, R2.reuse ;  /* 0x00000005ff007819 */ /* 0x101fe40000011602 */
[----:B------:R-:W-:-:S03]  /*0060*/  SHF.R.U32.HI R2, RZ, 0x7, R2 ;  /* 0x00000007ff027819 */ /* 0x000fc60000011602 */
[----:B------:R-:W0:Y:S04]  /*0070*/  SHFL.IDX PT, R3, R0, RZ, 0x1f ;  /* 0x00001fff00037589 */ /* 0x000e2800000e0000 */
[----:B------:R-:W1:Y:S01]  /*0080*/  SHFL.IDX PT, R2, R2, RZ, 0x1f ;  /* 0x00001fff02027589 */ /* 0x000e6200000e0000 */
[----:B0-----:R-:W-:Y:S02]  /*0090*/  R2UR UR4, R3 ;  /* 0x00000000030472ca */ /* 0x001fe400000e0000 */
[----:B-1----:R-:W-:-:S11]  /*00a0*/  R2UR UR8, R2 ;  /* 0x00000000020872ca */ /* 0x002fd600000e0000 */
[----:B------:R-:W-:Y:S02]  /*00b0*/  USHF.R.S32.HI UR5, URZ, 0x1f, UR4 ;  /* 0x0000001f3f057899 */ /* 0x000fe40008011404 */
[----:B------:R-:W-:Y:S02]  /*00c0*/  ISETP.NE.OR P0, PT, RZ, UR4, !P0 ;  /* 0x00000004ff007c0c */ /* 0x000fe4000c705670 */
[----:B------:R-:W-:-:S04]  /*00d0*/  ULEA.HI UR5, UR5, UR4, URZ, 0x2 ;  /* 0x0000000405057291 */ /* 0x000fc8000f8f103f */
[----:B------:R-:W-:-:S04]  /*00e0*/  ULOP3.LUT UR5, UR5, 0xfffffffc, URZ, 0xc0, !UPT ;  /* 0xfffffffc05057892 */ /* 0x000fc8000f8ec03f */
[----:B------:R-:W-:-:S03]  /*00f0*/  UIADD3 UR6, UR4, -UR5, URZ ;  /* 0x8000000504067290 */ /* 0x000fc6000fffe03f */
[----:B------:R-:W-:Y:S09]  /*0100*/  @P0 BRA `(.L_x_1) ;  /* 0x0000000000200947 */ /* 0x000ff20003800000 */
[----:B------:R-:W-:Y:S02]  /*0110*/  ULDC.64 UR4, c[0x0][0x198] ;  /* 0x0000660000047ab9 */ /* 0x000fe40000000a00 */
[----:B------:R-:W-:Y:S02]  /*0120*/  UIADD3 UR10, UP0, UR4, 0xf0, URZ ;  /* 0x000000f0040a7890 */ /* 0x000fe4000ff1e03f */
[----:B------:R-:W-:Y:S02]  /*0130*/  UIADD3 UR4, UP1, UR4, 0x1f0, URZ ;  /* 0x000001f004047890 */ /* 0x000fe4000ff3e03f */
[----:B------:R-:W-:Y:S02]  /*0140*/  UIADD3.X UR11, URZ, UR5, URZ, UP0, !UPT ;  /* 0x000000053f0b7290 */ /* 0x000fe400087fe43f */
[----:B------:R-:W-:-:S07]  /*0150*/  UIADD3.X UR5, URZ, UR5, URZ, UP1, !UPT ;  /* 0x000000053f057290 */ /* 0x000fce0008ffe43f */
[----:B------:R0:W-:Y:S02]  /*0160*/  UTMACCTL.PF [UR10] ;  /* 0x000000000a0079b9 */ /* 0x0001e40008040000 */
[----:B------:R0:W-:Y:S02]  /*0170*/  UTMACCTL.PF [UR4] ;  /* 0x00000000040079b9 */ /* 0x0001e40008040000 */
[----:B0-----:R-:W-:Y:S01]  /*0180*/  NOP ;  /* 0x0000000000007918 */ /* 0x001fe20000000000 */
.L_x_1:
[----:B------:R-:W-:Y:S05]  /*0190*/  BSYNC B0 ;  /* 0x0000000000007941 */ /* 0x000fea0003800000 */
.L_x_0:
[----:B------:R-:W0:Y:S01]  /*01a0*/  SHFL.IDX PT, R2, R0, RZ, 0x1f ;  /* 0x00001fff00027589 */ /* 0x000e2200000e0000 */
[----:B------:R-:W-:Y:S01]  /*01b0*/  UISETP.NE.AND UP0, UPT, UR6, 0x3, UPT ;  /* 0x000000030600788c */ /* 0x000fe2000bf05270 */
[----:B------:R-:W-:Y:S01]  /*01c0*/  ISETP.NE.AND P1, PT, RZ, UR8, PT ;  /* 0x00000008ff007c0c */ /* 0x000fe2000bf25270 */
[----:B------:R-:W-:Y:S02]  /*01d0*/  UIADD3 UR11, UR8, -0x1, URZ ;  /* 0xffffffff080b7890 */ /* 0x000fe4000fffe03f */
[----:B------:R-:W-:Y:S02]  /*01e0*/  UISETP.EQ.OR UP0, UPT, UR6, URZ, !UP0 ;  /* 0x0000003f0600728c */ /* 0x000fe4000c702670 */
[----:B------:R-:W-:Y:S02]  /*01f0*/  UISETP.GE.U32.AND UP1, UPT, UR11, 0x2, UPT ;  /* 0x000000020b00788c */ /* 0x000fe4000bf26070 */
[----:B------:R-:W-:-:S04]  /*0200*/  UISETP.EQ.AND UP0, UPT, UR8, URZ, UP0 ;  /* 0x0000003f0800728c */ /* 0x000fc80008702270 */
[----:B------:R-:W-:-:S04]  /*0210*/  USEL UR7, URZ, 0x1, !UP0 ;  /* 0x000000013f077887 */ /* 0x000fc8000c000000 */
[----:B------:R-:W-:Y:S01]  /*0220*/  USEL UR7, UR7, 0x2, UP1 ;  /* 0x0000000207077887 */ /* 0x000fe20008800000 */
[----:B0-----:R-:W-:-:S13]  /*0230*/  ISETP.NE.AND P0, PT, R2, RZ, PT ;  /* 0x000000ff0200720c */ /* 0x001fda0003f05270 */
[----:B------:R-:W-:Y:S05]  /*0240*/  @P0 BRA `(.L_x_2) ;  /* 0x0000000000480947 */ /* 0x000fea0003800000 */
[----:B------:R-:W0:Y:S01]  /*0250*/  S2UR UR10, SR_CgaCtaId ;  /* 0x00000000000a79c3 */ /* 0x000e220000008800 */
[----:B------:R-:W-:Y:S01]  /*0260*/  UMOV UR4, 0x400 ;  /* 0x0000040000047882 */ /* 0x000fe20000000000 */
[----:B------:R-:W-:Y:S01]  /*0270*/  UMOV UR5, 0x1 ;  /* 0x0000000100057882 */ /* 0x000fe20000000000 */
[----:B------:R-:W-:Y:S01]  /*0280*/  UMOV UR8, 0x100 ;  /* 0x0000010000087882 */ /* 0x000fe20000000000 */
[----:B------:R-:W-:Y:S01]  /*0290*/  ELECT P0, URZ, PT ;  /* 0x00000000003f782f */ /* 0x000fe20003800000 */
[----:B------:R-:W-:-:S04]  /*02a0*/  UIADD3 UR8, -UR8, 0x100000, URZ ;  /* 0x0010000008087890 */ /* 0x000fc8000fffe13f */
[----:B------:R-:W-:Y:S02]  /*02b0*/  USHF.L.U32 UR9, UR8, 0xb, URZ ;  /* 0x0000000b08097899 */ /* 0x000fe4000800063f */
[----:B------:R-:W-:Y:S02]  /*02c0*/  USHF.L.U32 UR8, UR8, 0x1, URZ ;  /* 0x0000000108087899 */ /* 0x000fe4000800063f */
[----:B0-----:R-:W-:Y:S02]  /*02d0*/  ULEA UR10, UR10, UR4, 0x18 ;  /* 0x000000040a0a7291 */ /* 0x001fe4000f8ec03f */
[----:B------:R-:W-:-:S04]  /*02e0*/  UIADD3 UR4, -UR5, 0x100000, URZ ;  /* 0x0010000005047890 */ /* 0x000fc8000fffe13f */
[----:B------:R-:W-:Y:S02]  /*02f0*/  USHF.L.U32 UR5, UR4, 0xb, URZ ;  /* 0x0000000b04057899 */ /* 0x000fe4000800063f */
[----:B------:R-:W-:Y:S01]  /*0300*/  USHF.L.U32 UR4, UR4, 0x1, URZ ;  /* 0x0000000104047899 */ /* 0x000fe2000800063f */
[----:B------:R-:W0:Y:S11]  /*0310*/  FENCE.VIEW.ASYNC.S ;  /* 0x00000000000073c6 */ /* 0x000e360000000000 */
[----:B0-----:R0:W1:Y:S01]  /*0320*/  SYNCS.EXCH.64 URZ, [UR10], UR4 ;  /* 0x000000040a3f75b2 */ /* 0x0010620008000100 */
[----:B------:R0:W2:Y:S01]  /*0330*/  SYNCS.EXCH.64 URZ, [UR10+0x10], UR8 ;  /* 0x000010080a3f75b2 */ /* 0x0000a20008000100 */
[----:B------:R0:W3:Y:S01]  /*0340*/  SYNCS.EXCH.64 URZ, [UR10+0x8], UR4 ;  /* 0x000008040a3f75b2 */ /* 0x0000e20008000100 */
[----:B------:R0:W4:Y:S01]  /*0350*/  SYNCS.EXCH.64 URZ, [UR10+0x18], UR8 ;  /* 0x000018080a3f75b2 */ /* 0x0001220008000100 */
[----:B------:R-:W-:Y:S01]  /*0360*/  NOP ;  /* 0x0000000000007918 */ /* 0x000fe20000000000 */
.L_x_2:
[----:B------:R-:W5:Y:S01]  /*0370*/  LDC R2, c[0x0][0x65c] ;  /* 0x00019700ff027b82 */ /* 0x000f620000000800 */
[----:B------:R-:W1:Y:S01]  /*0380*/  SHFL.IDX PT, R0, R0, RZ, 0x1f ;  /* 0x00001fff00007589 */ /* 0x000e6200000e0000 */
[----:B------:R-:W-:Y:S01]  /*0390*/  ELECT P0, URZ, PT ;  /* 0x00000000003f782f */ /* 0x000fe20003800000 */
[----:B------:R-:W-:Y:S01]  /*03a0*/  IMAD.MOV.U32 R3, RZ, RZ, RZ ;  /* 0x000000ffff037224 */ /* 0x000fe200078e00ff */
[----:B0-----:R-:W-:Y:S01]  /*03b0*/  UMOV UR4, 0x20 ;  /* 0x0000002000047882 */ /* 0x001fe20000000000 */
[----:B------:R-:W0:Y:S01]  /*03c0*/  S2R R11, SR_CTAID.Y ;  /* 0x00000000000b7919 */ /* 0x000e220000002600 */
[----:B------:R-:W-:Y:S01]  /*03d0*/  NOP ;  /* 0x0000000000007918 */ /* 0x000fe20000000000 */
[----:B------:R-:W-:Y:S01]  /*03e0*/  NOP ;  /* 0x0000000000007918 */ /* 0x000fe20000000000 */
[----:B-----5:R-:W-:Y:S02]  /*03f0*/  ISETP.NE.AND P4, PT, R2, 0x1, PT ;  /* 0x000000010200780c */ /* 0x020fe40003f85270 */
[----:B------:R-:W5:Y:S01]  /*0400*/  S2R R2, SR_CTAID.X ;  /* 0x0000000000027919 */ /* 0x000f620000002500 */
[----:B-1----:R-:W-:-:S10]  /*0410*/  ISETP.NE.OR P0, PT, R0, RZ, !P0 ;  /* 0x000000ff0000720c */ /* 0x002fd40004705670 */
[----:B------:R-:W5:Y:S01]  /*0420*/  @P4 LDC R7, c[0x0][0x10] ;  /* 0x00000400ff074b82 */ /* 0x000f620000000800 */
[----:B------:R-:W-:Y:S01]  /*0430*/  @P4 MOV R5, RZ ;  /* 0x000000ff00054202 */ /* 0x000fe20000000f00 */
[----:B0-----:R-:W-:Y:S01]  /*0440*/  @P4 IMAD.MOV.U32 R4, RZ, RZ, R11 ;  /* 0x000000ffff044224 */ /* 0x001fe200078e000b */
[----:B------:R-:W-:Y:S01]  /*0450*/  VOTEU.ALL UP0, P0 ;  /* 0x00000000003f7886 */ /* 0x000fe20000000000 */
[----:B------:R-:W-:Y:S01]  /*0460*/  @P4 IMAD.MOV.U32 R13, RZ, RZ, RZ ;  /* 0x000000ffff0d4224 */ /* 0x000fe200078e00ff */
[----:B------:R-:W-:-:S03]  /*0470*/  VOTEU.ALL UP1, P0 ;  /* 0x00000000003f7886 */ /* 0x000fc60000020000 */
[----:B------:R-:W0:Y:S01]  /*0480*/  @!P4 LDC R9, c[0x0][0xc] ;  /* 0x00000300ff09cb82 */ /* 0x000e220000000800 */
[----:B------:R-:W-:Y:S01]  /*0490*/  @!UP0 UMOV UR8, 0x400 ;  /* 0x0000040000088882 */ /* 0x000fe20000000000 */
[----:B------:R-:W-:-:S04]  /*04a0*/  @!UP0 UIADD3 UR4, -UR4, 0x100000, URZ ;  /* 0x0010000004048890 */ /* 0x000fc8000fffe13f */
[----:B------:R-:W-:Y:S02]  /*04b0*/  @!UP0 USHF.L.U32 UR5, UR4, 0xb, URZ ;  /* 0x0000000b04058899 */ /* 0x000fe4000800063f */
[----:B------:R-:W-:Y:S01]  /*04c0*/  @!UP0 USHF.L.U32 UR4, UR4, 0x1, URZ ;  /* 0x0000000104048899 */ /* 0x000fe2000800063f */
[----:B------:R-:W1:Y:S01]  /*04d0*/  @!UP0 S2UR UR9, SR_CgaCtaId ;  /* 0x00000000000989c3 */ /* 0x000e620000008800 */
[----:B-----5:R-:W-:-:S04]  /*04e0*/  @P4 IMAD.WIDE.U32 R6, R2, R7, R4 ;  /* 0x0000000702064225 */ /* 0x020fc800078e0004 */
[----:B------:R-:W-:Y:S01]  /*04f0*/  @P4 IMAD.IADD R14, R7, 0x1, R13 ;  /* 0x00000001070e4824 */ /* 0x000fe200078e020d */
[----:B------:R-:W-:Y:S01]  /*0500*/  @P4 MOV R10, R6 ;  /* 0x00000006000a4202 */ /* 0x000fe20000000f00 */
[----:B0-----:R-:W-:-:S04]  /*0510*/  @!P4 IMAD.WIDE.U32 R4, R9, R11, R2 ;  /* 0x0000000b0904c225 */ /* 0x001fc800078e0002 */
[----:B------:R-:W-:Y:S01]  /*0520*/  @!P4 IMAD.MOV.U32 R10, RZ, RZ, R4 ;  /* 0x000000ffff0ac224 */ /* 0x000fe200078e0004 */
[----:B------:R-:W-:Y:S01]  /*0530*/  @!P4 MOV R14, R5 ;  /* 0x00000005000ec202 */ /* 0x000fe20000000f00 */
[----:B-1----:R-:W-:-:S03]  /*0540*/  @!UP0 ULEA UR8, UR9, UR8, 0x18 ;  /* 0x0000000809088291 */ /* 0x002fc6000f8ec03f */
[----:B------:R0:W-:Y:S01]  /*0550*/  STL [R1+0xc54], R10 ;  /* 0x000c540a01007387 */ /* 0x0001e20000100800 */
[----:B------:R-:W-:-:S03]  /*0560*/  VOTEU.ALL UP0, P0 ;  /* 0x00000000003f7886 */ /* 0x000fc60000000000 */
[----:B------:R0:W-:Y:S04]  /*0570*/  STL [R1+0xc50], R14 ;  /* 0x000c500e01007387 */ /* 0x0001e80000100800 */
[----:B------:R-:W1:Y:S02]  /*0580*/  FENCE.VIEW.ASYNC.S ;  /* 0x00000000000073c6 */ /* 0x000e640000000000 */
[----:B-1----:R0:W2:Y:S01]  /*0590*/  @!UP0 SYNCS.EXCH.64 URZ, [UR8+0x30], UR4 ;  /* 0x00003004083f85b2 */ /* 0x0020a20008000100 */
[----:B------:R0:W2:Y:S01]  /*05a0*/  @!UP1 SYNCS.EXCH.64 URZ, [UR8+0x38], UR4 ;  /* 0x00003804083f95b2 */ /* 0x0000a20008000100 */
[----:B------:R-:W-:Y:S01]  /*05b0*/  NOP ;  /* 0x0000000000007918 */ /* 0x000fe20000000000 */
[----:B--234-:R-:W-:Y:S06]  /*05c0*/  BAR.SYNC.DEFER_BLOCKING 0x0 ;  /* 0x0000000000007b1d */ /* 0x01cfec0000010000 */
[----:B0-----:R-:W-:Y:S05]  /*05d0*/  @!P1 BRA `(.L_x_3) ;  /* 0x000005a000209947 */ /* 0x001fea0003800000 */
[----:B------:R-:W-:-:S06]  /*05e0*/  UISETP.GT.U32.AND UP0, UPT, UR11, 0x1, UPT ;  /* 0x000000010b00788c */ /* 0x000fcc000bf04070 */
[----:B------:R-:W-:-:S13]  /*05f0*/  PLOP3.LUT P0, PT, PT, PT, UP0, 0x80, 0x0 ;  /* 0x000000000000781c */ /* 0x000fda0003f0f008 */
[----:B------:R-:W-:Y:S05]  /*0600*/  @P0 EXIT ;  /* 0x000000000000094d */ /* 0x000fea0003800000 */
[----:B------:R-:W-:Y:S01]  /*0610*/  IMAD.MOV.U32 R5, RZ, RZ, -0x1 ;  /* 0xffffffffff057424 */ /* 0x000fe200078e00ff */
[----:B------:R-:W-:Y:S01]  /*0620*/  ULDC.64 UR4, c[0x0][0x650] ;  /* 0x0001940000047ab9 */ /* 0x000fe20000000a00 */
[----:B------:R-:W-:Y:S01]  /*0630*/  IMAD.MOV.U32 R4, RZ, RZ, -0x1 ;  /* 0xffffffffff047424 */ /* 0x000fe200078e00ff */
[----:B------:R-:W-:Y:S01]  /*0640*/  ISETP.GE.U32.AND P0, PT, R10, UR4, PT ;  /* 0x000000040a007c0c */ /* 0x000fe2000bf06070 */
[----:B------:R-:W-:Y:S01]  /*0650*/  UMOV UR27, 0xffffffff ;  /* 0xffffffff001b7882 */ /* 0x000fe20000000000 */
[----:B------:R0:W-:Y:S01]  /*0660*/  STL [R1+0xc58], R5 ;  /* 0x000c580501007387 */ /* 0x0001e20000100800 */
[----:B------:R-:W-:Y:S02]  /*0670*/  PRMT R0, RZ, 0x7610, R0 ;  /* 0x00007610ff007816 */ /* 0x000fe40000000000 */
[----:B------:R-:W-:Y:S01]  /*0680*/  ISETP.GE.U32.AND.EX P0, PT, R14, UR5, PT, P0 ;  /* 0x000000050e007c0c */ /* 0x000fe2000bf06100 */
[----:B------:R0:W-:-:S12]  /*0690*/  STL [R1+0xc5c], R4 ;  /* 0x000c5c0401007387 */ /* 0x0001d80000100800 */
[----:B0-----:R-:W-:Y:S05]  /*06a0*/  @P0 BRA `(.L_x_4) ;  /* 0x00000004006c0947 */ /* 0x001fea0003800000 */
[----:B------:R-:W-:Y:S01]  /*06b0*/  ULDC.64 UR14, c[0x0][0x628] ;  /* 0x00018a00000e7ab9 */ /* 0x000fe20000000a00 */
[----:B------:R-:W0:Y:S01]  /*06c0*/  LDC.64 R12, c[0x0][0x620] ;  /* 0x00018800ff0c7b82 */ /* 0x000e220000000a00 */
[----:B------:R-:W-:Y:S01]  /*06d0*/  ISETP.NE.U32.AND P0, PT, RZ, UR14, PT ;  /* 0x0000000eff007c0c */ /* 0x000fe2000bf05070 */
[----:B------:R-:W-:Y:S01]  /*06e0*/  ULDC UR13, c[0x0][0x630] ;  /* 0x00018c00000d7ab9 */ /* 0x000fe20000000800 */
[----:B------:R-:W-:Y:S02]  /*06f0*/  R2UR UR4, R10 ;  /* 0x000000000a0472ca */ /* 0x000fe400000e0000 */
[----:B------:R-:W-:Y:S02]  /*0700*/  ISETP.NE.AND.EX P0, PT, RZ, UR15, PT, P0 ;  /* 0x0000000fff007c0c */ /* 0x000fe4000bf05300 */
[----:B------:R-:W-:-:S11]  /*0710*/  R2UR UR5, R14 ;  /* 0x000000000e0572ca */ /* 0x000fd600000e0000 */
[----:B------:R-:W-:Y:S05]  /*0720*/  @!P0 BRA `(.L_x_5) ;  /* 0x0000000000308947 */ /* 0x000fea0003800000 */
[----:B------:R-:W-:Y:S01]  /*0730*/  R2UR UR4, R10 ;  /* 0x000000000a0472ca */ /* 0x000fe200000e0000 */
[----:B------:R-:W-:Y:S01]  /*0740*/  ULDC UR6, c[0x0][0x634] ;  /* 0x00018d0000067ab9 */ /* 0x000fe20000000800 */
[----:B------:R-:W-:-:S11]  /*0750*/  R2UR UR12, R14 ;  /* 0x000000000e0c72ca */ /* 0x000fd600000e0000 */
[----:B------:R-:W-:-:S04]  /*0760*/  UIADD3 UR6, UP0, UR4, UR6, URZ ;  /* 0x0000000604067290 */ /* 0x000fc8000ff1e03f */
[----:B------:R-:W-:-:S04]  /*0770*/  UIADD3.X UR12, URZ, UR12, URZ, UP0, !UPT ;  /* 0x0000000c3f0c7290 */ /* 0x000fc800087fe43f */
[----:B------:R-:W-:-:S04]  /*0780*/  UIMAD.WIDE.U32 UR4, UR12, UR14, URZ ;  /* 0x0000000e0c0472a5 */ /* 0x000fc8000f8e003f */
[----:B------:R-:W-:Y:S02]  /*0790*/  UIMAD.WIDE.U32 UR8, UP0, UR6, UR15, UR4 ;  /* 0x0000000f060872a5 */ /* 0x000fe4000f800004 */
[----:B------:R-:W-:Y:S02]  /*07a0*/  UIMAD.WIDE.U32 UR4, UR6, UR14, URZ ;  /* 0x0000000e060472a5 */ /* 0x000fe4000f8e003f */
[----:B------:R-:W-:Y:S02]  /*07b0*/  UIADD3.X UR11, URZ, URZ, URZ, UP0, !UPT ;  /* 0x0000003f3f0b7290 */ /* 0x000fe400087fe43f */
[----:B------:R-:W-:Y:S01]  /*07c0*/  UIADD3 URZ, UP0, UR5, UR8, URZ ;  /* 0x00000008053f7290 */ /* 0x000fe2000ff1e03f */
[----:B------:R-:W-:-:S03]  /*07d0*/  UMOV UR10, UR9 ;  /* 0x00000009000a7c82 */ /* 0x000fc60008000000 */
[----:B------:R-:W-:-:S12]  /*07e0*/  UIMAD.WIDE.U32.X UR4, UR12, UR15, UR10, UP0 ;  /* 0x0000000f0c0472a5 */ /* 0x000fd800080e040a */
.L_x_5:
[----:B------:R-:W-:Y:S01]  /*07f0*/  USHF.R.U64 UR27, UR4, UR13, UR5 ;  /* 0x0000000d041b7299 */ /* 0x000fe20008001205 */
[----:B------:R-:W1:Y:S01]  /*0800*/  LDC R8, c[0x0][0x618] ;  /* 0x00018600ff087b82 */ /* 0x000e620000000800 */
[----:B------:R-:W-:Y:S01]  /*0810*/  USHF.R.U32.HI UR4, URZ, UR13, UR5 ;  /* 0x0000000d3f047299 */ /* 0x000fe20008011605 */
[----:B------:R-:W-:Y:S01]  /*0820*/  I2FP.F32.U32 R0, R2 ;  /* 0x0000000200007245 */ /* 0x000fe20000201000 */
[----:B------:R-:W-:Y:S01]  /*0830*/  IMAD.MOV.U32 R4, RZ, RZ, R10 ;  /* 0x000000ffff047224 */ /* 0x000fe200078e000a */
[----:B------:R-:W-:Y:S01]  /*0840*/  ULDC UR5, c[0x0][0x150] ;  /* 0x0000540000057ab9 */ /* 0x000fe20000000800 */
[----:B------:R-:W-:Y:S01]  /*0850*/  IADD3 R7, P0, RZ, -UR27, RZ ;  /* 0x8000001bff077c10 */ /* 0x000fe2000ff1e0ff */
[----:B------:R-:W-:Y:S02]  /*0860*/  IMAD.MOV.U32 R5, RZ, RZ, R14 ;  /* 0x000000ffff057224 */ /* 0x000fe400078e000e */
[----:B------:R-:W-:Y:S01]  /*0870*/  FMUL R0, R0, UR5 ;  /* 0x0000000500007c20 */ /* 0x000fe20008400000 */
[----:B------:R-:W2:Y:S01]  /*0880*/  LDC.64 R20, c[0x0][0x640] ;  /* 0x00019000ff147b82 */ /* 0x000ea20000000a00 */
[----:B------:R-:W-:Y:S01]  /*0890*/  IADD3.X R9, RZ, ~UR4, RZ, P0, !PT ;  /* 0x80000004ff097c10 */ /* 0x000fe200087fe4ff */
[----:B0-----:R-:W-:Y:S01]  /*08a0*/  IMAD.WIDE.U32 R4, R7, R12, R4 ;  /* 0x0000000c07047225 */ /* 0x001fe200078e0004 */
[----:B------:R-:W-:-:S02]  /*08b0*/  ULDC UR4, c[0x0][0x154] ;  /* 0x0000550000047ab9 */ /* 0x000fc40000000800 */
[----:B------:R-:W0:Y:S01]  /*08c0*/  F2I.U32.TRUNC.NTZ R0, R0 ;  /* 0x0000000000007305 */ /* 0x000e22000020f000 */
[----:B------:R-:W-:Y:S02]  /*08d0*/  IMAD R6, R9, R12, RZ ;  /* 0x0000000c09067224 */ /* 0x000fe400078e02ff */
[----:B------:R-:W3:Y:S02]  /*08e0*/  LDC R3, c[0x0][0x144] ;  /* 0x00005100ff037b82 */ /* 0x000ee40000000800 */
[----:B------:R-:W-:-:S05]  /*08f0*/  IMAD R7, R7, R13, R6 ;  /* 0x0000000d07077224 */ /* 0x000fca00078e0206 */
[----:B------:R-:W-:Y:S01]  /*0900*/  IADD3 R5, R5, R7, RZ ;  /* 0x0000000705057210 */ /* 0x000fe20007ffe0ff */
[----:B------:R-:W4:Y:S01]  /*0910*/  LDC R10, c[0x0][0x608] ;  /* 0x00018200ff0a7b82 */ /* 0x000f220000000800 */
[----:B------:R-:W-:Y:S02]  /*0920*/  IMAD.MOV.U32 R7, RZ, RZ, -0x1 ;  /* 0xffffffffff077424 */ /* 0x000fe400078e00ff */
[-CC-:B-1----:R-:W-:Y:S01]  /*0930*/  SHF.R.U64 R14, R4, R8.reuse, R5.reuse ;  /* 0x00000008040e7219 */ /* 0x182fe20000001205 */
[----:B0-----:R-:W-:Y:S01]  /*0940*/  IMAD.MOV R6, RZ, RZ, -R0 ;  /* 0x000000ffff067224 */ /* 0x001fe200078e0a00 */
[----:B------:R-:W-:Y:S02]  /*0950*/  I2FP.F32.U32 R4, R11 ;  /* 0x0000000b00047245 */ /* 0x000fe40000201000 */
[----:B------:R-:W-:Y:S01]  /*0960*/  SHF.R.U32.HI R5, RZ, R8, R5 ;  /* 0x00000008ff057219 */ /* 0x000fe20000011605 */
[----:B------:R-:W0:Y:S01]  /*0970*/  LDC R18, c[0x0][0x658] ;  /* 0x00019600ff127b82 */ /* 0x000e220000000800 */
[----:B--2---:R-:W-:Y:S01]  /*0980*/  ISETP.NE.U32.AND P0, PT, R20, RZ, PT ;  /* 0x000000ff1400720c */ /* 0x004fe20003f05070 */
[----:B------:R-:W-:-:S03]  /*0990*/  FMUL R4, R4, UR4 ;  /* 0x0000000404047c20 */ /* 0x000fc60008400000 */
[----:B------:R-:W-:-:S03]  /*09a0*/  ISETP.NE.AND.EX P0, PT, R21, RZ, PT, P0 ;  /* 0x000000ff1500720c */ /* 0x000fc60003f05300 */
[----:B------:R-:W1:Y:S01]  /*09b0*/  LDC R12, c[0x0][0x148] ;  /* 0x00005200ff0c7b82 */ /* 0x000e620000000800 */
[----:B---3--:R-:W-:-:S07]  /*09c0*/  IMAD R0, R3, R6, R2 ;  /* 0x0000000603007224 */ /* 0x008fce00078e0202 */
[----:B------:R-:W2:Y:S01]  /*09d0*/  LDC R16, c[0x0][0x600] ;  /* 0x00018000ff107b82 */ /* 0x000ea20000000800 */
[-CC-:B----4-:R-:W-:Y:S02]  /*09e0*/  SHF.R.U64 R22, R14, R10.reuse, R5.reuse ;  /* 0x0000000a0e167219 */ /* 0x190fe40000001205 */
[----:B------:R-:W-:Y:S02]  /*09f0*/  SHF.R.U32.HI R3, RZ, R10, R5 ;  /* 0x0000000aff037219 */ /* 0x000fe40000011605 */
[----:B------:R3:W4:Y:S01]  /*0a00*/  F2I.U32.TRUNC.NTZ R10, R4 ;  /* 0x00000004000a7305 */ /* 0x000722000020f000 */
[----:B------:R-:W-:Y:S02]  /*0a10*/  MOV R5, 0x1 ;  /* 0x0000000100057802 */ /* 0x000fe40000000f00 */
[----:B------:R-:W1:Y:S01]  /*0a20*/  LDC R15, c[0x0][0x648] ;  /* 0x00019200ff0f7b82 */ /* 0x000e620000000800 */
[-C--:B0-----:R-:W-:Y:S02]  /*0a30*/  SHF.L.U32 R2, R7, R18.reuse, RZ ;  /* 0x0000001207027219 */ /* 0x081fe400000006ff */
[----:B------:R-:W-:-:S02]  /*0a40*/  SHF.R.U64 R24, R22, R18, R3 ;  /* 0x0000001216187219 */ /* 0x000fc40000001203 */
[----:B------:R-:W-:Y:S02]  /*0a50*/  LOP3.LUT R9, RZ, R2, RZ, 0x33, !PT ;  /* 0x00000002ff097212 */ /* 0x000fe400078e33ff */
[-C--:B------:R-:W-:Y:S01]  /*0a60*/  SHF.R.U32.HI R3, RZ, R18.reuse, R3 ;  /* 0x00000012ff037219 */ /* 0x080fe20000011603 */
[----:B------:R-:W0:Y:S01]  /*0a70*/  LDC R17, c[0x0][0x638] ;  /* 0x00018e00ff117b82 */ /* 0x000e220000000800 */
[----:B------:R-:W-:Y:S01]  /*0a80*/  SHF.L.U32 R8, R5, R18, RZ ;  /* 0x0000001205087219 */ /* 0x000fe200000006ff */
[----:B------:R-:W-:-:S06]  /*0a90*/  IMAD.MOV.U32 R2, RZ, RZ, R24 ;  /* 0x000000ffff027224 */ /* 0x000fcc00078e0018 */
[----:B------:R-:W0:Y:S01]  /*0aa0*/  LDC R19, c[0x0][0x610] ;  /* 0x00018400ff137b82 */ /* 0x000e220000000800 */
[----:B---34-:R-:W-:Y:S05]  /*0ab0*/  @!P0 BRA `(.L_x_6) ;  /* 0x0000000000288947 */ /* 0x018fea0003800000 */
[----:B------:R-:W3:Y:S02]  /*0ac0*/  LDC R7, c[0x0][0x64c] ;  /* 0x00019300ff077b82 */ /* 0x000ee40000000800 */
[----:B---3--:R-:W-:-:S05]  /*0ad0*/  IADD3 R7, P0, R24, R7, RZ ;  /* 0x0000000718077210 */ /* 0x008fca0007f1e0ff */
[----:B------:R-:W-:-:S04]  /*0ae0*/  IMAD.X R13, RZ, RZ, R3, P0 ;  /* 0x000000ffff0d7224 */ /* 0x000fc800000e0603 */
[----:B------:R-:W-:-:S04]  /*0af0*/  IMAD.WIDE.U32 R2, R13, R20, RZ ;  /* 0x000000140d027225 */ /* 0x000fc800078e00ff */
[----:B------:R-:W-:-:S04]  /*0b00*/  IMAD.WIDE.U32 R4, P0, R7, R21, R2 ;  /* 0x0000001507047225 */ /* 0x000fc80007800002 */
[----:B------:R-:W-:Y:S01]  /*0b10*/  IMAD.WIDE.U32 R2, R7, R20, RZ ;  /* 0x0000001407027225 */ /* 0x000fe200078e00ff */
[----:B------:R-:W-:-:S03]  /*0b20*/  IADD3.X R7, RZ, RZ, RZ, P0, !PT ;  /* 0x000000ffff077210 */ /* 0x000fc600007fe4ff */
[----:B------:R-:W-:Y:S01]  /*0b30*/  IMAD.MOV.U32 R6, RZ, RZ, R5 ;  /* 0x000000ffff067224 */ /* 0x000fe200078e0005 */
[----:B------:R-:W-:-:S05]  /*0b40*/  IADD3 RZ, P0, R3, R4, RZ ;  /* 0x0000000403ff7210 */ /* 0x000fca0007f1e0ff */
[----:B------:R-:W-:-:S08]  /*0b50*/  IMAD.WIDE.U32.X R2, R13, R21, R6, P0 ;  /* 0x000000150d027225 */ /* 0x000fd000000e0406 */
.L_x_6:
[----:B-1----:R-:W-:Y:S01]  /*0b60*/  SHF.R.U64 R2, R2, R15, R3 ;  /* 0x0000000f02027219 */ /* 0x002fe20000001203 */
[----:B------:R-:W-:Y:S01]  /*0b70*/  IMAD.MOV R10, RZ, RZ, -R10 ;  /* 0x000000ffff0a7224 */ /* 0x000fe200078e0a0a */
[----:B------:R-:W-:Y:S02]  /*0b80*/  LOP3.LUT R9, R22, R9, RZ, 0xc0, !PT ;  /* 0x0000000916097212 */ /* 0x000fe400078ec0ff */
[----:B--2---:R-:W-:Y:S01]  /*0b90*/  IADD3 R3, R16, -0x1, RZ ;  /* 0xffffffff10037810 */ /* 0x004fe20007ffe0ff */
[----:B------:R-:W-:Y:S02]  /*0ba0*/  IMAD.MOV R4, RZ, RZ, -R2 ;  /* 0x000000ffff047224 */ /* 0x000fe400078e0a02 */
[----:B------:R-:W-:Y:S01]  /*0bb0*/  @P4 IMAD R0, R12, R10, R11 ;  /* 0x0000000a0c004224 */ /* 0x000fe200078e020b */
[----:B------:R-:W-:Y:S01]  /*0bc0*/  LOP3.LUT R14, R14, R3, RZ, 0xc0, !PT ;  /* 0x000000030e0e7212 */ /* 0x000fe200078ec0ff */
[----:B------:R-:W-:Y:S02]  /*0bd0*/  IMAD R9, R8, R2, R9 ;  /* 0x0000000208097224 */ /* 0x000fe400078e0209 */
[----:B0-----:R-:W-:-:S02]  /*0be0*/  IMAD R3, R4, R17, R24 ;  /* 0x0000001104037224 */ /* 0x001fc400078e0218 */
[----:B------:R-:W-:Y:S02]  /*0bf0*/  IMAD R2, R9, R19, R0 ;  /* 0x0000001309027224 */ /* 0x000fe400078e0200 */
[----:B------:R-:W-:Y:S02]  /*0c00*/  IMAD R3, R3, R16, R14 ;  /* 0x0000001003037224 */ /* 0x000fe400078e020e */
[----:B------:R-:W-:-:S03]  /*0c10*/  IMAD.MOV.U32 R0, RZ, RZ, 0x1 ;  /* 0x00000001ff007424 */ /* 0x000fc600078e00ff */
[----:B------:R-:W-:Y:S02]  /*0c20*/  SEL R4, R3, R2, !P4 ;  /* 0x0000000203047207 */ /* 0x000fe40006000000 */
[----:B------:R-:W-:-:S03]  /*0c30*/  SEL R2, R2, R3, !P4 ;  /* 0x0000000302027207 */ /* 0x000fc60006000000 */
[----:B------:R0:W-:Y:S04]  /*0c40*/  STL [R1+0xc5c], R4 ;  /* 0x000c5c0401007387 */ /* 0x0001e80000100800 */
[----:B------:R0:W-:Y:S02]  /*0c50*/  STL [R1+0xc58], R2 ;  /* 0x000c580201007387 */ /* 0x0001e40000100800 */
.L_x_4:
[----:B------:R-:W-:-:S08]  /*0c60*/  NOP ;  /* 0x0000000000007918 */ /* 0x000fd00000000000 */
[----:B------:R-:W1:Y:S02]  /*0c70*/  USETMAXREG.TRY_ALLOC.CTAPOOL UP0, 0xf0 ;  /* 0x000000f0000079c8 */ /* 0x000e640008000600 */
[----:B-1----:R-:W-:-:S13]  /*0c80*/  PLOP3.LUT P0, PT, PT, PT, UP0, 0x80, 0x0 ;  /* 0x000000000000781c */ /* 0x002fda0003f0f008 */
[----:B------:R-:W-:Y:S05]  /*0c90*/  @!P0 BRA `(.L_x_4) ;  /* 0xfffffffc00f08947 */ /* 0x000fea000383ffff */
[----:B------:R-:W-:Y:S01]  /*0ca0*/  ULDC.64 UR4, c[0x0][0x598] ;  /* 0x0001660000047ab9 */ /* 0x000fe20000000a00 */
[----:B------:R-:W-:Y:S01]  /*0cb0*/  ULDC.64 UR30, c[0x0][0x208] ;  /* 0x00008200001e7ab9 */ /* 0x000fe20000000a00 */
[----:B------:R-:W-:-:S04]  /*0cc0*/  ISETP.NE.U32.AND P0, PT, RZ, UR4, PT ;  /* 0x00000004ff007c0c */ /* 0x000fc8000bf05070 */
[----:B------:R-:W-:-:S13]  /*0cd0*/  ISETP.NE.AND.EX P0, PT, RZ, UR5, PT, P0 ;  /* 0x00000005ff007c0c */ /* 0x000fda000bf05300 */
[----:B------:R-:W-:Y:S05]  /*0ce0*/  @!P0 BRA `(.L_x_7) ;  /* 0x0000000000208947 */ /* 0x000fea0003800000 */
[----:B0-----:R-:W0:Y:S02]  /*0cf0*/  LDC.64 R2, c[0x0][0x598] ;  /* 0x00016600ff027b82 */ /* 0x001e240000000a00 */
[----:B0-----:R-:W2:Y:S02]  /*0d00*/  LDG.E.64 R2, desc[UR30][R2.64] ;  /* 0x0000001e02027981 */ /* 0x001ea4000c1e1b00 */
[----:B--2---:R-:W-:-:S04]  /*0d10*/  ISETP.NE.U32.AND P0, PT, R2, RZ, PT ;  /* 0x000000ff0200720c */ /* 0x004fc80003f05070 */
[----:B------:R-:W-:-:S13]  /*0d20*/  ISETP.NE.AND.EX P0, PT, R3, RZ, PT, P0 ;  /* 0x000000ff0300720c */ /* 0x000fda0003f05300 */
[----:B------:R-:W-:Y:S05]  /*0d30*/  @!P0 BRA `(.L_x_7) ;  /* 0x00000000000c8947 */ /* 0x000fea0003800000 */
[----:B------:R-:W2:Y:S02]  /*0d40*/  LD.E R2, desc[UR30][R2.64] ;  /* 0x0000001e02027980 */ /* 0x000ea4000c101900 */
[----:B--2---:R-:W-:Y:S01]  /*0d50*/  R2UR UR26, R2 ;  /* 0x00000000021a72ca */ /* 0x004fe200000e0000 */
[----:B------:R-:W-:-:S14]  /*0d60*/  BRA `(.L_x_8) ;  /* 0x0000000000247947 */ /* 0x000fdc0003800000 */
.L_x_7:
[----:B------:R-:W-:Y:S02]  /*0d70*/  ULDC.64 UR4, c[0x0][0x588] ;  /* 0x0001620000047ab9 */ /* 0x000fe40000000a00 */
[----:B------:R-:W-:-:S04]  /*0d80*/  ISETP.NE.U32.AND P0, PT, RZ, UR4, PT ;  /* 0x00000004ff007c0c */ /* 0x000fc8000bf05070 */
[----:B------:R-:W-:-:S13]  /*0d90*/  ISETP.NE.AND.EX P0, PT, RZ, UR5, PT, P0 ;  /* 0x00000005ff007c0c */ /* 0x000fda000bf05300 */
[----:B------:R-:W-:Y:S05]  /*0da0*/  @!P0 BRA `(.L_x_9) ;  /* 0x0000000000108947 */ /* 0x000fea0003800000 */
[----:B0-----:R-:W0:Y:S02]  /*0db0*/  LDC.64 R2, c[0x0][0x588] ;  /* 0x00016200ff027b82 */ /* 0x001e240000000a00 */
[----:B0-----:R-:W2:Y:S02]  /*0dc0*/  LDG.E R2, desc[UR30][R2.64] ;  /* 0x0000001e02027981 */ /* 0x001ea4000c1e1900 */
[----:B--2---:R-:W-:Y:S01]  /*0dd0*/  R2UR UR26, R2 ;  /* 0x00000000021a72ca */ /* 0x004fe200000e0000 */
[----:B------:R-:W-:-:S14]  /*0de0*/  BRA `(.L_x_8) ;  /* 0x0000000000047947 */ /* 0x000fdc0003800000 */
.L_x_9:
[----:B------:R-:W-:-:S05]  /*0df0*/  ULDC UR26, c[0x0][0x580] ;  /* 0x00016000001a7ab9 */ /* 0x000fca0000000800 */
.L_x_8:
[----:B------:R-:W-:Y:S02]  /*0e00*/  ULDC.64 UR4, c[0x0][0x5a0] ;  /* 0x0001680000047ab9 */ /* 0x000fe40000000a00 */
        /* <DEDUP_REMOVED lines=11> */
.L_x_10:
        /* <DEDUP_REMOVED lines=8> */
.L_x_12:
[----:B------:R-:W-:-:S05]  /*0f40*/  ULDC UR25, c[0x0][0x584] ;  /* 0x0001610000197ab9 */ /* 0x000fca0000000800 */
.L_x_11:
[----:B------:R-:W-:-:S13]  /*0f50*/  LOP3.LUT P0, RZ, R0, 0xff, RZ, 0xc0, !PT ;  /* 0x000000ff00ff7812 */ /* 0x000fda000780c0ff */
[----:B------:R-:W-:Y:S05]  /*0f60*/  @!P0 EXIT ;  /* 0x000000000000894d */ /* 0x000fea0003800000 */
[----:B------:R-:W-:Y:S01]  /*0f70*/  ULDC UR4, c[0x0][0x28c] ;  /* 0x0000a30000047ab9 */ /* 0x000fe20000000800 */
[----:B------:R-:W-:Y:S02]  /*0f80*/  ULOP3.LUT UR8, UR7, 0x1, URZ, 0xfc, !UPT ;  /* 0x0000000107087892 */ /* 0x000fe4000f8efc3f */
[----:B------:R-:W-:-:S04]  /*0f90*/  UIADD3 UR4, UR4, 0x7f, URZ ;  /* 0x0000007f04047890 */ /* 0x000fc8000fffe03f */
[----:B------:R-:W-:-:S04]  /*0fa0*/  USHF.R.S32.HI UR5, URZ, 0x1f, UR4 ;  /* 0x0000001f3f057899 */ /* 0x000fc80008011404 */
[----:B------:R-:W-:-:S03]  /*0fb0*/  ULEA.HI UR5, UR5, UR4, URZ, 0x7 ;  /* 0x0000000405057291 */ /* 0x000fc6000f8f383f */
[----:B------:R-:W-:Y:S01]  /*0fc0*/  UMOV UR4, URZ ;  /* 0x0000003f00047c82 */ /* 0x000fe20008000000 */
[----:B------:R-:W-:-:S03]  /*0fd0*/  USHF.R.S32.HI UR24, URZ, 0x7, UR5 ;  /* 0x000000073f187899 */ /* 0x000fc60008011405 */
[----:B------:R-:W-:-:S09]  /*0fe0*/  UMOV UR5, URZ ;  /* 0x0000003f00057c82 */ /* 0x000fd20008000000 */
.L_x_1061:
[----:B------:R-:W-:Y:S01]  /*0ff0*/  STL [R1+0xc4c], RZ ;  /* 0x000c4cff01007387 */ /* 0x000fe20000100800 */
[----:B-1----:R-:W1:Y:S01]  /*1000*/  S2UR UR13, SR_CgaCtaId ;  /* 0x00000000000d79c3 */ /* 0x002e620000008800 */
[----:B------:R-:W-:Y:S01]  /*1010*/  UMOV UR12, 0x400 ;  /* 0x00000400000c7882 */ /* 0x000fe20000000000 */
[----:B------:R-:W-:Y:S01]  /*1020*/  UMOV UR6, URZ ;  /* 0x0000003f00067c82 */ /* 0x000fe20008000000 */
[----:B------:R-:W-:Y:S01]  /*1030*/  STL [R1+0xc48], RZ ;  /* 0x000c48ff01007387 */ /* 0x000fe20000100800 */
[----:B------:R-:W-:Y:S01]  /*1040*/  UMOV UR16, URZ ;  /* 0x0000003f00107c82 */ /* 0x000fe20008000000 */
[----:B------:R-:W-:Y:S01]  /*1050*/  UMOV UR17, URZ ;  /* 0x0000003f00117c82 */ /* 0x000fe20008000000 */
[----:B------:R-:W-:Y:S01]  /*1060*/  UMOV UR11, UR5 ;  /* 0x00000005000b7c82 */ /* 0x000fe20008000000 */
[----:B------:R-:W-:Y:S01]  /*1070*/  STL [R1+0xc44], RZ ;  /* 0x000c44ff01007387 */ /* 0x000fe20000100800 */
[----:B0-----:R-:W0:Y:S01]  /*1080*/  LDC R2, c[0x0][0x28c] ;  /* 0x0000a300ff027b82 */ /* 0x001e220000000800 */
[----:B------:R-:W-:Y:S01]  /*1090*/  UMOV UR14, UR4 ;  /* 0x00000004000e7c82 */ /* 0x000fe20008000000 */
[----:B------:R-:W-:Y:S01]  /*10a0*/  CS2R R236, SRZ ;  /* 0x0000000000ec7805 */ /* 0x000fe2000001ff00 */
[----:B------:R-:W-:Y:S01]  /*10b0*/  STL [R1+0xc40], RZ ;  /* 0x000c40ff01007387 */ /* 0x000fe20000100800 */
[----:B------:R-:W-:-:S02]  /*10c0*/  CS2R R234, SRZ ;  /* 0x0000000000ea7805 */ /* 0x000fc4000001ff00 */
[----:B------:R-:W-:Y:S02]  /*10d0*/  CS2R R232, SRZ ;  /* 0x0000000000e87805 */ /* 0x000fe4000001ff00 */
[----:B------:R-:W-:Y:S01]  /*10e0*/  CS2R R230, SRZ ;  /* 0x0000000000e67805 */ /* 0x000fe2000001ff00 */
[----:B------:R-:W-:Y:S01]  /*10f0*/  STL [R1+0xc3c], RZ ;  /* 0x000c3cff01007387 */ /* 0x000fe20000100800 */
[----:B------:R-:W-:Y:S02]  /*1100*/  CS2R R228, SRZ ;  /* 0x0000000000e47805 */ /* 0x000fe4000001ff00 */
[----:B------:R-:W-:Y:S02]  /*1110*/  CS2R R226, SRZ ;  /* 0x0000000000e27805 */ /* 0x000fe4000001ff00 */
[----:B------:R-:W-:Y:S01]  /*1120*/  CS2R R224, SRZ ;  /* 0x0000000000e07805 */ /* 0x000fe2000001ff00 */
[----:B------:R-:W-:Y:S01]  /*1130*/  STL [R1+0xc38], RZ ;  /* 0x000c38ff01007387 */ /* 0x000fe20000100800 */
[----:B------:R-:W-:-:S02]  /*1140*/  CS2R R222, SRZ ;  /* 0x0000000000de7805 */ /* 0x000fc4000001ff00 */
[----:B------:R-:W-:Y:S02]  /*1150*/  CS2R R220, SRZ ;  /* 0x0000000000dc7805 */ /* 0x000fe4000001ff00 */
[----:B------:R-:W-:Y:S01]  /*1160*/  CS2R R218, SRZ ;  /* 0x0000000000da7805 */ /* 0x000fe2000001ff00 */
[----:B------:R-:W-:Y:S01]  /*1170*/  STL [R1+0xc34], RZ ;  /* 0x000c34ff01007387 */ /* 0x000fe20000100800 */
[----:B-1----:R-:W-:Y:S01]  /*1180*/  ULEA UR12, UR13, UR12, 0x18 ;  /* 0x0000000c0d0c7291 */ /* 0x002fe2000f8ec03f */
[----:B------:R-:W-:Y:S02]  /*1190*/  CS2R R216, SRZ ;  /* 0x0000000000d87805 */ /* 0x000fe4000001ff00 */
[----:B------:R-:W-:Y:S01]  /*11a0*/  CS2R R214, SRZ ;  /* 0x0000000000d67805 */ /* 0x000fe2000001ff00 */
[----:B------:R-:W-:Y:S01]  /*11b0*/  STL [R1+0xc30], RZ ;  /* 0x000c30ff01007387 */ /* 0x000fe20000100800 */
[----:B------:R-:W-:Y:S02]  /*11c0*/  CS2R R212, SRZ ;  /* 0x0000000000d47805 */ /* 0x000fe4000001ff00 */
[----:B------:R-:W-:-:S02]  /*11d0*/  CS2R R210, SRZ ;  /* 0x0000000000d27805 */ /* 0x000fc4000001ff00 */
[----:B------:R-:W-:Y:S01]  /*11e0*/  CS2R R208, SRZ ;  /* 0x0000000000d07805 */ /* 0x000fe2000001ff00 */
[----:B------:R-:W-:Y:S01]  /*11f0*/  STL [R1+0xc2c], RZ ;  /* 0x000c2cff01007387 */ /* 0x000fe20000100800 */
[----:B0-----:R-:W-:Y:S02]  /*1200*/  ISETP.GE.AND P0, PT, R2, 0x1, PT ;  /* 0x000000010200780c */ /* 0x001fe40003f06270 */
[----:B------:R-:W-:Y:S02]  /*1210*/  CS2R R206, SRZ ;  /* 0x0000000000ce7805 */ /* 0x000fe4000001ff00 */
[----:B------:R-:W-:Y:S01]  /*1220*/  CS2R R204, SRZ ;  /* 0x0000000000cc7805 */ /* 0x000fe2000001ff00 */
[----:B------:R-:W-:Y:S01]  /*1230*/  STL [R1+0xc28], RZ ;  /* 0x000c28ff01007387 */ /* 0x000fe20000100800 */
[----:B------:R-:W-:Y:S02]  /*1240*/  CS2R R202, SRZ ;  /* 0x0000000000ca7805 */ /* 0x000fe4000001ff00 */
[----:B------:R-:W-:-:S02]  /*1250*/  CS2R R200, SRZ ;  /* 0x0000000000c87805 */ /* 0x000fc4000001ff00 */
[----:B------:R-:W-:Y:S01]  /*1260*/  CS2R R198, SRZ ;  /* 0x0000000000c67805 */ /* 0x000fe2000001ff00 */
[----:B------:R-:W-:Y:S01]  /*1270*/  STL [R1+0xc24], RZ ;  /* 0x000c24ff01007387 */ /* 0x000fe20000100800 */
[----:B------:R-:W-:Y:S02]  /*1280*/  CS2R R196, SRZ ;  /* 0x0000000000c47805 */ /* 0x000fe4000001ff00 */
        /* <DEDUP_REMOVED lines=40> */
[----:B---3--:R-:W-:Y:S02]  /*1510*/  CS2R R6, SRZ ;  /* 0x0000000000067805 */ /* 0x008fe4000001ff00 */
        /* <DEDUP_REMOVED lines=87> */
[----:B------:R-:W-:Y:S01]  /*1a90*/  CS2R R150, SRZ ;  /* 0x0000000000967805 */ /* 0x000fe2000001ff00 */
[----:B------:R-:W-:Y:S04]  /*1aa0*/  STL [R1+0xba0], RZ ;  /* 0x000ba0ff01007387 */ /* 0x000fe80000100800 */
        /* <DEDUP_REMOVED lines=616> */
[----:B------:R-:W-:Y:S04]  /*4130*/  STL [R1], RZ ;  /* 0x000000ff01007387 */ /* 0x000fe80000100800 */
        /* <DEDUP_REMOVED lines=39> */
[----:B------:R-:W-:Y:S01]  /*43b0*/  STL [R1+0xa0], RZ ;  /* 0x0000a0ff01007387 */ /* 0x000fe20000100800 */
[----:B------:R-:W0:Y:S03]  /*43c0*/  S2R R0, SR_TID.X ;  /* 0x0000000000007919 */ /* 0x000e260000002100 */
        /* <DEDUP_REMOVED lines=8> */
[----:B0-----:R-:W-:-:S03]  /*4450*/  LOP3.LUT R0, R0, 0x80, RZ, 0xc0, !PT ;  /* 0x0000008000007812 */ /* 0x001fc600078ec0ff */
[----:B------:R-:W-:Y:S01]  /*4460*/  STL [R1+0xc4], RZ ;  /* 0x0000c4ff01007387 */ /* 0x000fe20000100800 */
[----:B------:R-:W-:-:S03]  /*4470*/  SHF.R.U32.HI R0, RZ, 0x7, R0 ;  /* 0x00000007ff007819 */ /* 0x000fc60000011600 */
        /* <DEDUP_REMOVED lines=33> */
[----:B------:R-:W0:Y:S04]  /*4690*/  SHFL.IDX PT, R0, R0, RZ, 0x1f ;  /* 0x00001fff00007589 */ /* 0x000e2800000e0000 */
[----:B------:R1:W-:Y:S04]  /*46a0*/  STL [R1+0x14c], RZ ;  /* 0x00014cff01007387 */ /* 0x0003e80000100800 */
[----:B------:R1:W-:Y:S04]  /*46b0*/  STL [R1+0x150], RZ ;  /* 0x000150ff01007387 */ /* 0x0003e80000100800 */
[----:B------:R1:W-:Y:S04]  /*46c0*/  STL [R1+0x154], RZ ;  /* 0x000154ff01007387 */ /* 0x0003e80000100800 */
[----:B------:R1:W-:Y:S04]  /*46d0*/  STL [R1+0x158], RZ ;  /* 0x000158ff01007387 */ /* 0x0003e80000100800 */
[----:B------:R1:W-:Y:S04]  /*46e0*/  STL [R1+0x15c], RZ ;  /* 0x00015cff01007387 */ /* 0x0003e80000100800 */
[----:B------:R1:W-:Y:S01]  /*46f0*/  STL [R1+0x160], RZ ;  /* 0x000160ff01007387 */ /* 0x0003e20000100800 */
[----:B0-----:R-:W-:-:S03]  /*4700*/  R2UR UR9, R0 ;  /* 0x00000000000972ca */ /* 0x001fc600000e0000 */
[----:B------:R1:W-:Y:S04]  /*4710*/  STL [R1+0x164], RZ ;  /* 0x000164ff01007387 */ /* 0x0003e80000100800 */
[----:B------:R1:W-:Y:S04]  /*4720*/  STL [R1+0x168], RZ ;  /* 0x000168ff01007387 */ /* 0x0003e80000100800 */
[----:B------:R1:W-:Y:S02]  /*4730*/  STL [R1+0x16c], RZ ;  /* 0x00016cff01007387 */ /* 0x0003e40000100800 */
[----:B------:R-:W-:-:S02]  /*4740*/  ULEA.HI UR10, UR9, UR9, URZ, 0x1 ;  /* 0x00000009090a7291 */ /* 0x000fc4000f8f083f */
[----:B------:R1:W-:Y:S02]  /*4750*/  STL [R1+0x170], RZ ;  /* 0x000170ff01007387 */ /* 0x0003e40000100800 */
[----:B------:R-:W-:Y:S02]  /*4760*/  ULOP3.LUT UR10, UR10, 0x7fffe, URZ, 0xc0, !UPT ;  /* 0x0007fffe0a0a7892 */ /* 0x000fe4000f8ec03f */
[----:B------:R1:W-:Y:S02]  /*4770*/  STL [R1+0x174], RZ ;  /* 0x000174ff01007387 */ /* 0x0003e40000100800 */
[----:B------:R-:W-:Y:S02]  /*4780*/  UIADD3 UR10, UR9, -UR10, URZ ;  /* 0x8000000a090a7290 */ /* 0x000fe4000fffe03f */
[----:B------:R1:W-:Y:S02]  /*4790*/  STL [R1+0x178], RZ ;  /* 0x000178ff01007387 */ /* 0x0003e40000100800 */
[----:B------:R-:W-:-:S02]  /*47a0*/  ULEA UR10, UR10, UR12, 0xd ;  /* 0x0000000c0a0a7291 */ /* 0x000fc4000f8e683f */
[----:B------:R1:W-:Y:S02]  /*47b0*/  STL [R1+0x17c], RZ ;  /* 0x00017cff01007387 */ /* 0x0003e40000100800 */
[----:B------:R-:W-:Y:S02]  /*47c0*/  UIADD3 UR10, UR10, 0x100, URZ ;  /* 0x000001000a0a7890 */ /* 0x000fe4000fffe03f */
[----:B------:R1:W-:Y:S02]  /*47d0*/  STL [R1+0x180], RZ ;  /* 0x000180ff01007387 */ /* 0x0003e40000100800 */
[----:B------:R-:W-:Y:S02]  /*47e0*/  USHF.R.U32.HI UR10, URZ, 0x4, UR10 ;  /* 0x000000043f0a7899 */ /* 0x000fe4000801160a */
[----:B------:R1:W-:Y:S02]  /*47f0*/  STL [R1+0x184], RZ ;  /* 0x000184ff01007387 */ /* 0x0003e40000100800 */
[----:B------:R-:W-:-:S02]  /*4800*/  ULOP3.LUT UR13, UR10, 0x3fff, URZ, 0xc0, !UPT ;  /* 0x00003fff0a0d7892 */ /* 0x000fc4000f8ec03f */
[----:B------:R1:W-:Y:S04]  /*4810*/  STL [R1+0x188], RZ ;  /* 0x000188ff01007387 */ /* 0x0003e80000100800 */
        /* <DEDUP_REMOVED lines=28> */
[----:B------:R1:W-:Y:S01]  /*49e0*/  STL [R1+0x1fc], RZ ;  /* 0x0001fcff01007387 */ /* 0x0003e20000100800 */
[----:B------:R-:W-:Y:S05]  /*49f0*/  @!P0 BRA `(.L_x_13) ;  /* 0x0000011800308947 */ /* 0x000fea0003800000 */
[----:B------:R-:W-:-:S06]  /*4a00*/  UISETP.NE.AND UP0, UPT, UR8, 0x3, UPT ;  /* 0x000000030800788c */ /* 0x000fcc000bf05270 */
[----:B------:R-:W-:-:S13]  /*4a10*/  PLOP3.LUT P1, PT, PT, PT, UP0, 0x80, 0x0 ;  /* 0x000000000000781c */ /* 0x000fda0003f2f008 */
[----:B------:R-:W-:Y:S05]  /*4a20*/  @!P1 BRA `(.L_x_14) ;  /* 0x0000000000049947 */ /* 0x000fea0003800000 */
[----:B------:R-:W-:Y:S01]  /*4a30*/  BPT.TRAP 0x1 ;  /* 0x000000040000795c */ /* 0x000fe20000300000 */
.L_x_14:
[----:B------:R-:W-:Y:S01]  /*4a40*/  ULEA UR6, UR5, UR12, 0x3 ;  /* 0x0000000c05067291 */ /* 0x000fe2000f8e183f */
[----:B------:R-:W-:-:S04]  /*4a50*/  MOV R0, UR4 ;  /* 0x0000000400007c02 */ /* 0x000fc80008000f00 */
[----:B------:R-:W-:-:S04]  /*4a60*/  SHF.L.U32 R0, R0, 0x1f, RZ ;  /* 0x0000001f00007819 */ /* 0x000fc800000006ff */
[----:B------:R0:W2:Y:S01]  /*4a70*/  SYNCS.PHASECHK.TRANS64.TRYWAIT P0, [UR6], R0 ;  /* 0x00000000ff0075a7 */ /* 0x0000a20008000146 */
[----:B------:R-:W-:Y:S05]  /*4a80*/  @!P1 BRA `(.L_x_15) ;  /* 0x0000000000049947 */ /* 0x000fea0003800000 */
[----:B------:R-:W-:Y:S01]  /*4a90*/  BPT.TRAP 0x1 ;  /* 0x000000040000795c */ /* 0x000fe20000300000 */
.L_x_15:
[----:B--2---:R-:W-:Y:S05]  /*4aa0*/  @P0 BRA `(.L_x_16) ;  /* 0x0000000000080947 */ /* 0x004fea0003800000 */
[----:B------:R-:W2:Y:S02]  /*4ab0*/  SYNCS.PHASECHK.TRANS64.TRYWAIT P0, [UR6], R0 ;  /* 0x00000000ff0075a7 */ /* 0x000ea40008000146 */
[----:B--2---:R-:W-:Y:S05]  /*4ac0*/  @!P0 BRA `(.L_x_17) ;  /* 0x0000057000548947 */ /* 0x004fea0003800000 */
.L_x_16:
[----:B------:R-:W-:Y:S01]  /*4ad0*/  UIADD3 UR6, UR12, 0x10100, URZ ;  /* 0x000101000c067890 */ /* 0x000fe2000fffe03f */
[----:B------:R-:W-:Y:S01]  /*4ae0*/  WARPGROUP.ARRIVE ;  /* 0x00000000000079c5 */ /* 0x000fe20000000000 */
[----:B------:R-:W-:Y:S02]  /*4af0*/  ULOP3.LUT UR9, UR13, 0x10000, URZ, 0xfc, !UPT ;  /* 0x000100000d097892 */ /* 0x000fe4000f8efc3f */
[----:B------:R-:W-:Y:S02]  /*4b00*/  USHF.R.U32.HI UR6, URZ, 0x4, UR6 ;  /* 0x000000043f067899 */ /* 0x000fe40008011606 */
[----:B------:R-:W-:Y:S02]  /*4b10*/  ULEA UR9, UR5, UR9, 0xb ;  /* 0x0000000905097291 */ /* 0x000fe4000f8e583f */
[----:B------:R-:W-:Y:S01]  /*4b20*/  ULOP3.LUT UR6, UR6, 0x3fff, URZ, 0xc0, !UPT ;  /* 0x00003fff06067892 */ /* 0x000fe2000f8ec03f */
[----:B------:R-:W-:Y:S01]  /*4b30*/  UMOV UR21, 0x40000040 ;  /* 0x4000004000157882 */ /* 0x000fe20000000000 */
[----:B------:R-:W-:-:S02]  /*4b40*/  UMOV UR23, 0x40000040 ;  /* 0x4000004000177882 */ /* 0x000fc40000000000 */
[----:B------:R-:W-:Y:S01]  /*4b50*/  ULOP3.LUT UR6, UR6, 0x10000, URZ, 0xfc, !UPT ;  /* 0x0001000006067892 */ /* 0x000fe2000f8efc3f */
[----:B------:R-:W-:Y:S01]  /*4b60*/  UMOV UR20, UR9 ;  /* 0x0000000900147c82 */ /* 0x000fe20008000000 */
[----:B------:R-:W-:Y:S02]  /*4b70*/  UMOV UR17, UR21 ;  /* 0x0000001500117c82 */ /* 0x000fe40008000000 */
[----:B------:R-:W-:Y:S01]  /*4b80*/  ULEA UR10, UR5, UR6, 0xc ;  /* 0x00000006050a7291 */ /* 0x000fe2000f8e603f */
[----:B------:R-:W-:Y:S01]  /*4b90*/  UMOV UR16, UR20 ;  /* 0x0000001400107c82 */ /* 0x000fe20008000000 */
[----:B------:R-:W-:Y:S02]  /*4ba0*/  UMOV UR19, 0x40000040 ;  /* 0x4000004000137882 */ /* 0x000fe40000000000 */
[----:B------:R-:W-:-:S03]  /*4bb0*/  UIADD3 UR18, UR10, 0x800, URZ ;  /* 0x000008000a127890 */ /* 0x000fc6000fffe03f */
[----:B------:R-:W-:Y:S02]  /*4bc0*/  UMOV UR22, UR10 ;  /* 0x0000000a00167c82 */ /* 0x000fe40008000000 */
[----:B------:R-:W-:Y:S03]  /*4bd0*/  QGMMA.64x256x32.F32.E4M3.E4M3 R24, gdesc[UR20], RZ, !UPT, gsb0 ;  /* 0x03e00000141879f3 */ /* 0x000fe6000c0008ff */
[----:B------:R-:W-:Y:S02]  /*4be0*/  WARPGROUP.DEPBAR.LE gsb0, 0x0 ;  /* 0x00008000000079c5 */ /* 0x000fe40000010000 */
[----:B------:R-:W-:Y:S01]  /*4bf0*/  STL.64 [R1+0x400], R24 ;  /* 0x0004001801007387 */ /* 0x000fe20000100a00 */
[----:B------:R-:W-:Y:S01]  /*4c00*/  IMAD.MOV.U32 R235, RZ, RZ, R45 ;  /* 0x000000ffffeb7224 */ /* 0x000fe200078e002d */
[----:B------:R-:W-:Y:S01]  /*4c10*/  MOV R233, R47 ;  /* 0x0000002f00e97202 */ /* 0x000fe20000000f00 */
[----:B------:R-:W-:Y:S01]  /*4c20*/  IMAD.MOV.U32 R234, RZ, RZ, R46 ;  /* 0x000000ffffea7224 */ /* 0x000fe200078e002e */
        /* <DEDUP_REMOVED lines=84> */
[----:B--2---:R-:W-:Y:S01]  /*5170*/  MOV R3, R149 ;  /* 0x0000009500037202 */ /* 0x004fe20000000f00 */
[----:B------:R-:W-:Y:S01]  /*5180*/  IMAD.MOV.U32 R195, RZ, RZ, R111 ;  /* 0x000000ffffc37224 */ /* 0x000fe200078e006f */
[----:B------:R2:W-:Y:S01]  /*5190*/  STL [R1+0x450], R44 ;  /* 0x0004502c01007387 */ /* 0x0005e20000100800 */
[----:B------:R-:W-:-:S02]  /*51a0*/  IMAD.MOV.U32 R196, RZ, RZ, R112 ;  /* 0x000000ffffc47224 */ /* 0x000fc400078e0070 */
[----:B------:R-:W-:Y:S02]  /*51b0*/  IMAD.MOV.U32 R198, RZ, RZ, R114 ;  /* 0x000000ffffc67224 */ /* 0x000fe400078e0072 */
[----:B------:R-:W-:Y:S02]  /*51c0*/  IMAD.MOV.U32 R199, RZ, RZ, R115 ;  /* 0x000000ffffc77224 */ /* 0x000fe400078e0073 */
[----:B------:R-:W-:Y:S02]  /*51d0*/  IMAD.MOV.U32 R201, RZ, RZ, R117 ;  /* 0x000000ffffc97224 */ /* 0x000fe400078e0075 */
[----:B------:R-:W-:Y:S02]  /*51e0*/  IMAD.MOV.U32 R202, RZ, RZ, R118 ;  /* 0x000000ffffca7224 */ /* 0x000fe400078e0076 */
[----:B------:R-:W-:Y:S02]  /*51f0*/  IMAD.MOV.U32 R204, RZ, RZ, R120 ;  /* 0x000000ffffcc7224 */ /* 0x000fe400078e0078 */
        /* <DEDUP_REMOVED lines=20> */
[----:B0-----:R-:W-:Y:S02]  /*5340*/  IMAD.MOV.U32 R0, RZ, RZ, R151 ;  /* 0x000000ffff007224 */ /* 0x001fe400078e0097 */
[----:B--2---:R-:W-:-:S06]  /*5350*/  WARPGROUP.ARRIVE ;  /* 0x00000000000079c5 */ /* 0x004fcc0000000000 */
[----:B------:R-:W-:Y:S01]  /*5360*/  QGMMA.64x256x32.F32.E4M3.E4M3 R24, gdesc[UR16], RZ, !UPT, gsb0 ;  /* 0x03e00000101879f3 */ /* 0x000fe2000c0008ff */
[----:B------:R-:W-:Y:S01]  /*5370*/  UIADD3 UR16, UR9, 0x400, URZ ;  /* 0x0000040009107890 */ /* 0x000fe2000fffe03f */
[----:B------:R-:W-:Y:S01]  /*5380*/  UMOV UR17, 0x40000040 ;  /* 0x4000004000117882 */ /* 0x000fe20000000000 */
[----:B------:R-:W-:Y:S02]  /*5390*/  WARPGROUP.DEPBAR.LE gsb0, 0x0 ;  /* 0x00008000000079c5 */ /* 0x000fe40000010000 */
[----:B------:R-:W-:Y:S04]  /*53a0*/  STL.64 [R1], R24 ;  /* 0x0000001801007387 */ /* 0x000fe80000100a00 */
[----:B------:R-:W-:Y:S04]  /*53b0*/  STL.64 [R1+0x8], R26 ;  /* 0x0000081a01007387 */ /* 0x000fe80000100a00 */
        /* <DEDUP_REMOVED lines=61> */
[----:B------:R0:W-:Y:S02]  /*5790*/  STL.64 [R1+0x1f8], R150 ;  /* 0x0001f89601007387 */ /* 0x0001e40000100a00 */
[----:B0-----:R-:W-:-:S06]  /*57a0*/  WARPGROUP.ARRIVE ;  /* 0x00000000000079c5 */ /* 0x001fcc0000000000 */
[----:B------:R-:W-:Y:S03]  /*57b0*/  QGMMA.64x256x32.F32.E4M3.E4M3 R24, gdesc[UR16], RZ, !UPT, gsb0 ;  /* 0x03e00000101879f3 */ /* 0x000fe6000c0008ff */
[----:B------:R-:W-:Y:S02]  /*57c0*/  WARPGROUP.DEPBAR.LE gsb0, 0x0 ;  /* 0x00008000000079c5 */ /* 0x000fe40000010000 */
        /* <DEDUP_REMOVED lines=63> */
[----:B------:R0:W-:Y:S04]  /*5bc0*/  STL.64 [R1+0x14c8], R24 ;  /* 0x0014c81801007387 */ /* 0x0001e80000100a00 */
[----:B0-----:R-:W2:Y:S04]  /*5bd0*/  LDL.LU.64 R24, [R1] ;  /* 0x0000000001187983 */ /* 0x001ea80000300a00 */
[----:B------:R-:W3:Y:S04]  /*5be0*/  LDL.LU.64 R26, [R1+0x8] ;  /* 0x00000800011a7983 */ /* 0x000ee80000300a00 */
[----:B------:R-:W4:Y:S04]  /*5bf0*/  LDL.LU.64 R28, [R1+0x10] ;  /* 0x00001000011c7983 */ /* 0x000f280000300a00 */
[----:B------:R-:W2:Y:S04]  /*5c00*/  LDL.LU.64 R30, [R1+0x18] ;  /* 0x00001800011e7983 */ /* 0x000ea80000300a00 */
        /* <DEDUP_REMOVED lines=60> */
[----:B--2---:R-:W-:Y:S04]  /*5fd0*/  STL.64 [R1+0x18c0], R150 ;  /* 0x0018c09601007387 */ /* 0x004fe80000100a00 */
[----:B----4-:R-:W-:Y:S04]  /*5fe0*/  STL.64 [R1+0x18b8], R148 ;  /* 0x0018b89401007387 */ /* 0x010fe80000100a00 */
[----:B---3--:R-:W-:Y:S04]  /*5ff0*/  STL.64 [R1+0x18b0], R146 ;  /* 0x0018b09201007387 */ /* 0x008fe80000100a00 */
        /* <DEDUP_REMOVED lines=19> */
[----:B0-----:R-:W2:Y:S04]  /*6130*/  LDL.LU R108, [R1+0x400] ;  /* 0x00040000016c7983 */ /* 0x001ea80000300800 */
[----:B------:R-:W2:Y:S04]  /*6140*/  LDL.LU R109, [R1+0x404] ;  /* 0x00040400016d7983 */ /* 0x000ea80000300800 */
[----:B------:R-:W3:Y:S04]  /*6150*/  LDL.LU R110, [R1+0x408] ;  /* 0x00040800016e7983 */ /* 0x000ee80000300800 */
[----:B------:R-:W3:Y:S04]  /*6160*/  LDL.LU R111, [R1+0x40c] ;  /* 0x00040c00016f7983 */ /* 0x000ee80000300800 */
[----:B------:R-:W4:Y:S04]  /*6170*/  LDL.LU R112, [R1+0x410] ;  /* 0x0004100001707983 */ /* 0x000f280000300800 */
[----:B------:R-:W4:Y:S04]  /*6180*/  LDL.LU R113, [R1+0x414] ;  /* 0x0004140001717983 */ /* 0x000f280000300800 */
[----:B------:R-:W2:Y:S04]  /*6190*/  LDL.LU R114, [R1+0x418] ;  /* 0x0004180001727983 */ /* 0x000ea80000300800 */
        /* <DEDUP_REMOVED lines=13> */
[----:B------:R-:W3:Y:S01]  /*6270*/  LDL.LU R128, [R1+0x450] ;  /* 0x0004500001807983 */ /* 0x000ee20000300800 */
        /* <DEDUP_REMOVED lines=18> */
[----:B------:R0:W-:Y:S01]  /*63a0*/  STL.64 [R1+0x1ac0], R234 ;  /* 0x001ac0ea01007387 */ /* 0x0001e20000100a00 */
        /* <DEDUP_REMOVED lines=25> */
[----:B------:R-:W-:Y:S01]  /*6540*/  UMOV UR18, UR22 ;  /* 0x0000001600127c82 */ /* 0x000fe20008000000 */
[----:B------:R-:W-:Y:S01]  /*6550*/  IMAD.MOV.U32 R148, RZ, RZ, R216 ;  /* 0x000000ffff947224 */ /* 0x000fe200078e00d8 */
[----:B------:R-:W-:Y:S01]  /*6560*/  STL.64 [R1+0x1a90], R222 ;  /* 0x001a90de01007387 */ /* 0x000fe20000100a00 */
[----:B------:R-:W-:Y:S01]  /*6570*/  IMAD.MOV.U32 R218, RZ, RZ, R18 ;  /* 0x000000ffffda7224 */ /* 0x000fe200078e0012 */
[----:B------:R-:W-:Y:S01]  /*6580*/  UMOV UR19, UR23 ;  /* 0x0000001700137c82 */ /* 0x000fe20008000000 */
[----:B------:R-:W-:Y:S01]  /*6590*/  IMAD.MOV.U32 R219, RZ, RZ, R17 ;  /* 0x000000ffffdb7224 */ /* 0x000fe200078e0011 */
[----:B------:R-:W-:Y:S01]  /*65a0*/  STL.64 [R1+0x1a88], R220 ;  /* 0x001a88dc01007387 */ /* 0x000fe20000100a00 */
[----:B------:R-:W-:-:S02]  /*65b0*/  IMAD.MOV.U32 R149, RZ, RZ, R215 ;  /* 0x000000ffff957224 */ /* 0x000fc400078e00d7 */
[----:B------:R-:W-:Y:S01]  /*65c0*/  IMAD.MOV.U32 R216, RZ, RZ, R20 ;  /* 0x000000ffffd87224 */ /* 0x000fe200078e0014 */
[----:B------:R-:W-:Y:S01]  /*65d0*/  STL.64 [R1+0x1a80], R218 ;  /* 0x001a80da01007387 */ /* 0x000fe20000100a00 */
[----:B------:R-:W-:Y:S02]  /*65e0*/  IMAD.MOV.U32 R151, RZ, RZ, R213 ;  /* 0x000000ffff977224 */ /* 0x000fe400078e00d5 */
[----:B------:R-:W-:Y:S01]  /*65f0*/  IMAD.MOV.U32 R215, RZ, RZ, R21 ;  /* 0x000000ffffd77224 */ /* 0x000fe200078e0015 */
[----:B------:R-:W-:Y:S01]  /*6600*/  STL.64 [R1+0x1a78], R216 ;  /* 0x001a78d801007387 */ /* 0x000fe20000100a00 */
[----:B------:R-:W-:-:S03]  /*6610*/  IMAD.MOV.U32 R213, RZ, RZ, R23 ;  /* 0x000000ffffd57224 */ /* 0x000fc600078e0017 */
        /* <DEDUP_REMOVED lines=43> */
[----:B---3--:R-:W-:Y:S04]  /*68d0*/  STL.64 [R1+0x1918], R128 ;  /* 0x0019188001007387 */ /* 0x008fe80000100a00 */
[----:B--2---:R-:W-:Y:S04]  /*68e0*/  STL.64 [R1+0x1910], R126 ;  /* 0x0019107e01007387 */ /* 0x004fe80000100a00 */
[----:B----4-:R-:W-:Y:S04]  /*68f0*/  STL.64 [R1+0x1908], R124 ;  /* 0x0019087c01007387 */ /* 0x010fe80000100a00 */
        /* <DEDUP_REMOVED lines=50> */
[----:B0-----:R-:W3:Y:S04]  /*6c20*/  LDL.LU.64 R234, [R1+0x1ac0] ;  /* 0x001ac00001ea7983 */ /* 0x001ee80000300a00 */
[----:B-1----:R-:W3:Y:S01]  /*6c30*/  LDL.LU.64 R232, [R1+0x1ab8] ;  /* 0x001ab80001e87983 */ /* 0x002ee20000300a00 */
[----:B--2---:R-:W-:-:S06]  /*6c40*/  WARPGROUP.ARRIVE ;  /* 0x00000000000079c5 */ /* 0x004fcc0000000000 */
        /* <DEDUP_REMOVED lines=66> */
[----:B------:R-:W3:Y:S04]  /*7070*/  LDL.LU.64 R230, [R1+0x1ab0] ;  /* 0x001ab00001e67983 */ /* 0x000ee80000300a00 */
        /* <DEDUP_REMOVED lines=39> */
[----:B0-----:R-:W3:Y:S04]  /*72f0*/  LDL.LU.64 R150, [R1+0x1970] ;  /* 0x0019700001967983 */ /* 0x001ee80000300a00 */
        /* <DEDUP_REMOVED lines=20> */
[----:B------:R-:W3:Y:S01]  /*7440*/  LDL.LU.64 R108, [R1+0x18c8] ;  /* 0x0018c800016c7983 */ /* 0x000ee20000300a00 */
[----:B------:R-:W-:-:S02]  /*7450*/  UIADD3 UR16, UR9, 0x2, URZ ;  /* 0x0000000209107890 */ /* 0x000fc4000fffe03f */
[----:B------:R-:W-:Y:S01]  /*7460*/  UIADD3 UR18, UR10, 0x2, URZ ;  /* 0x000000020a127890 */ /* 0x000fe2000fffe03f */
[----:B------:R-:W-:Y:S01]  /*7470*/  UMOV UR17, 0x40000040 ;  /* 0x4000004000117882 */ /* 0x000fe20000000000 */
[----:B------:R-:W-:Y:S01]  /*7480*/  UMOV UR19, 0x40000040 ;  /* 0x4000004000137882 */ /* 0x000fe20000000000 */
[----:B---3--:R-:W-:-:S06]  /*7490*/  WARPGROUP.ARRIVE ;  /* 0x00000000000079c5 */ /* 0x008fcc0000000000 */
[----:B------:R-:W-:Y:S03]  /*74a0*/  QGMMA.64x256x32.F32.E4M3.E4M3 R108, gdesc[UR16], R108, gsb0 ;  /* 0x03e00000106c79f3 */ /* 0x000fe6000800086c */
        /* <DEDUP_REMOVED lines=64> */
[----:B------:R2:W-:Y:S04]  /*78b0*/  STL.64 [R1+0x5f8], R234 ;  /* 0x0005f8ea01007387 */ /* 0x0005e80000100a00 */
        /* <DEDUP_REMOVED lines=64> */
[----:B------:R-:W-:Y:S01]  /*7cc0*/  UIADD3 UR22, UR10, 0x802, URZ ;  /* 0x000008020a167890 */ /* 0x000fe2000fffe03f */
[----:B------:R-:W-:Y:S01]  /*7cd0*/  UMOV UR20, UR16 ;  /* 0x0000001000147c82 */ /* 0x000fe20008000000 */
[----:B------:R-:W-:Y:S01]  /*7ce0*/  UMOV UR21, UR17 ;  /* 0x0000001100157c82 */ /* 0x000fe20008000000 */
[----:B------:R-:W-:Y:S01]  /*7cf0*/  UMOV UR23, 0x40000040 ;  /* 0x4000004000177882 */ /* 0x000fe20000000000 */
        /* <DEDUP_REMOVED lines=14> */
[----:B---3--:R-:W-:-:S06]  /*7de0*/  WARPGROUP.ARRIVE ;  /* 0x00000000000079c5 */ /* 0x008fcc0000000000 */
[----:B------:R-:W-:Y:S03]  /*7df0*/  QGMMA.64x256x32.F32.E4M3.E4M3 R24, gdesc[UR20], R24, gsb0 ;  /* 0x03e00000141879f3 */ /* 0x000fe60008000818 */
[----:B------:R-:W-:Y:S02]  /*7e00*/  WARPGROUP.DEPBAR.LE gsb0, 0x0 ;  /* 0x00008000000079c5 */ /* 0x000fe40000010000 */
[----:B------:R-:W-:Y:S04]  /*7e10*/  STL.64 [R1], R24 ;  /* 0x0000001801007387 */ /* 0x000fe80000100a00 */
[----:B------:R-:W-:Y:S04]  /*7e20*/  STL.64 [R1+0x8], R26 ;  /* 0x0000081a01007387 */ /* 0x000fe80000100a00 */
[----:B------:R-:W-:Y:S04]  /*7e30*/  STL.64 [R1+0x60], R48 ;  /* 0x0000603001007387 */ /* 0x000fe80000100a00 */
[----:B------:R-:W-:Y:S04]  /*7e40*/  STL.64 [R1+0x68], R50 ;  /* 0x0000683201007387 */ /* 0x000fe80000100a00 */
[----:B------:R-:W-:Y:S04]  /*7e50*/  STL.64 [R1+0x70], R52 ;  /* 0x0000703401007387 */ /* 0x000fe80000100a00 */
[----:B------:R-:W-:Y:S04]  /*7e60*/  STL.64 [R1+0x78], R54 ;  /* 0x0000783601007387 */ /* 0x000fe80000100a00 */
[----:B------:R-:W-:Y:S01]  /*7e70*/  STL.64 [R1+0x80], R56 ;  /* 0x0000803801007387 */ /* 0x000fe20000100a00 */
[----:B------:R-:W-:-:S03]  /*7e80*/  IMAD.MOV.U32 R2, RZ, RZ, R150 ;  /* 0x000000ffff027224 */ /* 0x000fc600078e0096 */
[----:B------:R-:W-:Y:S01]  /*7e90*/  STL.64 [R1+0x88], R58 ;  /* 0x0000883a01007387 */ /* 0x000fe20000100a00 */
[----:B------:R-:W-:-:S03]  /*7ea0*/  IMAD.MOV.U32 R0, RZ, RZ, R151 ;  /* 0x000000ffff007224 */ /* 0x000fc600078e0097 */
[----:B------:R-:W-:Y:S01]  /*7eb0*/  STL.64 [R1+0x90], R60 ;  /* 0x0000903c01007387 */ /* 0x000fe20000100a00 */
[----:B-1----:R-:W-:Y:S01]  /*7ec0*/  IMAD.MOV.U32 R232, RZ, RZ, R148 ;  /* 0x000000ffffe87224 */ /* 0x002fe200078e0094 */
[----:B------:R-:W-:Y:S02]  /*7ed0*/  MOV R3, R149 ;  /* 0x0000009500037202 */ /* 0x000fe40000000f00 */
[----:B------:R-:W-:Y:S01]  /*7ee0*/  STL.64 [R1+0x98], R62 ;  /* 0x0000983e01007387 */ /* 0x000fe20000100a00 */
[----:B------:R-:W-:Y:S01]  /*7ef0*/  MOV R230, R146 ;  /* 0x0000009200e67202 */ /* 0x000fe20000000f00 */
[----:B------:R-:W-:Y:S02]  /*7f00*/  IMAD.MOV.U32 R231, RZ, RZ, R147 ;  /* 0x000000ffffe77224 */ /* 0x000fe400078e0093 */
[----:B------:R0:W-:Y:S01]  /*7f10*/  STL [R1+0xa0], R64 ;  /* 0x0000a04001007387 */ /* 0x0001e20000100800 */
[----:B------:R-:W-:-:S03]  /*7f20*/  IMAD.MOV.U32 R228, RZ, RZ, R144 ;  /* 0x000000ffffe47224 */ /* 0x000fc600078e0090 */
[----:B------:R-:W3:Y:S01]  /*7f30*/  LDL.LU.64 R150, [R1+0x16c0] ;  /* 0x0016c00001967983 */ /* 0x000ee20000300a00 */
[----:B------:R-:W-:Y:S01]  /*7f40*/  IMAD.MOV.U32 R229, RZ, RZ, R145 ;  /* 0x000000ffffe57224 */ /* 0x000fe200078e0091 */
[----:B------:R-:W-:Y:S02]  /*7f50*/  MOV R227, R143 ;  /* 0x0000008f00e37202 */ /* 0x000fe40000000f00 */
[----:B------:R-:W3:Y:S01]  /*7f60*/  LDL.LU.64 R148, [R1+0x16b8] ;  /* 0x0016b80001947983 */ /* 0x000ee20000300a00 */
[----:B------:R-:W-:Y:S01]  /*7f70*/  IMAD.MOV.U32 R226, RZ, RZ, R142 ;  /* 0x000000ffffe27224 */ /* 0x000fe200078e008e */
[----:B------:R-:W-:Y:S02]  /*7f80*/  MOV R224, R140 ;  /* 0x0000008c00e07202 */ /* 0x000fe40000000f00 */
[----:B------:R-:W3:Y:S01]  /*7f90*/  LDL.LU.64 R146, [R1+0x16b0] ;  /* 0x0016b00001927983 */ /* 0x000ee20000300a00 */
[----:B------:R-:W-:-:S03]  /*7fa0*/  IMAD.MOV.U32 R225, RZ, RZ, R141 ;  /* 0x000000ffffe17224 */ /* 0x000fc600078e008d */
[----:B------:R-:W3:Y:S01]  /*7fb0*/  LDL.LU.64 R144, [R1+0x16a8] ;  /* 0x0016a80001907983 */ /* 0x000ee20000300a00 */
[----:B------:R-:W-:Y:S01]  /*7fc0*/  IMAD.MOV.U32 R222, RZ, RZ, R138 ;  /* 0x000000ffffde7224 */ /* 0x000fe200078e008a */
[----:B------:R-:W-:Y:S01]  /*7fd0*/  MOV R221, R137 ;  /* 0x0000008900dd7202 */ /* 0x000fe20000000f00 */
[----:B------:R-:W-:Y:S01]  /*7fe0*/  IMAD.MOV.U32 R223, RZ, RZ, R139 ;  /* 0x000000ffffdf7224 */ /* 0x000fe200078e008b */
        /* <DEDUP_REMOVED lines=105> */
[----:B--2---:R-:W-:Y:S01]  /*8680*/  IMAD.MOV.U32 R234, RZ, RZ, R66 ;  /* 0x000000ffffea7224 */ /* 0x004fe200078e0042 */
[----:B------:R-:W-:Y:S01]  /*8690*/  MOV R235, R65 ;  /* 0x0000004100eb7202 */ /* 0x000fe20000000f00 */
[----:B------:R-:W-:Y:S01]  /*86a0*/  IMAD.MOV.U32 R233, RZ, RZ, R67 ;  /* 0x000000ffffe97224 */ /* 0x000fe200078e0043 */
[----:B------:R-:W3:Y:S04]  /*86b0*/  LDL.LU.64 R70, [R1+0x1580] ;  /* 0x0015800001467983 */ /* 0x000ee80000300a00 */
[----:B------:R-:W3:Y:S04]  /*86c0*/  LDL.LU.64 R68, [R1+0x1578] ;  /* 0x0015780001447983 */ /* 0x000ee80000300a00 */
[----:B------:R-:W3:Y:S04]  /*86d0*/  LDL.LU.64 R66, [R1+0x1570] ;  /* 0x0015700001427983 */ /* 0x000ee80000300a00 */
[----:B0-----:R-:W3:Y:S04]  /*86e0*/  LDL.LU.64 R64, [R1+0x1568] ;  /* 0x0015680001407983 */ /* 0x001ee80000300a00 */
[----:B------:R-:W3:Y:S04]  /*86f0*/  LDL.LU.64 R62, [R1+0x1560] ;  /* 0x00156000013e7983 */ /* 0x000ee80000300a00 */
[----:B------:R-:W3:Y:S04]  /*8700*/  LDL.LU.64 R60, [R1+0x1558] ;  /* 0x00155800013c7983 */ /* 0x000ee80000300a00 */
[----:B------:R-:W3:Y:S04]  /*8710*/  LDL.LU.64 R58, [R1+0x1550] ;  /* 0x00155000013a7983 */ /* 0x000ee80000300a00 */
[----:B------:R-:W3:Y:S01]  /*8720*/  LDL.LU.64 R56, [R1+0x1548] ;  /* 0x0015480001387983 */ /* 0x000ee20000300a00 */
[----:B------:R-:W-:-:S03]  /*8730*/  IMAD.MOV.U32 R5, RZ, RZ, R46 ;  /* 0x000000ffff057224 */ /* 0x000fc600078e002e */
[----:B------:R-:W3:Y:S01]  /*8740*/  LDL.LU.64 R54, [R1+0x1540] ;  /* 0x0015400001367983 */ /* 0x000ee20000300a00 */
[----:B------:R-:W-:-:S03]  /*8750*/  IMAD.MOV.U32 R4, RZ, RZ, R47 ;  /* 0x000000ffff047224 */ /* 0x000fc600078e002f */
[----:B------:R-:W3:Y:S01]  /*8760*/  LDL.LU.64 R52, [R1+0x1538] ;  /* 0x0015380001347983 */ /* 0x000ee20000300a00 */
[----:B------:R-:W-:Y:S01]  /*8770*/  IMAD.MOV.U32 R7, RZ, RZ, R44 ;  /* 0x000000ffff077224 */ /* 0x000fe200078e002c */
[----:B------:R-:W-:Y:S02]  /*8780*/  MOV R6, R45 ;  /* 0x0000002d00067202 */ /* 0x000fe40000000f00 */
[----:B------:R-:W3:Y:S01]  /*8790*/  LDL.LU.64 R50, [R1+0x1530] ;  /* 0x0015300001327983 */ /* 0x000ee20000300a00 */
[----:B------:R-:W-:Y:S01]  /*87a0*/  MOV R9, R42 ;  /* 0x0000002a00097202 */ /* 0x000fe20000000f00 */
[----:B------:R-:W-:Y:S02]  /*87b0*/  IMAD.MOV.U32 R8, RZ, RZ, R43 ;  /* 0x000000ffff087224 */ /* 0x000fe400078e002b */
[----:B------:R-:W3:Y:S01]  /*87c0*/  LDL.LU.64 R48, [R1+0x1528] ;  /* 0x0015280001307983 */ /* 0x000ee20000300a00 */
        /* <DEDUP_REMOVED lines=19> */
[----:B------:R-:W-:Y:S02]  /*8900*/  IMAD.MOV.U32 R23, RZ, RZ, R28 ;  /* 0x000000ffff177224 */ /* 0x000fe400078e001c */
[----:B------:R-:W-:Y:S01]  /*8910*/  IMAD.MOV.U32 R22, RZ, RZ, R29 ;  /* 0x000000ffff167224 */ /* 0x000fe200078e001d */
[----:B------:R-:W3:Y:S04]  /*8920*/  LDL.LU.64 R32, [R1+0x14e8] ;  /* 0x0014e80001207983 */ /* 0x000ee80000300a00 */
[----:B------:R-:W3:Y:S04]  /*8930*/  LDL.LU.64 R30, [R1+0x14e0] ;  /* 0x0014e000011e7983 */ /* 0x000ee80000300a00 */
[----:B------:R-:W3:Y:S04]  /*8940*/  LDL.LU.64 R28, [R1+0x14d8] ;  /* 0x0014d800011c7983 */ /* 0x000ee80000300a00 */
[----:B------:R-:W3:Y:S04]  /*8950*/  LDL.LU.64 R26, [R1+0x14d0] ;  /* 0x0014d000011a7983 */ /* 0x000ee80000300a00 */
[----:B------:R-:W3:Y:S01]  /*8960*/  LDL.LU.64 R24, [R1+0x14c8] ;  /* 0x0014c80001187983 */ /* 0x000ee20000300a00 */
[----:B------:R-:W-:Y:S01]  /*8970*/  UIADD3 UR20, UR9, 0x402, URZ ;  /* 0x0000040209147890 */ /* 0x000fe2000fffe03f */
[----:B------:R-:W-:-:S02]  /*8980*/  UMOV UR21, 0x40000040 ;  /* 0x4000004000157882 */ /* 0x000fc40000000000 */
        /* <DEDUP_REMOVED lines=218> */
[----:B------:R-:W2:Y:S01]  /*9730*/  LDL.LU R151, [R1+0x3fc] ;  /* 0x0003fc0001977983 */ /* 0x000ea20000300800 */
[----:B------:R-:W-:Y:S01]  /*9740*/  UMOV UR16, UR20 ;  /* 0x0000001400107c82 */ /* 0x000fe20008000000 */
[----:B------:R-:W-:-:S02]  /*9750*/  UMOV UR17, UR21 ;  /* 0x0000001500117c82 */ /* 0x000fc40008000000 */
        /* <DEDUP_REMOVED lines=25> */
[----:B--2---:R-:W-:-:S06]  /*98f0*/  WARPGROUP.ARRIVE ;  /* 0x00000000000079c5 */ /* 0x004fcc0000000000 */
        /* <DEDUP_REMOVED lines=66> */
[----:B0-----:R-:W4:Y:S04]  /*9d20*/  LDL.LU.64 R106, [R1+0x14c0] ;  /* 0x0014c000016a7983 */ /* 0x001f280000300a00 */
[----:B------:R-:W4:Y:S04]  /*9d30*/  LDL.LU.64 R104, [R1+0x14b8] ;  /* 0x0014b80001687983 */ /* 0x000f280000300a00 */
        /* <DEDUP_REMOVED lines=123> */
[----:B-1----:R-:W4:Y:S04]  /*a4f0*/  LDL.LU R108, [R1] ;  /* 0x00000000016c7983 */ /* 0x002f280000300800 */
[----:B------:R-:W4:Y:S04]  /*a500*/  LDL.LU R109, [R1+0x4] ;  /* 0x00000400016d7983 */ /* 0x000f280000300800 */
[----:B--2---:R-:W2:Y:S04]  /*a510*/  LDL.LU R110, [R1+0x8] ;  /* 0x00000800016e7983 */ /* 0x004ea80000300800 */
[----:B------:R-:W2:Y:S01]  /*a520*/  LDL.LU R111, [R1+0xc] ;  /* 0x00000c00016f7983 */ /* 0x000ea20000300800 */
[----:B---3--:R-:W-:Y:S01]  /*a530*/  MOV R130, R5 ;  /* 0x0000000500827202 */ /* 0x008fe20000000f00 */
[----:B------:R-:W-:Y:S01]  /*a540*/  IMAD.MOV.U32 R131, RZ, RZ, R4 ;  /* 0x000000ffff837224 */ /* 0x000fe200078e0004 */
[----:B------:R-:W-:Y:S01]  /*a550*/  MOV R127, R8 ;  /* 0x00000008007f7202 */ /* 0x000fe20000000f00 */
[----:B------:R-:W-:-:S02]  /*a560*/  IMAD.MOV.U32 R128, RZ, RZ, R7 ;  /* 0x000000ffff807224 */ /* 0x000fc400078e0007 */
[----:B------:R-:W-:Y:S01]  /*a570*/  IMAD.MOV.U32 R129, RZ, RZ, R6 ;  /* 0x000000ffff817224 */ /* 0x000fe200078e0006 */
[----:B------:R-:W-:Y:S01]  /*a580*/  MOV R124, R11 ;  /* 0x0000000b007c7202 */ /* 0x000fe20000000f00 */
[----:B------:R-:W-:Y:S02]  /*a590*/  IMAD.MOV.U32 R126, RZ, RZ, R9 ;  /* 0x000000ffff7e7224 */ /* 0x000fe400078e0009 */
        /* <DEDUP_REMOVED lines=67> */
[----:B------:R-:W2:Y:S04]  /*a9d0*/  LDL.LU.64 R4, [R1+0x400] ;  /* 0x0004000001047983 */ /* 0x000ea80000300a00 */
        /* <DEDUP_REMOVED lines=9> */
[----:B0-----:R-:W2:Y:S04]  /*aa70*/  LDL.LU.64 R24, [R1+0x450] ;  /* 0x0004500001187983 */ /* 0x001ea80000300a00 */
        /* <DEDUP_REMOVED lines=52> */
[----:B------:R-:W2:Y:S01]  /*adc0*/  LDL.LU.64 R130, [R1+0x5f8] ;  /* 0x0005f80001827983 */ /* 0x000ea20000300a00 */
[----:B------:R-:W-:-:S02]  /*add0*/  UIADD3 UR16, UR9, 0x4, URZ ;  /* 0x0000000409107890 */ /* 0x000fc4000fffe03f */
[----:B------:R-:W-:Y:S01]  /*ade0*/  UIADD3 UR18, UR10, 0x4, URZ ;  /* 0x000000040a127890 */ /* 0x000fe2000fffe03f */
[----:B------:R-:W3:Y:S01]  /*adf0*/  LDL.LU R132, [R1+0x60] ;  /* 0x0000600001847983 */ /* 0x000ee20000300800 */
[----:B------:R-:W-:Y:S01]  /*ae00*/  UMOV UR17, 0x40000040 ;  /* 0x4000004000117882 */ /* 0x000fe20000000000 */
[----:B------:R-:W-:Y:S02]  /*ae10*/  UMOV UR19, 0x40000040 ;  /* 0x4000004000137882 */ /* 0x000fe40000000000 */
[----:B------:R-:W3:Y:S04]  /*ae20*/  LDL.LU R133, [R1+0x64] ;  /* 0x0000640001857983 */ /* 0x000ee80000300800 */
        /* <DEDUP_REMOVED lines=14> */
[----:B------:R-:W3:Y:S01]  /*af10*/  LDL.LU R148, [R1+0xa0] ;  /* 0x0000a00001947983 */ /* 0x000ee20000300800 */
[----:B--2---:R-:W-:-:S06]  /*af20*/  WARPGROUP.ARRIVE ;  /* 0x00000000000079c5 */ /* 0x004fcc0000000000 */
[----:B------:R-:W-:Y:S01]  /*af30*/  QGMMA.64x256x32.F32.E4M3.E4M3 R4, gdesc[UR16], R4, gsb0 ;  /* 0x03e00000100479f3 */ /* 0x000fe20008000804 */
[----:B------:R-:W-:Y:S02]  /*af40*/  IMAD.MOV.U32 R149, RZ, RZ, R235 ;  /* 0x000000ffff957224 */ /* 0x000fe400078e00eb */
[----:B------:R-:W-:Y:S01]  /*af50*/  IMAD.MOV.U32 R235, RZ, RZ, R0 ;  /* 0x000000ffffeb7224 */ /* 0x000fe200078e0000 */
        /* <DEDUP_REMOVED lines=60> */
[----:B------:R-:W-:Y:S01]  /*b320*/  STL.64 [R1+0x5d8], R122 ;  /* 0x0005d87a01007387 */ /* 0x000fe20000100a00 */
[----:B------:R-:W-:-:S03]  /*b330*/  IMAD.MOV.U32 R0, RZ, RZ, R131 ;  /* 0x000000ffff007224 */ /* 0x000fc600078e0083 */
[----:B------:R-:W-:Y:S04]  /*b340*/  STL.64 [R1+0x5e0], R124 ;  /* 0x0005e07c01007387 */ /* 0x000fe80000100a00 */
[----:B------:R-:W-:Y:S04]  /*b350*/  STL.64 [R1+0x5e8], R126 ;  /* 0x0005e87e01007387 */ /* 0x000fe80000100a00 */
[----:B------:R-:W-:Y:S04]  /*b360*/  STL.64 [R1+0x5f0], R128 ;  /* 0x0005f08001007387 */ /* 0x000fe80000100a00 */
[----:B------:R0:W-:Y:S04]  /*b370*/  STL [R1+0x5f8], R130 ;  /* 0x0005f88201007387 */ /* 0x0001e80000100800 */
        /* <DEDUP_REMOVED lines=12> */
[----:B------:R-:W-:Y:S01]  /*b440*/  MOV R150, R234 ;  /* 0x000000ea00967202 */ /* 0x000fe20000000f00 */
[----:B------:R-:W-:Y:S01]  /*b450*/  IMAD.MOV.U32 R151, RZ, RZ, R233 ;  /* 0x000000ffff977224 */ /* 0x000fe200078e00e9 */
[----:B------:R-:W-:Y:S01]  /*b460*/  MOV R234, R2 ;  /* 0x0000000200ea7202 */ /* 0x000fe20000000f00 */
[----:B------:R-:W-:Y:S01]  /*b470*/  IMAD.MOV.U32 R233, RZ, RZ, R3 ;  /* 0x000000ffffe97224 */ /* 0x000fe200078e0003 */
[----:B------:R-:W-:Y:S01]  /*b480*/  UIADD3 UR22, UR10, 0x804, URZ ;  /* 0x000008040a167890 */ /* 0x000fe2000fffe03f */
[----:B------:R-:W2:Y:S01]  /*b490*/  LDL.LU.64 R106, [R1+0x1310] ;  /* 0x00131000016a7983 */ /* 0x000ea20000300a00 */
[----:B------:R-:W-:Y:S01]  /*b4a0*/  UMOV UR20, UR16 ;  /* 0x0000001000147c82 */ /* 0x000fe20008000000 */
[----:B------:R-:W-:Y:S01]  /*b4b0*/  UMOV UR21, UR17 ;  /* 0x0000001100157c82 */ /* 0x000fe20008000000 */
[----:B------:R-:W-:Y:S01]  /*b4c0*/  UMOV UR23, 0x40000040 ;  /* 0x4000004000177882 */ /* 0x000fe20000000000 */
        /* <DEDUP_REMOVED lines=41> */
[----:B---3--:R-:W-:-:S06]  /*b760*/  WARPGROUP.ARRIVE ;  /* 0x00000000000079c5 */ /* 0x008fcc0000000000 */
[----:B------:R-:W-:Y:S01]  /*b770*/  QGMMA.64x256x32.F32.E4M3.E4M3 R108, gdesc[UR20], R108, gsb0 ;  /* 0x03e00000146c79f3 */ /* 0x000fe2000800086c */
        /* <DEDUP_REMOVED lines=24> */
[----:B------:R-:W-:-:S03]  /*b900*/  WARPGROUP.DEPBAR.LE gsb0, 0x0 ;  /* 0x00008000000079c5 */ /* 0x000fc60000010000 */
        /* <DEDUP_REMOVED lines=273> */
[----:B------:R0:W-:Y:S04]  /*ca20*/  STL.64 [R1+0x200], R24 ;  /* 0x0002001801007387 */ /* 0x0001e80000100a00 */
        /* <DEDUP_REMOVED lines=93> */
[----:B0-----:R-:W4:Y:S04]  /*d000*/  LDL.LU.64 R24, [R1] ;  /* 0x0000000001187983 */ /* 0x001f280000300a00 */
[----:B-1----:R-:W4:Y:S04]  /*d010*/  LDL.LU.64 R26, [R1+0x8] ;  /* 0x00000800011a7983 */ /* 0x002f280000300a00 */
[----:B--2---:R-:W2:Y:S04]  /*d020*/  LDL.LU.64 R28, [R1+0x10] ;  /* 0x00001000011c7983 */ /* 0x004ea80000300a00 */
[----:B---3--:R-:W3:Y:S04]  /*d030*/  LDL.LU.64 R30, [R1+0x18] ;  /* 0x00001800011e7983 */ /* 0x008ee80000300a00 */
[----:B----4-:R-:W4:Y:S04]  /*d040*/  LDL.LU.64 R32, [R1+0x20] ;  /* 0x0000200001207983 */ /* 0x010f280000300a00 */
[----:B------:R-:W2:Y:S04]  /*d050*/  LDL.LU.64 R34, [R1+0x28] ;  /* 0x0000280001227983 */ /* 0x000ea80000300a00 */
[----:B------:R-:W3:Y:S01]  /*d060*/  LDL.LU.64 R36, [R1+0x30] ;  /* 0x0000300001247983 */ /* 0x000ee20000300a00 */
[----:B------:R-:W-:-:S03]  /*d070*/  MOV R235, R46 ;  /* 0x0000002e00eb7202 */ /* 0x000fc60000000f00 */
[----:B------:R-:W4:Y:S01]  /*d080*/  LDL.LU.64 R38, [R1+0x38] ;  /* 0x0000380001267983 */ /* 0x000f220000300a00 */
[----:B------:R-:W-:-:S03]  /*d090*/  IMAD.MOV.U32 R234, RZ, RZ, R47 ;  /* 0x000000ffffea7224 */ /* 0x000fc600078e002f */
[----:B------:R-:W2:Y:S01]  /*d0a0*/  LDL.LU.64 R40, [R1+0x40] ;  /* 0x0000400001287983 */ /* 0x000ea20000300a00 */
[----:B------:R-:W-:Y:S01]  /*d0b0*/  IMAD.MOV.U32 R233, RZ, RZ, R48 ;  /* 0x000000ffffe97224 */ /* 0x000fe200078e0030 */
[----:B------:R-:W-:Y:S02]  /*d0c0*/  MOV R232, R49 ;  /* 0x0000003100e87202 */ /* 0x000fe40000000f00 */
[----:B------:R-:W3:Y:S01]  /*d0d0*/  LDL.LU.64 R42, [R1+0x48] ;  /* 0x00004800012a7983 */ /* 0x000ee20000300a00 */
[----:B------:R-:W-:-:S03]  /*d0e0*/  IMAD.MOV.U32 R231, RZ, RZ, R50 ;  /* 0x000000ffffe77224 */ /* 0x000fc600078e0032 */
[----:B------:R-:W4:Y:S01]  /*d0f0*/  LDL.LU.64 R44, [R1+0x50] ;  /* 0x00005000012c7983 */ /* 0x000f220000300a00 */
[----:B------:R-:W-:Y:S01]  /*d100*/  IMAD.MOV.U32 R230, RZ, RZ, R51 ;  /* 0x000000ffffe67224 */ /* 0x000fe200078e0033 */
[----:B------:R-:W-:Y:S02]  /*d110*/  MOV R229, R52 ;  /* 0x0000003400e57202 */ /* 0x000fe40000000f00 */
[----:B------:R-:W2:Y:S01]  /*d120*/  LDL.LU.64 R46, [R1+0x58] ;  /* 0x00005800012e7983 */ /* 0x000ea20000300a00 */
[----:B------:R-:W-:Y:S01]  /*d130*/  IMAD.MOV.U32 R228, RZ, RZ, R53 ;  /* 0x000000ffffe47224 */ /* 0x000fe200078e0035 */
[----:B------:R-:W-:Y:S02]  /*d140*/  MOV R226, R55 ;  /* 0x0000003700e27202 */ /* 0x000fe40000000f00 */
[----:B------:R-:W3:Y:S01]  /*d150*/  LDL.LU.64 R48, [R1+0x60] ;  /* 0x0000600001307983 */ /* 0x000ee20000300a00 */
[----:B------:R-:W-:-:S03]  /*d160*/  IMAD.MOV.U32 R227, RZ, RZ, R54 ;  /* 0x000000ffffe37224 */ /* 0x000fc600078e0036 */
[----:B------:R-:W4:Y:S01]  /*d170*/  LDL.LU.64 R50, [R1+0x68] ;  /* 0x0000680001327983 */ /* 0x000f220000300a00 */
[----:B------:R-:W-:Y:S01]  /*d180*/  IMAD.MOV.U32 R225, RZ, RZ, R56 ;  /* 0x000000ffffe17224 */ /* 0x000fe200078e0038 */
[----:B------:R-:W-:Y:S01]  /*d190*/  MOV R223, R58 ;  /* 0x0000003a00df7202 */ /* 0x000fe20000000f00 */
[----:B------:R-:W-:Y:S01]  /*d1a0*/  IMAD.MOV.U32 R224, RZ, RZ, R57 ;  /* 0x000000ffffe07224 */ /* 0x000fe200078e0039 */
        /* <DEDUP_REMOVED lines=140> */
[----:B------:R-:W4:Y:S04]  /*da70*/  LDL.LU.64 R146, [R1+0x1e8] ;  /* 0x0001e80001927983 */ /* 0x000f280000300a00 */
[----:B------:R-:W2:Y:S04]  /*da80*/  LDL.LU.64 R148, [R1+0x1f0] ;  /* 0x0001f00001947983 */ /* 0x000ea80000300a00 */
[----:B------:R-:W3:Y:S04]  /*da90*/  LDL.LU.64 R150, [R1+0x1f8] ;  /* 0x0001f80001967983 */ /* 0x000ee80000300a00 */
        /* <DEDUP_REMOVED lines=191> */
[----:B------:R-:W-:Y:S01]  /*e690*/  IMAD.MOV.U32 R151, RZ, RZ, R0 ;  /* 0x000000ffff977224 */ /* 0x000fe200078e0000 */
[----:B------:R-:W-:-:S02]  /*e6a0*/  UIADD3 UR16, UR9, 0x6, URZ ;  /* 0x0000000609107890 */ /* 0x000fc4000fffe03f */
[----:B------:R-:W-:Y:S01]  /*e6b0*/  UIADD3 UR18, UR10, 0x6, URZ ;  /* 0x000000060a127890 */ /* 0x000fe2000fffe03f */
[----:B------:R-:W-:Y:S01]  /*e6c0*/  UMOV UR17, 0x40000040 ;  /* 0x4000004000117882 */ /* 0x000fe20000000000 */
[----:B------:R-:W-:Y:S01]  /*e6d0*/  UMOV UR19, 0x40000040 ;  /* 0x4000004000137882 */ /* 0x000fe20000000000 */
        /* <DEDUP_REMOVED lines=293> */
[----:B------:R-:W-:Y:S01]  /*f930*/  STL [R1+0x734], RZ ;  /* 0x000734ff01007387 */ /* 0x000fe20000100800 */
[----:B------:R-:W-:-:S03]  /*f940*/  ULDC UR9, c[0x0][0x50c] ;  /* 0x0001430000097ab9 */ /* 0x000fc60000000800 */
        /* <DEDUP_REMOVED lines=113> */
[----:B------:R-:W-:Y:S01]  /*10060*/  IMAD.MOV.U32 R235, RZ, RZ, R2 ;  /* 0x000000ffffeb7224 */ /* 0x000fe200078e0002 */
[----:B------:R-:W-:Y:S01]  /*10070*/  UMOV UR16, UR20 ;  /* 0x0000001400107c82 */ /* 0x000fe20008000000 */
[----:B------:R-:W-:Y:S01]  /*10080*/  UMOV UR17, UR21 ;  /* 0x0000001500117c82 */ /* 0x000fe20008000000 */
        /* <DEDUP_REMOVED lines=19> */
[----:B------:R-:W-:Y:S01]  /*101c0*/  QGMMA.64x256x32.F32.E4M3.E4M3 R108, gdesc[UR16], R108, gsb0 ;  /* 0x03e00000106c79f3 */ /* 0x000fe2000800086c */
[----:B------:R-:W-:Y:S04]  /*101d0*/  STL [R1+0x68c], RZ ;  /* 0x00068cff01007387 */ /* 0x000fe80000100800 */
[----:B------:R-:W-:Y:S04]  /*101e0*/  STL [R1+0x688], RZ ;  /* 0x000688ff01007387 */ /* 0x000fe80000100800 */
[----:B------:R-:W-:Y:S04]  /*101f0*/  STL [R1+0x684], RZ ;  /* 0x000684ff01007387 */ /* 0x000fe80000100800 */
[----:B------:R-:W-:Y:S04]  /*10200*/  STL [R1+0x680], RZ ;  /* 0x000680ff01007387 */ /* 0x000fe80000100800 */
[----:B------:R-:W-:Y:S04]  /*10210*/  STL [R1+0x67c], RZ ;  /* 0x00067cff01007387 */ /* 0x000fe80000100800 */
[----:B------:R-:W-:Y:S04]  /*10220*/  STL [R1+0x678], RZ ;  /* 0x000678ff01007387 */ /* 0x000fe80000100800 */
[----:B------:R-:W-:Y:S01]  /*10230*/  STL [R1+0x674], RZ ;  /* 0x000674ff01007387 */ /* 0x000fe20000100800 */
[----:B------:R-:W-:-:S04]  /*10240*/  UISETP.NE.AND UP0, UPT, UR9, 0x4, UPT ;  /* 0x000000040900788c */ /* 0x000fc8000bf05270 */
[----:B------:R-:W-:-:S06]  /*10250*/  USEL UR16, URZ, 0x1, UP0 ;  /* 0x000000013f107887 */ /* 0x000fcc0008000000 */
[----:B------:R-:W-:Y:S01]  /*10260*/  ISETP.NE.AND P0, PT, RZ, UR16, PT ;  /* 0x00000010ff007c0c */ /* 0x000fe2000bf05270 */
[----:B------:R-:W-:Y:S01]  /*10270*/  UMOV UR6, 0x4 ;  /* 0x0000000400067882 */ /* 0x000fe20000000000 */
[----:B------:R-:W-:Y:S02]  /*10280*/  CS2R R236, SRZ ;  /* 0x0000000000ec7805 */ /* 0x000fe4000001ff00 */
[----:B------:R-:W-:Y:S02]  /*10290*/  CS2R R22, SRZ ;  /* 0x0000000000167805 */ /* 0x000fe4000001ff00 */
[----:B------:R-:W-:Y:S02]  /*102a0*/  CS2R R20, SRZ ;  /* 0x0000000000147805 */ /* 0x000fe4000001ff00 */
[----:B------:R-:W-:Y:S02]  /*102b0*/  CS2R R18, SRZ ;  /* 0x0000000000127805 */ /* 0x000fe4000001ff00 */
[----:B------:R-:W-:-:S02]  /*102c0*/  CS2R R16, SRZ ;  /* 0x0000000000107805 */ /* 0x000fc4000001ff00 */
[----:B------:R-:W-:Y:S02]  /*102d0*/  CS2R R14, SRZ ;  /* 0x00000000000e7805 */ /* 0x000fe4000001ff00 */
[----:B------:R-:W-:Y:S02]  /*102e0*/  CS2R R12, SRZ ;  /* 0x00000000000c7805 */ /* 0x000fe4000001ff00 */
[----:B------:R-:W-:Y:S02]  /*102f0*/  CS2R R10, SRZ ;  /* 0x00000000000a7805 */ /* 0x000fe4000001ff00 */
[----:B------:R-:W-:Y:S02]  /*10300*/  CS2R R8, SRZ ;  /* 0x0000000000087805 */ /* 0x000fe4000001ff00 */
[----:B------:R-:W-:Y:S02]  /*10310*/  CS2R R6, SRZ ;  /* 0x0000000000067805 */ /* 0x000fe4000001ff00 */
[----:B------:R-:W-:-:S02]  /*10320*/  CS2R R4, SRZ ;  /* 0x0000000000047805 */ /* 0x000fc4000001ff00 */
[----:B------:R-:W-:Y:S01]  /*10330*/  CS2R R2, SRZ ;  /* 0x0000000000027805 */ /* 0x000fe2000001ff00 */
        /* <DEDUP_REMOVED lines=65> */
[----:B0-----:R0:W5:Y:S04]  /*10750*/  LDL.LU.64 R150, [R1+0xd10] ;  /* 0x000d100001967983 */ /* 0x0011680000300a00 */
[----:B------:R0:W5:Y:S04]  /*10760*/  LDL.LU.64 R148, [R1+0xd08] ;  /* 0x000d080001947983 */ /* 0x0001680000300a00 */
        /* <DEDUP_REMOVED lines=49> */
[----:B-1----:R-:W-:-:S02]  /*10a80*/  CS2R R234, SRZ ;  /* 0x0000000000ea7805 */ /* 0x002fc4000001ff00 */
[----:B------:R-:W-:Y:S02]  /*10a90*/  CS2R R232, SRZ ;  /* 0x0000000000e87805 */ /* 0x000fe4000001ff00 */
        /* <DEDUP_REMOVED lines=39> */
[----:B------:R-:W-:Y:S01]  /*10d10*/  CS2R R152, SRZ ;  /* 0x0000000000987805 */ /* 0x000fe2000001ff00 */
[----:B0-----:R-:W-:Y:S06]  /*10d20*/  @!P0 BRA `(.L_x_18) ;  /* 0x00000054004c8947 */ /* 0x001fec0003800000 */
[----:B-----5:R0:W-:Y:S04]  /*10d30*/  STL [R1+0xce0], R121 ;  /* 0x000ce07901007387 */ /* 0x0201e80000100800 */
[----:B------:R-:W2:Y:S04]  /*10d40*/  LDL R2, [R1+0x400] ;  /* 0x0004000001027983 */ /* 0x000ea80000100800 */
[----:B------:R-:W3:Y:S04]  /*10d50*/  LDL R3, [R1+0x404] ;  /* 0x0004040001037983 */ /* 0x000ee80000100800 */
[----:B0-----:R-:W4:Y:S04]  /*10d60*/  LDL R121, [R1+0x21c] ;  /* 0x00021c0001797983 */ /* 0x001f280000100800 */
[----:B------:R-:W3:Y:S04]  /*10d70*/  LDL R4, [R1+0x408] ;  /* 0x0004080001047983 */ /* 0x000ee80000100800 */
        /* <DEDUP_REMOVED lines=103> */
[----:B------:R0:W-:Y:S04]  /*113f0*/  STL [R1+0xcdc], R122 ;  /* 0x000cdc7a01007387 */ /* 0x0001e80000100800 */
[----:B0-----:R-:W2:Y:S04]  /*11400*/  LDL R122, [R1+0x218] ;  /* 0x00021800017a7983 */ /* 0x001ea80000100800 */
[----:B------:R0:W-:Y:S04]  /*11410*/  STL [R1+0xcd8], R123 ;  /* 0x000cd87b01007387 */ /* 0x0001e80000100800 */
[----:B0-----:R-:W4:Y:S04]  /*11420*/  LDL R123, [R1+0x214] ;  /* 0x00021400017b7983 */ /* 0x001f280000100800 */
[----:B------:R0:W-:Y:S04]  /*11430*/  STL [R1+0xcd4], R124 ;  /* 0x000cd47c01007387 */ /* 0x0001e80000100800 */
[----:B0-----:R-:W3:Y:S04]  /*11440*/  LDL R124, [R1+0x210] ;  /* 0x00021000017c7983 */ /* 0x001ee80000100800 */
        /* <DEDUP_REMOVED lines=52> */
[----:B------:R-:W-:Y:S01]  /*11790*/  STL [R1+0xc68], R151 ;  /* 0x000c689701007387 */ /* 0x000fe20000100800 */
[----:B--2---:R-:W-:-:S01]  /*117a0*/  FADD R128, RZ, R128 ;  /* 0x00000080ff807221 */ /* 0x004fc20000000000 */
[----:B----4-:R-:W-:Y:S01]  /*117b0*/  FADD R129, RZ, R129 ;  /* 0x00000081ff817221 */ /* 0x010fe20000000000 */
[----:B---3--:R-:W-:-:S01]  /*117c0*/  FADD R127, RZ, R127 ;  /* 0x0000007fff7f7221 */ /* 0x008fc20000000000 */
[----:B------:R-:W-:Y:S01]  /*117d0*/  FADD R126, RZ, R126 ;  /* 0x0000007eff7e7221 */ /* 0x000fe20000000000 */
[----:B------:R-:W-:-:S01]  /*117e0*/  FADD R125, RZ, R125 ;  /* 0x0000007dff7d7221 */ /* 0x000fc20000000000 */
        /* <DEDUP_REMOVED lines=21> */
[----:B------:R-:W-:-:S05]  /*11940*/  FADD R148, RZ, R148 ;  /* 0x00000094ff947221 */ /* 0x000fca0000000000 */
[----:B------:R0:W-:Y:S04]  /*11950*/  STL [R1+0x600], R148 ;  /* 0x0006009401007387 */ /* 0x0001e80000100800 */
        /* <DEDUP_REMOVED lines=20> */
[----:B------:R4:W-:Y:S01]  /*11aa0*/  STL [R1+0x654], R127 ;  /* 0x0006547f01007387 */ /* 0x0009e20000100800 */
[----:B------:R-:W-:-:S03]  /*11ab0*/  FADD R236, RZ, R150 ;  /* 0x00000096ffec7221 */ /* 0x000fc60000000000 */
[----:B------:R4:W-:Y:S04]  /*11ac0*/  STL [R1+0x658], R126 ;  /* 0x0006587e01007387 */ /* 0x0009e80000100800 */
[----:B------:R4:W-:Y:S01]  /*11ad0*/  STL [R1+0x65c], R125 ;  /* 0x00065c7d01007387 */ /* 0x0009e20000100800 */
[----:B------:R-:W-:-:S03]  /*11ae0*/  FADD R237, RZ, R149 ;  /* 0x00000095ffed7221 */ /* 0x000fc60000000000 */
[----:B------:R4:W-:Y:S04]  /*11af0*/  STL [R1+0x660], R124 ;  /* 0x0006607c01007387 */ /* 0x0009e80000100800 */
[----:B------:R4:W-:Y:S04]  /*11b00*/  STL [R1+0x664], R123 ;  /* 0x0006647b01007387 */ /* 0x0009e80000100800 */
[----:B------:R-:W4:Y:S04]  /*11b10*/  LDL R150, [R1+0x220] ;  /* 0x0002200001967983 */ /* 0x000f280000100800 */
[----:B------:R4:W-:Y:S04]  /*11b20*/  STL [R1+0x668], R122 ;  /* 0x0006687a01007387 */ /* 0x0009e80000100800 */
[----:B------:R-:W4:Y:S04]  /*11b30*/  LDL R149, [R1+0x224] ;  /* 0x0002240001957983 */ /* 0x000f280000100800 */
[----:B0-----:R-:W4:Y:S04]  /*11b40*/  LDL R148, [R1+0x228] ;  /* 0x0002280001947983 */ /* 0x001f280000100800 */
[----:B-1----:R-:W4:Y:S04]  /*11b50*/  LDL R147, [R1+0x22c] ;  /* 0x00022c0001937983 */ /* 0x002f280000100800 */
[----:B--2---:R-:W2:Y:S04]  /*11b60*/  LDL R146, [R1+0x230] ;  /* 0x0002300001927983 */ /* 0x004ea80000100800 */
[----:B---3--:R-:W3:Y:S04]  /*11b70*/  LDL R145, [R1+0x234] ;  /* 0x0002340001917983 */ /* 0x008ee80000100800 */
[----:B----4-:R-:W4:Y:S04]  /*11b80*/  LDL R144, [R1+0x238] ;  /* 0x0002380001907983 */ /* 0x010f280000100800 */
[----:B------:R-:W4:Y:S04]  /*11b90*/  LDL R143, [R1+0x23c] ;  /* 0x00023c00018f7983 */ /* 0x000f280000100800 */
        /* <DEDUP_REMOVED lines=18> */
[----:B------:R-:W4:Y:S01]  /*11cc0*/  LDL R124, [R1+0x288] ;  /* 0x00028800017c7983 */ /* 0x000f220000100800 */
[----:B------:R-:W-:-:S03]  /*11cd0*/  IMAD.MOV.U32 R151, RZ, RZ, R121 ;  /* 0x000000ffff977224 */ /* 0x000fc600078e0079 */
[----:B------:R-:W4:Y:S04]  /*11ce0*/  LDL R123, [R1+0x28c] ;  /* 0x00028c00017b7983 */ /* 0x000f280000100800 */
[----:B------:R-:W4:Y:S04]  /*11cf0*/  LDL R122, [R1+0x290] ;  /* 0x00029000017a7983 */ /* 0x000f280000100800 */
[----:B------:R-:W4:Y:S01]  /*11d00*/  LDL R121, [R1+0x294] ;  /* 0x0002940001797983 */ /* 0x000f220000100800 */
[----:B------:R-:W-:-:S05]  /*11d10*/  FADD R151, RZ, R151 ;  /* 0x00000097ff977221 */ /* 0x000fca0000000000 */
[----:B------:R0:W-:Y:S01]  /*11d20*/  STL [R1+0x66c], R151 ;  /* 0x00066c9701007387 */ /* 0x0001e20000100800 */
[----:B------:R-:W-:-:S01]  /*11d30*/  FADD R150, RZ, R150 ;  /* 0x00000096ff967221 */ /* 0x000fc20000000000 */
[----:B------:R-:W-:-:S04]  /*11d40*/  FADD R149, RZ, R149 ;  /* 0x00000095ff957221 */ /* 0x000fc80000000000 */
[----:B------:R1:W-:Y:S01]  /*11d50*/  STL [R1+0x670], R150 ;  /* 0x0006709601007387 */ /* 0x0003e20000100800 */
[----:B------:R-:W-:-:S03]  /*11d60*/  FADD R148, RZ, R148 ;  /* 0x00000094ff947221 */ /* 0x000fc60000000000 */
[----:B------:R1:W-:Y:S01]  /*11d70*/  STL [R1+0x674], R149 ;  /* 0x0006749501007387 */ /* 0x0003e20000100800 */
[----:B------:R-:W-:-:S03]  /*11d80*/  FADD R147, RZ, R147 ;  /* 0x00000093ff937221 */ /* 0x000fc60000000000 */
[----:B------:R1:W-:Y:S01]  /*11d90*/  STL [R1+0x678], R148 ;  /* 0x0006789401007387 */ /* 0x0003e20000100800 */
[----:B--2---:R-:W-:-:S03]  /*11da0*/  FADD R146, RZ, R146 ;  /* 0x00000092ff927221 */ /* 0x004fc60000000000 */
[----:B------:R2:W-:Y:S01]  /*11db0*/  STL [R1+0x67c], R147 ;  /* 0x00067c9301007387 */ /* 0x0005e20000100800 */
[----:B---3--:R-:W-:-:S03]  /*11dc0*/  FADD R145, RZ, R145 ;  /* 0x00000091ff917221 */ /* 0x008fc60000000000 */
[----:B------:R3:W-:Y:S01]  /*11dd0*/  STL [R1+0x680], R146 ;  /* 0x0006809201007387 */ /* 0x0007e20000100800 */
[----:B----4-:R-:W-:-:S03]  /*11de0*/  FADD R144, RZ, R144 ;  /* 0x00000090ff907221 */ /* 0x010fc60000000000 */
[----:B------:R4:W-:Y:S01]  /*11df0*/  STL [R1+0x684], R145 ;  /* 0x0006849101007387 */ /* 0x0009e20000100800 */
[----:B------:R-:W-:-:S03]  /*11e00*/  FADD R143, RZ, R143 ;  /* 0x0000008fff8f7221 */ /* 0x000fc60000000000 */
        /* <DEDUP_REMOVED lines=44> */
[----:B0-----:R-:W4:Y:S04]  /*120d0*/  LDL R151, [R1+0x298] ;  /* 0x0002980001977983 */ /* 0x001f280000100800 */
[----:B------:R0:W-:Y:S04]  /*120e0*/  STL [R1+0x6e0], R122 ;  /* 0x0006e07a01007387 */ /* 0x0001e80000100800 */
[----:B-1----:R-:W4:Y:S04]  /*120f0*/  LDL R150, [R1+0x29c] ;  /* 0x00029c0001967983 */ /* 0x002f280000100800 */
[----:B------:R1:W-:Y:S04]  /*12100*/  STL [R1+0x6e4], R121 ;  /* 0x0006e47901007387 */ /* 0x0003e80000100800 */
[----:B------:R-:W4:Y:S04]  /*12110*/  LDL R149, [R1+0x2a0] ;  /* 0x0002a00001957983 */ /* 0x000f280000100800 */
[----:B------:R-:W4:Y:S04]  /*12120*/  LDL R148, [R1+0x2a4] ;  /* 0x0002a40001947983 */ /* 0x000f280000100800 */
        /* <DEDUP_REMOVED lines=25> */
[----:B0-----:R-:W4:Y:S04]  /*122c0*/  LDL R122, [R1+0x30c] ;  /* 0x00030c00017a7983 */ /* 0x001f280000100800 */
[----:B-1----:R-:W4:Y:S01]  /*122d0*/  LDL R121, [R1+0x310] ;  /* 0x0003100001797983 */ /* 0x002f220000100800 */
        /* <DEDUP_REMOVED lines=183> */
[----:B------:R-:W4:Y:S04]  /*12e50*/  LDL R123, [R1] ;  /* 0x00000000017b7983 */ /* 0x000f280000100800 */
[----:B0-----:R-:W4:Y:S04]  /*12e60*/  LDL R122, [R1+0x4] ;  /* 0x00000400017a7983 */ /* 0x001f280000100800 */
[----:B-1----:R-:W4:Y:S01]  /*12e70*/  LDL R121, [R1+0x8] ;  /* 0x0000080001797983 */ /* 0x002f220000100800 */
[----:B------:R-:W-:-:S01]  /*12e80*/  FADD R151, RZ, R151 ;  /* 0x00000097ff977221 */ /* 0x000fc20000000000 */
[----:B------:R-:W-:-:S04]  /*12e90*/  FADD R150, RZ, R150 ;  /* 0x00000096ff967221 */ /* 0x000fc80000000000 */
        /* <DEDUP_REMOVED lines=277> */
[----:B------:R-:W-:-:S05]  /*13ff0*/  FADD R151, RZ, R151 ;  /* 0x00000097ff977221 */ /* 0x000fca0000000000 */
[----:B------:R0:W-:Y:S02]  /*14000*/  STL [R1+0x954], R151 ;  /* 0x0009549701007387 */ /* 0x0001e40000100800 */
[----:B0-----:R-:W-:-:S01]  /*14010*/  FADD R151, RZ, R150 ;  /* 0x00000096ff977221 */ /* 0x001fc20000000000 */
[----:B--2---:R-:W-:Y:S01]  /*14020*/  FADD R150, RZ, R149 ;  /* 0x00000095ff967221 */ /* 0x004fe20000000000 */
[----:B---3--:R-:W-:-:S03]  /*14030*/  FADD R149, RZ, R148 ;  /* 0x00000094ff957221 */ /* 0x008fc60000000000 */
[----:B------:R-:W-:Y:S01]  /*14040*/  STL [R1+0x958], R151 ;  /* 0x0009589701007387 */ /* 0x000fe20000100800 */
[----:B----4-:R-:W-:-:S03]  /*14050*/  FADD R148, RZ, R147 ;  /* 0x00000093ff947221 */ /* 0x010fc60000000000 */
[----:B------:R-:W-:Y:S01]  /*14060*/  STL [R1+0x95c], R150 ;  /* 0x00095c9601007387 */ /* 0x000fe20000100800 */
[----:B------:R-:W-:-:S03]  /*14070*/  FADD R147, RZ, R146 ;  /* 0x00000092ff937221 */ /* 0x000fc60000000000 */
        /* <DEDUP_REMOVED lines=50> */
[----:B------:R-:W-:Y:S04]  /*143a0*/  STL [R1+0x9c4], R124 ;  /* 0x0009c47c01007387 */ /* 0x000fe80000100800 */
[----:B------:R-:W2:Y:S04]  /*143b0*/  LDL R121, [R1+0x180] ;  /* 0x0001800001797983 */ /* 0x000ea80000100800 */
[----:B------:R0:W-:Y:S04]  /*143c0*/  STL [R1+0x9c8], R122 ;  /* 0x0009c87a01007387 */ /* 0x0001e80000100800 */
[----:B0-----:R-:W3:Y:S04]  /*143d0*/  LDL R122, [R1+0x184] ;  /* 0x00018400017a7983 */ /* 0x001ee80000100800 */
[----:B------:R0:W-:Y:S04]  /*143e0*/  STL [R1+0x9cc], R123 ;  /* 0x0009cc7b01007387 */ /* 0x0001e80000100800 */
[----:B------:R-:W4:Y:S04]  /*143f0*/  LDL R124, [R1+0x18c] ;  /* 0x00018c00017c7983 */ /* 0x000f280000100800 */
[----:B------:R-:W4:Y:S04]  /*14400*/  LDL R125, [R1+0x190] ;  /* 0x00019000017d7983 */ /* 0x000f280000100800 */
[----:B0-----:R-:W4:Y:S04]  /*14410*/  LDL R123, [R1+0x188] ;  /* 0x00018800017b7983 */ /* 0x001f280000100800 */
        /* <DEDUP_REMOVED lines=26> */
[----:B------:R-:W-:-:S01]  /*145c0*/  FADD R0, RZ, R0 ;  /* 0x00000000ff007221 */ /* 0x000fc20000000000 */
[----:B--2---:R-:W-:-:S05]  /*145d0*/  FADD R121, RZ, R121 ;  /* 0x00000079ff797221 */ /* 0x004fca0000000000 */
[----:B------:R0:W-:Y:S01]  /*145e0*/  STL [R1+0x9d0], R121 ;  /* 0x0009d07901007387 */ /* 0x0001e20000100800 */
[----:B---3--:R-:W-:-:S03]  /*145f0*/  FADD R122, RZ, R122 ;  /* 0x0000007aff7a7221 */ /* 0x008fc60000000000 */
[----:B0-----:R-:W2:Y:S04]  /*14600*/  LDL.LU R121, [R1+0xce0] ;  /* 0x000ce00001797983 */ /* 0x001ea80000300800 */
[----:B------:R0:W-:Y:S01]  /*14610*/  STL [R1+0x9d4], R122 ;  /* 0x0009d47a01007387 */ /* 0x0001e20000100800 */
[----:B----4-:R-:W-:-:S01]  /*14620*/  FADD R124, RZ, R124 ;  /* 0x0000007cff7c7221 */ /* 0x010fc20000000000 */
[----:B------:R-:W-:Y:S02]  /*14630*/  FADD R125, RZ, R125 ;  /* 0x0000007dff7d7221 */ /* 0x000fe40000000000 */
[----:B0-----:R-:W3:Y:S01]  /*14640*/  LDL.LU R122, [R1+0xcdc] ;  /* 0x000cdc00017a7983 */ /* 0x001ee20000300800 */
[----:B------:R-:W-:-:S01]  /*14650*/  FADD R123, RZ, R123 ;  /* 0x0000007bff7b7221 */ /* 0x000fc20000000000 */
[----:B------:R-:W-:-:S04]  /*14660*/  FADD R126, RZ, R126 ;  /* 0x0000007eff7e7221 */ /* 0x000fc80000000000 */
[----:B------:R0:W-:Y:S01]  /*14670*/  STL [R1+0x9d8], R123 ;  /* 0x0009d87b01007387 */ /* 0x0001e20000100800 */
[----:B------:R-:W-:-:S03]  /*14680*/  FADD R127, RZ, R127 ;  /* 0x0000007fff7f7221 */ /* 0x000fc60000000000 */
[----:B0-----:R-:W4:Y:S01]  /*14690*/  LDL.LU R123, [R1+0xcd8] ;  /* 0x000cd800017b7983 */ /* 0x001f220000300800 */
[----:B------:R-:W-:-:S03]  /*146a0*/  FADD R128, RZ, R128 ;  /* 0x00000080ff807221 */ /* 0x000fc60000000000 */
[----:B------:R0:W-:Y:S01]  /*146b0*/  STL [R1+0x9dc], R124 ;  /* 0x0009dc7c01007387 */ /* 0x0001e20000100800 */
[----:B------:R-:W-:-:S01]  /*146c0*/  FADD R129, RZ, R129 ;  /* 0x00000081ff817221 */ /* 0x000fc20000000000 */
[----:B------:R-:W-:Y:S02]  /*146d0*/  FADD R130, RZ, R130 ;  /* 0x00000082ff827221 */ /* 0x000fe40000000000 */
[----:B0-----:R-:W4:Y:S04]  /*146e0*/  LDL.LU R124, [R1+0xcd4] ;  /* 0x000cd400017c7983 */ /* 0x001f280000300800 */
[----:B------:R0:W-:Y:S01]  /*146f0*/  STL [R1+0x9e0], R125 ;  /* 0x0009e07d01007387 */ /* 0x0001e20000100800 */
[----:B------:R-:W-:-:S01]  /*14700*/  FADD R131, RZ, R131 ;  /* 0x00000083ff837221 */ /* 0x000fc20000000000 */
[----:B------:R-:W-:-:S02]  /*14710*/  FADD R132, RZ, R132 ;  /* 0x00000084ff847221 */ /* 0x000fc40000000000 */
[----:B0-----:R-:W4:Y:S04]  /*14720*/  LDL.LU R125, [R1+0xcd0] ;  /* 0x000cd000017d7983 */ /* 0x001f280000300800 */
[----:B------:R0:W-:Y:S01]  /*14730*/  STL [R1+0x9e4], R126 ;  /* 0x0009e47e01007387 */ /* 0x0001e20000100800 */
[----:B------:R-:W-:-:S03]  /*14740*/  FADD R133, RZ, R133 ;  /* 0x00000085ff857221 */ /* 0x000fc60000000000 */
        /* <DEDUP_REMOVED lines=55> */
[----:B------:R0:W-:Y:S04]  /*14ac0*/  STL [R1+0xa30], R145 ;  /* 0x000a309101007387 */ /* 0x0001e80000100800 */
        /* <DEDUP_REMOVED lines=13> */
[----:B------:R0:W-:Y:S02]  /*14ba0*/  STL [R1+0xa4c], R0 ;  /* 0x000a4c0001007387 */ /* 0x0001e40000100800 */
[----:B0-----:R-:W-:-:S05]  /*14bb0*/  FADD R0, RZ, R24 ;  /* 0x00000018ff007221 */ /* 0x001fca0000000000 */
        /* <DEDUP_REMOVED lines=193> */
[----:B--2---:R-:W-:-:S05]  /*157d0*/  FADD R0, RZ, R121 ;  /* 0x00000079ff007221 */ /* 0x004fca0000000000 */
[----:B------:R3:W-:Y:S02]  /*157e0*/  STL [R1+0xbd4], R0 ;  /* 0x000bd40001007387 */ /* 0x0007e40000100800 */
[----:B---3--:R-:W-:-:S05]  /*157f0*/  FADD R0, RZ, R122 ;  /* 0x0000007aff007221 */ /* 0x008fca0000000000 */
[----:B------:R4:W-:Y:S02]  /*15800*/  STL [R1+0xbd8], R0 ;  /* 0x000bd80001007387 */ /* 0x0009e40000100800 */
[----:B----4-:R-:W-:-:S05]  /*15810*/  FADD R0, RZ, R123 ;  /* 0x0000007bff007221 */ /* 0x010fca0000000000 */
        /* <DEDUP_REMOVED lines=56> */
[----:B------:R0:W-:Y:S01]  /*15ba0*/  STL [R1+0xc4c], R0 ;  /* 0x000c4c0001007387 */ /* 0x0001e20000100800 */
        /* <DEDUP_REMOVED lines=106> */
[----:B0-----:R-:W-:-:S06]  /*16250*/  UMOV UR6, URZ ;  /* 0x0000003f00067c82 */ /* 0x001fcc0008000000 */
.L_x_18:
[----:B------:R-:W-:Y:S01]  /*16260*/  UIADD3 UR11, UR5, 0x1, URZ ;  /* 0x00000001050b7890 */ /* 0x000fe2000fffe03f */
[----:B------:R-:W-:-:S03]  /*16270*/  UMOV UR17, 0x1 ;  /* 0x0000000100117882 */ /* 0x000fc60000000000 */
[----:B------:R-:W-:-:S04]  /*16280*/  UISETP.NE.AND UP0, UPT, UR11, 0x2, UPT ;  /* 0x000000020b00788c */ /* 0x000fc8000bf05270 */
[----:B------:R-:W-:Y:S02]  /*16290*/  USEL UR14, URZ, 0x1, UP0 ;  /* 0x000000013f0e7887 */ /* 0x000fe40008000000 */
[----:B------:R-:W-:Y:S02]  /*162a0*/  USEL UR11, UR11, URZ, UP0 ;  /* 0x0000003f0b0b7287 */ /* 0x000fe40008000000 */
[----:B------:R-:W-:-:S12]  /*162b0*/  ULOP3.LUT UR14, UR4, UR14, URZ, 0x3c, !UPT ;  /* 0x0000000e040e7292 */ /* 0x000fd8000f8e3c3f */
.L_x_13:
[----:B------:R-:W-:-:S04]  /*162c0*/  UISETP.LT.AND UP0, UPT, UR24, 0x1, UPT ;  /* 0x000000011800788c */ /* 0x000fc8000bf01270 */
[----:B------:R-:W-:-:S04]  /*162d0*/  USEL UR9, UR24, 0x1, UP0 ;  /* 0x0000000118097887 */ /* 0x000fc80008000000 */
[----:B------:R-:W-:-:S04]  /*162e0*/  UIADD3 UR15, UR24, -UR9, URZ ;  /* 0x80000009180f7290 */ /* 0x000fc8000fffe03f */
[----:B------:R-:W-:-:S06]  /*162f0*/  UISETP.GE.AND UP0, UPT, UR15, 0x1, UPT ;  /* 0x000000010f00788c */ /* 0x000fcc000bf06270 */
[----:B------:R-:W-:-:S13]  /*16300*/  PLOP3.LUT P0, PT, PT, PT, UP0, 0x80, 0x0 ;  /* 0x000000000000781c */ /* 0x000fda0003f0f008 */
[----:B------:R-:W-:Y:S05]  /*16310*/  @!P0 BRA `(.L_x_19) ;  /* 0x00000164009c8947 */ /* 0x000fea0003800000 */
[----:B------:R-:W-:Y:S01]  /*16320*/  UMOV UR9, UR5 ;  /* 0x0000000500097c82 */ /* 0x000fe20008000000 */
[----:B------:R-:W-:-:S05]  /*16330*/  ULDC UR10, c[0x0][0x50c] ;  /* 0x00014300000a7ab9 */ /* 0x000fca0000000800 */
.L_x_27:
[----:B------:R-:W-:-:S06]  /*16340*/  UISETP.NE.AND UP0, UPT, UR8, 0x3, UPT ;  /* 0x000000030800788c */ /* 0x000fcc000bf05270 */
[----:B------:R-:W-:-:S13]  /*16350*/  PLOP3.LUT P1, PT, PT, PT, UP0, 0x80, 0x0 ;  /* 0x000000000000781c */ /* 0x000fda0003f2f008 */
[----:B0----5:R-:W-:Y:S05]  /*16360*/  @!P1 BRA `(.L_x_20) ;  /* 0x0000000000049947 */ /* 0x021fea0003800000 */
[----:B------:R-:W-:Y:S01]  /*16370*/  BPT.TRAP 0x1 ;  /* 0x000000040000795c */ /* 0x000fe20000300000 */
.L_x_20:
[----:B------:R-:W0:Y:S01]  /*16380*/  S2UR UR18, SR_CgaCtaId ;  /* 0x00000000001279c3 */ /* 0x000e220000008800 */
[----:B------:R-:W-:Y:S01]  /*16390*/  UMOV UR12, 0x400 ;  /* 0x00000400000c7882 */ /* 0x000fe20000000000 */
[----:B------:R-:W-:-:S04]  /*163a0*/  MOV R0, UR14 ;  /* 0x0000000e00007c02 */ /* 0x000fc80008000f00 */
[----:B------:R-:W-:Y:S01]  /*163b0*/  SHF.L.U32 R0, R0, 0x1f, RZ ;  /* 0x0000001f00007819 */ /* 0x000fe200000006ff */
[----:B0-----:R-:W-:-:S04]  /*163c0*/  ULEA UR12, UR18, UR12, 0x18 ;  /* 0x0000000c120c7291 */ /* 0x001fc8000f8ec03f */
[----:B------:R-:W-:-:S09]  /*163d0*/  ULEA UR18, UR11, UR12, 0x3 ;  /* 0x0000000c0b127291 */ /* 0x000fd2000f8e183f */
[----:B------:R0:W2:Y:S01]  /*163e0*/  SYNCS.PHASECHK.TRANS64.TRYWAIT P0, [UR18], R0 ;  /* 0x00000000ff0075a7 */ /* 0x0000a20008000152 */
[----:B------:R-:W-:Y:S05]  /*163f0*/  @!P1 BRA `(.L_x_21) ;  /* 0x0000000000049947 */ /* 0x000fea0003800000 */
[----:B------:R-:W-:Y:S01]  /*16400*/  BPT.TRAP 0x1 ;  /* 0x000000040000795c */ /* 0x000fe20000300000 */
.L_x_21:
[----:B--2---:R-:W-:Y:S05]  /*16410*/  @P0 BRA `(.L_x_22) ;  /* 0x0000000000080947 */ /* 0x004fea0003800000 */
[----:B------:R-:W2:Y:S02]  /*16420*/  SYNCS.PHASECHK.TRANS64.TRYWAIT P0, [UR18], R0 ;  /* 0x00000000ff0075a7 */ /* 0x000ea40008000152 */
[----:B--2---:R-:W-:Y:S05]  /*16430*/  @!P0 BRA `(.L_x_23) ;  /* 0x0000045800108947 */ /* 0x004fea0003800000 */
.L_x_22:
[----:B-----5:R-:W-:Y:S04]  /*16440*/  STL.64 [R1+0x2208], R150 ;  /* 0x0022089601007387 */ /* 0x020fe80000100a00 */
        /* <DEDUP_REMOVED lines=63> */
[----:B--2---:R-:W2:Y:S04]  /*16840*/  LDL.LU.64 R24, [R1] ;  /* 0x0000000001187983 */ /* 0x004ea80000300a00 */
        /* <DEDUP_REMOVED lines=127> */
[----:B--2---:R-:W2:Y:S04]  /*17040*/  LDL.LU.64 R24, [R1+0x400] ;  /* 0x0004000001187983 */ /* 0x004ea80000300a00 */
        /* <DEDUP_REMOVED lines=64> */
[----:B------:R-:W-:Y:S01]  /*17450*/  UISETP.NE.AND UP0, UPT, UR16, URZ, UPT ;  /* 0x0000003f1000728c */ /* 0x000fe2000bf05270 */
[----:B------:R-:W-:Y:S01]  /*17460*/  STL [R1+0x1c0c], R234 ;  /* 0x001c0cea01007387 */ /* 0x000fe20000100800 */
[----:B------:R-:W-:Y:S02]  /*17470*/  USHF.R.U32.HI UR18, URZ, 0x4, UR18 ;  /* 0x000000043f127899 */ /* 0x000fe40008011612 */
[----:B------:R-:W-:Y:S01]  /*17480*/  USEL UR17, UR17, URZ, !UP0 ;  /* 0x0000003f11117287 */ /* 0x000fe2000c000000 */
[----:B------:R-:W-:Y:S01]  /*17490*/  STL [R1+0x1c08], R235 ;  /* 0x001c08eb01007387 */ /* 0x000fe20000100800 */
[----:B------:R-:W-:Y:S02]  /*174a0*/  ULOP3.LUT UR18, UR18, 0x3fff, URZ, 0xc0, !UPT ;  /* 0x00003fff12127892 */ /* 0x000fe4000f8ec03f */
[----:B------:R-:W-:Y:S01]  /*174b0*/  ULOP3.LUT UR28, UR13, 0x10000, URZ, 0xfc, !UPT ;  /* 0x000100000d1c7892 */ /* 0x000fe2000f8efc3f */
[----:B------:R-:W-:Y:S01]  /*174c0*/  STL [R1+0x1c04], R232 ;  /* 0x001c04e801007387 */ /* 0x000fe20000100800 */
[----:B------:R-:W-:-:S02]  /*174d0*/  ULOP3.LUT UR18, UR18, 0x10000, URZ, 0xfc, !UPT ;  /* 0x0001000012127892 */ /* 0x000fc4000f8efc3f */
[----:B------:R-:W-:Y:S01]  /*174e0*/  UISETP.NE.U32.AND UP0, UPT, UR17, URZ, UPT ;  /* 0x0000003f1100728c */ /* 0x000fe2000bf05070 */
[----:B------:R-:W-:Y:S01]  /*174f0*/  STL [R1+0x1c00], R233 ;  /* 0x001c00e901007387 */ /* 0x000fe20000100800 */
[----:B------:R-:W-:Y:S02]  /*17500*/  ULEA UR28, UR11, UR28, 0xb ;  /* 0x0000001c0b1c7291 */ /* 0x000fe4000f8e583f */
[----:B------:R-:W-:Y:S01]  /*17510*/  ULEA UR29, UR11, UR18, 0xc ;  /* 0x000000120b1d7291 */ /* 0x000fe2000f8e603f */
[----:B------:R-:W-:Y:S01]  /*17520*/  STL [R1+0x1bfc], R230 ;  /* 0x001bfce601007387 */ /* 0x000fe20000100800 */
[----:B------:R-:W-:Y:S01]  /*17530*/  UMOV UR17, 0x40000040 ;  /* 0x4000004000117882 */ /* 0x000fe20000000000 */
[----:B------:R-:W-:Y:S02]  /*17540*/  UMOV UR19, 0x40000040 ;  /* 0x4000004000137882 */ /* 0x000fe40000000000 */
[----:B------:R-:W-:Y:S01]  /*17550*/  UMOV UR16, UR28 ;  /* 0x0000001c00107c82 */ /* 0x000fe20008000000 */
[----:B------:R-:W-:Y:S01]  /*17560*/  STL [R1+0x1bf8], R231 ;  /* 0x001bf8e701007387 */ /* 0x000fe20000100800 */
[----:B------:R-:W-:-:S03]  /*17570*/  UMOV UR18, UR29 ;  /* 0x0000001d00127c82 */ /* 0x000fc60008000000 */
[----:B------:R-:W-:Y:S04]  /*17580*/  STL [R1+0x1bf4], R228 ;  /* 0x001bf4e401007387 */ /* 0x000fe80000100800 */
        /* <DEDUP_REMOVED lines=66> */
[----:B------:R-:W-:Y:S01]  /*179b0*/  STL [R1+0x14e8], R163 ;  /* 0x0014e8a301007387 */ /* 0x000fe20000100800 */
[----:B--2---:R-:W-:-:S03]  /*179c0*/  WARPGROUP.ARRIVE ;  /* 0x00000000000079c5 */ /* 0x004fc60000000000 */
[----:B------:R-:W-:Y:S04]  /*179d0*/  STL [R1+0x14e4], R160 ;  /* 0x0014e4a001007387 */ /* 0x000fe80000100800 */
[----:B------:R-:W-:Y:S01]  /*179e0*/  STL [R1+0x14e0], R161 ;  /* 0x0014e0a101007387 */ /* 0x000fe20000100800 */
[----:B------:R-:W-:Y:S03]  /*179f0*/  QGMMA.64x256x32.F32.E4M3.E4M3 R24, gdesc[UR16], R24, UP0, gsb0 ;  /* 0x03e00000101879f3 */ /* 0x000fe6000b800818 */
        /* <DEDUP_REMOVED lines=30> */
[----:B------:R-:W-:-:S03]  /*17be0*/  WARPGROUP.DEPBAR.LE gsb0, 0x0 ;  /* 0x00008000000079c5 */ /* 0x000fc60000010000 */
        /* <DEDUP_REMOVED lines=132> */
[----:B--2---:R-:W-:-:S06]  /*18430*/  WARPGROUP.ARRIVE ;  /* 0x00000000000079c5 */ /* 0x004fcc0000000000 */
[----:B------:R-:W-:Y:S03]  /*18440*/  QGMMA.64x256x32.F32.E4M3.E4M3 R24, gdesc[UR20], R24, UP0, gsb0 ;  /* 0x03e00000141879f3 */ /* 0x000fe6000b800818 */
[----:B------:R-:W-:Y:S02]  /*18450*/  WARPGROUP.DEPBAR.LE gsb0, 0x0 ;  /* 0x00008000000079c5 */ /* 0x000fe40000010000 */
[----:B------:R-:W-:Y:S01]  /*18460*/  STL.64 [R1], R24 ;  /* 0x0000001801007387 */ /* 0x000fe20000100a00 */
[----:B------:R-:W-:Y:S01]  /*18470*/  IMAD.MOV.U32 R153, RZ, RZ, R150 ;  /* 0x000000ffff997224 */ /* 0x000fe200078e0096 */
[----:B------:R-:W-:Y:S01]  /*18480*/  MOV R152, R151 ;  /* 0x0000009700987202 */ /* 0x000fe20000000f00 */
[----:B------:R-:W-:Y:S01]  /*18490*/  IMAD.MOV.U32 R154, RZ, RZ, R149 ;  /* 0x000000ffff9a7224 */ /* 0x000fe200078e0095 */
[----:B------:R-:W-:Y:S01]  /*184a0*/  STL.64 [R1+0x8], R26 ;  /* 0x0000081a01007387 */ /* 0x000fe20000100a00 */
[----:B------:R-:W-:Y:S01]  /*184b0*/  MOV R155, R148 ;  /* 0x00000094009b7202 */ /* 0x000fe20000000f00 */
[----:B------:R-:W-:Y:S01]  /*184c0*/  IMAD.MOV.U32 R157, RZ, RZ, R146 ;  /* 0x000000ffff9d7224 */ /* 0x000fe200078e0092 */
[----:B------:R-:W-:Y:S01]  /*184d0*/  MOV R158, R145 ;  /* 0x00000091009e7202 */ /* 0x000fe20000000f00 */
        /* <DEDUP_REMOVED lines=69> */
[----:B------:R-:W-:-:S02]  /*18930*/  IMAD.MOV.U32 R208, RZ, RZ, R95 ;  /* 0x000000ffffd07224 */ /* 0x000fc400078e005f */
        /* <DEDUP_REMOVED lines=46> */
[----:B--2---:R-:W3:Y:S04]  /*18c20*/  LDL.LU.64 R90, [R1+0x2118] ;  /* 0x00211800015a7983 */ /* 0x004ee80000300a00 */
        /* <DEDUP_REMOVED lines=34> */
[----:B------:R-:W-:Y:S01]  /*18e50*/  UMOV UR21, 0x40000040 ;  /* 0x4000004000157882 */ /* 0x000fe20000000000 */
[----:B---3--:R-:W-:-:S07]  /*18e60*/  WARPGROUP.ARRIVE ;  /* 0x00000000000079c5 */ /* 0x008fce0000000000 */
[----:B------:R-:W-:Y:S03]  /*18e70*/  QGMMA.64x256x32.F32.E4M3.E4M3 R24, gdesc[UR20], R24, UP0, gsb0 ;  /* 0x03e00000141879f3 */ /* 0x000fe6000b800818 */
        /* <DEDUP_REMOVED lines=130> */
[----:B------:R-:W-:Y:S01]  /*196a0*/  UMOV UR23, UR19 ;  /* 0x0000001300177c82 */ /* 0x000fe20008000000 */
[----:B--2---:R-:W-:-:S06]  /*196b0*/  WARPGROUP.ARRIVE ;  /* 0x00000000000079c5 */ /* 0x004fcc0000000000 */
[----:B------:R-:W-:Y:S03]  /*196c0*/  QGMMA.64x256x32.F32.E4M3.E4M3 R24, gdesc[UR20], R24, UP0, gsb0 ;  /* 0x03e00000141879f3 */ /* 0x000fe6000b800818 */
[----:B------:R-:W-:Y:S02]  /*196d0*/  WARPGROUP.DEPBAR.LE gsb0, 0x0 ;  /* 0x00008000000079c5 */ /* 0x000fe40000010000 */
[----:B------:R2:W-:Y:S01]  /*196e0*/  STL.64 [R1+0x200], R24 ;  /* 0x0002001801007387 */ /* 0x0005e20000100a00 */
[----:B------:R-:W-:Y:S01]  /*196f0*/  IMAD.MOV.U32 R22, RZ, RZ, R130 ;  /* 0x000000ffff167224 */ /* 0x000fe200078e0082 */
[----:B------:R-:W-:Y:S01]  /*19700*/  MOV R21, R131 ;  /* 0x0000008300157202 */ /* 0x000fe20000000f00 */
[----:B------:R-:W-:Y:S01]  /*19710*/  IMAD.MOV.U32 R23, RZ, RZ, R129 ;  /* 0x000000ffff177224 */ /* 0x000fe200078e0081 */
[----:B------:R3:W-:Y:S01]  /*19720*/  STL.64 [R1+0x208], R26 ;  /* 0x0002081a01007387 */ /* 0x0007e20000100a00 */
[----:B------:R-:W-:Y:S01]  /*19730*/  MOV R213, R128 ;  /* 0x0000008000d57202 */ /* 0x000fe20000000f00 */
[----:B------:R-:W-:Y:S01]  /*19740*/  IMAD.MOV.U32 R215, RZ, RZ, R126 ;  /* 0x000000ffffd77224 */ /* 0x000fe200078e007e */
[----:B------:R-:W-:Y:S01]  /*19750*/  MOV R214, R125 ;  /* 0x0000007d00d67202 */ /* 0x000fe20000000f00 */
[----:B------:R4:W-:Y:S01]  /*19760*/  STL.64 [R1+0x210], R28 ;  /* 0x0002101c01007387 */ /* 0x0009e20000100a00 */
[----:B------:R-:W-:Y:S01]  /*19770*/  IMAD.MOV.U32 R212, RZ, RZ, R127 ;  /* 0x000000ffffd47224 */ /* 0x000fe200078e007f */
[----:B------:R-:W-:Y:S01]  /*19780*/  MOV R219, R122 ;  /* 0x0000007a00db7202 */ /* 0x000fe20000000f00 */
[----:B------:R-:W-:Y:S01]  /*19790*/  IMAD.MOV.U32 R217, RZ, RZ, R124 ;  /* 0x000000ffffd97224 */ /* 0x000fe200078e007c */
        /* <DEDUP_REMOVED lines=42> */
[----:B------:R-:W-:Y:S01]  /*19a40*/  UIADD3 UR16, UR28, 0x2, URZ ;  /* 0x000000021c107890 */ /* 0x000fe2000fffe03f */
[----:B------:R-:W-:Y:S01]  /*19a50*/  IMAD.MOV.U32 R8, RZ, RZ, R144 ;  /* 0x000000ffff087224 */ /* 0x000fe200078e0090 */
[----:B------:R1:W-:Y:S01]  /*19a60*/  STL.64 [R1+0x270], R52 ;  /* 0x0002703401007387 */ /* 0x0003e20000100a00 */
[----:B------:R-:W-:Y:S01]  /*19a70*/  IMAD.MOV.U32 R7, RZ, RZ, R145 ;  /* 0x000000ffff077224 */ /* 0x000fe200078e0091 */
[----:B------:R-:W-:Y:S01]  /*19a80*/  UIADD3 UR18, UR29, 0x2, URZ ;  /* 0x000000021d127890 */ /* 0x000fe2000fffe03f */
[----:B------:R-:W-:Y:S01]  /*19a90*/  IMAD.MOV.U32 R5, RZ, RZ, R147 ;  /* 0x000000ffff057224 */ /* 0x000fe200078e0093 */
[----:B------:R1:W-:Y:S01]  /*19aa0*/  STL.64 [R1+0x278], R54 ;  /* 0x0002783601007387 */ /* 0x0003e20000100a00 */
[----:B------:R-:W-:Y:S01]  /*19ab0*/  IMAD.MOV.U32 R4, RZ, RZ, R148 ;  /* 0x000000ffff047224 */ /* 0x000fe200078e0094 */
[----:B------:R-:W-:Y:S01]  /*19ac0*/  UMOV UR17, 0x40000040 ;  /* 0x4000004000117882 */ /* 0x000fe20000000000 */
[----:B------:R-:W-:Y:S01]  /*19ad0*/  UMOV UR19, 0x40000040 ;  /* 0x4000004000137882 */ /* 0x000fe20000000000 */
[----:B------:R1:W-:Y:S01]  /*19ae0*/  STL.64 [R1+0x280], R56 ;  /* 0x0002803801007387 */ /* 0x0003e20000100a00 */
[----:B------:R-:W-:Y:S01]  /*19af0*/  MOV R3, R149 ;  /* 0x0000009500037202 */ /* 0x000fe20000000f00 */
[----:B------:R-:W-:-:S02]  /*19b00*/  IMAD.MOV.U32 R2, RZ, RZ, R150 ;  /* 0x000000ffff027224 */ /* 0x000fc400078e0096 */
[----:B------:R1:W-:Y:S01]  /*19b10*/  STL.64 [R1+0x288], R58 ;  /* 0x0002883a01007387 */ /* 0x0003e20000100a00 */
[----:B0-----:R-:W-:-:S03]  /*19b20*/  IMAD.MOV.U32 R0, RZ, RZ, R151 ;  /* 0x000000ffff007224 */ /* 0x001fc600078e0097 */
        /* <DEDUP_REMOVED lines=22> */
[----:B------:R0:W-:Y:S04]  /*19c90*/  STL [R1+0x340], R104 ;  /* 0x0003406801007387 */ /* 0x0001e80000100800 */
[----:B--2---:R-:W2:Y:S04]  /*19ca0*/  LDL.LU R24, [R1] ;  /* 0x0000000001187983 */ /* 0x004ea80000300800 */
[----:B------:R-:W2:Y:S04]  /*19cb0*/  LDL.LU R25, [R1+0x4] ;  /* 0x0000040001197983 */ /* 0x000ea80000300800 */
[----:B---3--:R-:W3:Y:S04]  /*19cc0*/  LDL.LU R26, [R1+0x8] ;  /* 0x00000800011a7983 */ /* 0x008ee80000300800 */
[----:B------:R-:W3:Y:S04]  /*19cd0*/  LDL.LU R27, [R1+0xc] ;  /* 0x00000c00011b7983 */ /* 0x000ee80000300800 */
[----:B----4-:R-:W4:Y:S04]  /*19ce0*/  LDL.LU R28, [R1+0x10] ;  /* 0x00001000011c7983 */ /* 0x010f280000300800 */
[----:B------:R-:W4:Y:S04]  /*19cf0*/  LDL.LU R29, [R1+0x14] ;  /* 0x00001400011d7983 */ /* 0x000f280000300800 */
[----:B-1----:R-:W2:Y:S04]  /*19d00*/  LDL.LU R30, [R1+0x18] ;  /* 0x00001800011e7983 */ /* 0x002ea80000300800 */
        /* <DEDUP_REMOVED lines=60> */
[----:B------:R-:W2:Y:S01]  /*1a0d0*/  LDL.LU R91, [R1+0x10c] ;  /* 0x00010c00015b7983 */ /* 0x000ea20000300800 */
        /* <DEDUP_REMOVED lines=187> */
[----:B------:R-:W-:Y:S01]  /*1ac90*/  IMAD.MOV.U32 R151, RZ, RZ, R152 ;  /* 0x000000ffff977224 */ /* 0x000fe200078e0098 */
[----:B--2---:R-:W-:-:S06]  /*1aca0*/  WARPGROUP.ARRIVE ;  /* 0x00000000000079c5 */ /* 0x004fcc0000000000 */
[----:B------:R-:W-:Y:S03]  /*1acb0*/  QGMMA.64x256x32.F32.E4M3.E4M3 R4, gdesc[UR16], R4, gsb0 ;  /* 0x03e00000100479f3 */ /* 0x000fe60008000804 */
        /* <DEDUP_REMOVED lines=153> */
[----:B------:R-:W3:Y:S04]  /*1b650*/  LDL.LU.64 R22, [R1+0x1e58] ;  /* 0x001e580001167983 */ /* 0x000ee80000300a00 */
        /* <DEDUP_REMOVED lines=8> */
[----:B------:R-:W4:Y:S01]  /*1b6e0*/  LDL.LU.64 R4, [R1+0x1e10] ;  /* 0x001e100001047983 */ /* 0x000f220000300a00 */
        /* <DEDUP_REMOVED lines=132> */
[----:B------:R-:W-:Y:S01]  /*1bf30*/  UMOV UR21, 0x40000040 ;  /* 0x4000004000157882 */ /* 0x000fe20000000000 */
[----:B--2---:R-:W-:-:S07]  /*1bf40*/  WARPGROUP.ARRIVE ;  /* 0x00000000000079c5 */ /* 0x004fce0000000000 */
        /* <DEDUP_REMOVED lines=409> */
[----:B------:R-:W-:Y:S01]  /*1d8e0*/  UMOV UR16, UR20 ;  /* 0x0000001400107c82 */ /* 0x000fe20008000000 */
[----:B------:R-:W-:Y:S01]  /*1d8f0*/  IMAD.MOV.U32 R190, RZ, RZ, R22 ;  /* 0x000000ffffbe7224 */ /* 0x000fe200078e0016 */
[----:B------:R-:W-:Y:S01]  /*1d900*/  UMOV UR17, UR21 ;  /* 0x0000001500117c82 */ /* 0x000fe20008000000 */
[----:B------:R-:W-:Y:S01]  /*1d910*/  IMAD.MOV.U32 R191, RZ, RZ, R21 ;  /* 0x000000ffffbf7224 */ /* 0x000fe200078e0015 */
[----:B------:R-:W3:Y:S01]  /*1d920*/  LDL.LU R234, [R1+0x1c0c] ;  /* 0x001c0c0001ea7983 */ /* 0x000ee20000300800 */
[----:B------:R-:W-:-:S02]  /*1d930*/  IMAD.MOV.U32 R193, RZ, RZ, R19 ;  /* 0x000000ffffc17224 */ /* 0x000fc400078e0013 */
[----:B------:R-:W-:Y:S01]  /*1d940*/  IMAD.MOV.U32 R194, RZ, RZ, R18 ;  /* 0x000000ffffc27224 */ /* 0x000fe200078e0012 */
[----:B------:R-:W3:Y:S01]  /*1d950*/  LDL.LU R235, [R1+0x1c08] ;  /* 0x001c080001eb7983 */ /* 0x000ee20000300800 */
[----:B------:R-:W-:Y:S02]  /*1d960*/  IMAD.MOV.U32 R196, RZ, RZ, R16 ;  /* 0x000000ffffc47224 */ /* 0x000fe400078e0010 */
[----:B------:R-:W-:Y:S01]  /*1d970*/  IMAD.MOV.U32 R197, RZ, RZ, R15 ;  /* 0x000000ffffc57224 */ /* 0x000fe200078e000f */
[----:B------:R-:W4:Y:S01]  /*1d980*/  LDL.LU R232, [R1+0x1c04] ;  /* 0x001c040001e87983 */ /* 0x000f220000300800 */
[----:B------:R-:W-:Y:S02]  /*1d990*/  IMAD.MOV.U32 R199, RZ, RZ, R13 ;  /* 0x000000ffffc77224 */ /* 0x000fe400078e000d */
[----:B------:R-:W-:Y:S01]  /*1d9a0*/  IMAD.MOV.U32 R200, RZ, RZ, R12 ;  /* 0x000000ffffc87224 */ /* 0x000fe200078e000c */
[----:B------:R-:W4:Y:S01]  /*1d9b0*/  LDL.LU R233, [R1+0x1c00] ;  /* 0x001c000001e97983 */ /* 0x000f220000300800 */
[----:B------:R-:W-:-:S02]  /*1d9c0*/  IMAD.MOV.U32 R202, RZ, RZ, R10 ;  /* 0x000000ffffca7224 */ /* 0x000fc400078e000a */
[----:B------:R-:W-:Y:S01]  /*1d9d0*/  IMAD.MOV.U32 R203, RZ, RZ, R9 ;  /* 0x000000ffffcb7224 */ /* 0x000fe200078e0009 */
[----:B------:R-:W4:Y:S01]  /*1d9e0*/  LDL.LU R230, [R1+0x1bfc] ;  /* 0x001bfc0001e67983 */ /* 0x000f220000300800 */
[----:B------:R-:W-:Y:S02]  /*1d9f0*/  IMAD.MOV.U32 R205, RZ, RZ, R7 ;  /* 0x000000ffffcd7224 */ /* 0x000fe400078e0007 */
[----:B------:R-:W-:Y:S01]  /*1da00*/  IMAD.MOV.U32 R206, RZ, RZ, R6 ;  /* 0x000000ffffce7224 */ /* 0x000fe200078e0006 */
[----:B------:R-:W4:Y:S01]  /*1da10*/  LDL.LU R231, [R1+0x1bf8] ;  /* 0x001bf80001e77983 */ /* 0x000f220000300800 */
[----:B------:R-:W-:Y:S02]  /*1da20*/  IMAD.MOV.U32 R208, RZ, RZ, R4 ;  /* 0x000000ffffd07224 */ /* 0x000fe400078e0004 */
[----:B------:R-:W-:Y:S01]  /*1da30*/  IMAD.MOV.U32 R209, RZ, RZ, R3 ;  /* 0x000000ffffd17224 */ /* 0x000fe200078e0003 */
[----:B------:R-:W4:Y:S01]  /*1da40*/  LDL.LU R228, [R1+0x1bf4] ;  /* 0x001bf40001e47983 */ /* 0x000f220000300800 */
[----:B------:R-:W-:-:S03]  /*1da50*/  IMAD.MOV.U32 R211, RZ, RZ, R0 ;  /* 0x000000ffffd37224 */ /* 0x000fc600078e0000 */
[----:B------:R-:W4:Y:S04]  /*1da60*/  LDL.LU R229, [R1+0x1bf0] ;  /* 0x001bf00001e57983 */ /* 0x000f280000300800 */
        /* <DEDUP_REMOVED lines=317> */
[----:B------:R-:W-:Y:S03]  /*1ee40*/  QGMMA.64x256x32.F32.E4M3.E4M3 R24, gdesc[UR20], R24, gsb0 ;  /* 0x03e00000141879f3 */ /* 0x000fe60008000818 */
        /* <DEDUP_REMOVED lines=31> */
[----:B-1----:R-:W-:Y:S01]  /*1f040*/  MOV R211, R128 ;  /* 0x0000008000d37202 */ /* 0x002fe20000000f00 */
        /* <DEDUP_REMOVED lines=57> */
[----:B------:R0:W-:Y:S01]  /*1f3e0*/  STL [R1+0xb0], R68 ;  /* 0x0000b04401007387 */ /* 0x0001e20000100800 */
[----:B------:R-:W-:Y:S01]  /*1f3f0*/  IMAD.MOV.U32 R168, RZ, RZ, R85 ;  /* 0x000000ffffa87224 */ /* 0x000fe200078e0055 */
[----:B------:R-:W-:Y:S01]  /*1f400*/  MOV R164, R81 ;  /* 0x0000005100a47202 */ /* 0x000fe20000000f00 */
[----:B------:R-:W-:Y:S01]  /*1f410*/  IMAD.MOV.U32 R167, RZ, RZ, R84 ;  /* 0x000000ffffa77224 */ /* 0x000fe200078e0054 */
[----:B------:R-:W2:Y:S01]  /*1f420*/  LDL.LU.64 R150, [R1+0x17a8] ;  /* 0x0017a80001967983 */ /* 0x000ea20000300a00 */
        /* <DEDUP_REMOVED lines=16> */
[----:B------:R-:W-:-:S02]  /*1f530*/  IMAD.MOV.U32 R154, RZ, RZ, R71 ;  /* 0x000000ffff9a7224 */ /* 0x000fc400078e0047 */
[----:B------:R-:W-:Y:S01]  /*1f540*/  IMAD.MOV.U32 R153, RZ, RZ, R70 ;  /* 0x000000ffff997224 */ /* 0x000fe200078e0046 */
        /* <DEDUP_REMOVED lines=59> */
[----:B---3--:R0:W-:Y:S02]  /*1f900*/  STL.64 [R1+0x10b8], R234 ;  /* 0x0010b8ea01007387 */ /* 0x0081e40000100a00 */
[----:B0-----:R-:W-:-:S02]  /*1f910*/  IMAD.MOV.U32 R234, RZ, RZ, R210 ;  /* 0x000000ffffea7224 */ /* 0x001fc400078e00d2 */
[----:B------:R-:W3:Y:S01]  /*1f920*/  LDL.LU R210, [R1+0x15ac] ;  /* 0x0015ac0001d27983 */ /* 0x000ee20000300800 */
[----:B------:R-:W-:-:S03]  /*1f930*/  IMAD.MOV.U32 R235, RZ, RZ, R211 ;  /* 0x000000ffffeb7224 */ /* 0x000fc600078e00d3 */
[----:B------:R-:W3:Y:S04]  /*1f940*/  LDL.LU R211, [R1+0x15a8] ;  /* 0x0015a80001d37983 */ /* 0x000ee80000300800 */
[----:B----4-:R0:W-:Y:S02]  /*1f950*/  STL.64 [R1+0x10b0], R232 ;  /* 0x0010b0e801007387 */ /* 0x0101e40000100a00 */
[----:B0-----:R-:W-:Y:S01]  /*1f960*/  MOV R232, R208 ;  /* 0x000000d000e87202 */ /* 0x001fe20000000f00 */
[----:B------:R-:W-:Y:S01]  /*1f970*/  IMAD.MOV.U32 R233, RZ, RZ, R209 ;  /* 0x000000ffffe97224 */ /* 0x000fe200078e00d1 */
[----:B------:R-:W4:Y:S04]  /*1f980*/  LDL.LU R208, [R1+0x15a4] ;  /* 0x0015a40001d07983 */ /* 0x000f280000300800 */
[----:B------:R-:W4:Y:S04]  /*1f990*/  LDL.LU R209, [R1+0x15a0] ;  /* 0x0015a00001d17983 */ /* 0x000f280000300800 */
[----:B------:R0:W-:Y:S02]  /*1f9a0*/  STL.64 [R1+0x10a8], R230 ;  /* 0x0010a8e601007387 */ /* 0x0001e40000100a00 */
[----:B0-----:R-:W-:Y:S01]  /*1f9b0*/  IMAD.MOV.U32 R230, RZ, RZ, R206 ;  /* 0x000000ffffe67224 */ /* 0x001fe200078e00ce */
[----:B------:R-:W-:Y:S01]  /*1f9c0*/  MOV R231, R207 ;  /* 0x000000cf00e77202 */ /* 0x000fe20000000f00 */
[----:B------:R-:W2:Y:S04]  /*1f9d0*/  LDL.LU R206, [R1+0x159c] ;  /* 0x00159c0001ce7983 */ /* 0x000ea80000300800 */
[----:B------:R-:W2:Y:S04]  /*1f9e0*/  LDL.LU R207, [R1+0x1598] ;  /* 0x0015980001cf7983 */ /* 0x000ea80000300800 */
[----:B------:R0:W-:Y:S02]  /*1f9f0*/  STL.64 [R1+0x10a0], R228 ;  /* 0x0010a0e401007387 */ /* 0x0001e40000100a00 */
[----:B0-----:R-:W-:-:S02]  /*1fa00*/  IMAD.MOV.U32 R228, RZ, RZ, R204 ;  /* 0x000000ffffe47224 */ /* 0x001fc400078e00cc */
[----:B------:R-:W2:Y:S01]  /*1fa10*/  LDL.LU R204, [R1+0x1594] ;  /* 0x0015940001cc7983 */ /* 0x000ea20000300800 */
[----:B------:R-:W-:-:S03]  /*1fa20*/  IMAD.MOV.U32 R229, RZ, RZ, R205 ;  /* 0x000000ffffe57224 */ /* 0x000fc600078e00cd */
[----:B------:R-:W2:Y:S04]  /*1fa30*/  LDL.LU R205, [R1+0x1590] ;  /* 0x0015900001cd7983 */ /* 0x000ea80000300800 */
[----:B------:R0:W-:Y:S02]  /*1fa40*/  STL.64 [R1+0x1098], R226 ;  /* 0x001098e201007387 */ /* 0x0001e40000100a00 */
[----:B0-----:R-:W-:Y:S01]  /*1fa50*/  MOV R226, R202 ;  /* 0x000000ca00e27202 */ /* 0x001fe20000000f00 */
[----:B------:R-:W-:Y:S01]  /*1fa60*/  IMAD.MOV.U32 R227, RZ, RZ, R203 ;  /* 0x000000ffffe37224 */ /* 0x000fe200078e00cb */
[----:B------:R-:W2:Y:S04]  /*1fa70*/  LDL.LU R202, [R1+0x158c] ;  /* 0x00158c0001ca7983 */ /* 0x000ea80000300800 */
[----:B------:R-:W2:Y:S04]  /*1fa80*/  LDL.LU R203, [R1+0x1588] ;  /* 0x0015880001cb7983 */ /* 0x000ea80000300800 */
        /* <DEDUP_REMOVED lines=45> */
[----:B--2---:R0:W-:Y:S02]  /*1fd60*/  STL.64 [R1+0x1048], R206 ;  /* 0x001048ce01007387 */ /* 0x0041e40000100a00 */
        /* <DEDUP_REMOVED lines=78> */
[----:B------:R-:W2:Y:S01]  /*20250*/  LDL.LU R153, [R1+0x14c0] ;  /* 0x0014c00001997983 */ /* 0x000ea20000300800 */
[----:B------:R-:W-:Y:S01]  /*20260*/  UIADD3 UR20, UR28, 0x404, URZ ;  /* 0x000004041c147890 */ /* 0x000fe2000fffe03f */
[----:B------:R-:W-:Y:S01]  /*20270*/  WARPGROUP.ARRIVE ;  /* 0x00000000000079c5 */ /* 0x000fe20000000000 */
[----:B------:R-:W-:-:S07]  /*20280*/  UMOV UR21, 0x40000040 ;  /* 0x4000004000157882 */ /* 0x000fce0000000000 */
[----:B------:R-:W-:Y:S01]  /*20290*/  QGMMA.64x256x32.F32.E4M3.E4M3 R24, gdesc[UR20], R24, gsb0 ;  /* 0x03e00000141879f3 */ /* 0x000fe20008000818 */
[----:B------:R-:W-:Y:S04]  /*202a0*/  STL.64 [R1+0xfc8], R174 ;  /* 0x000fc8ae01007387 */ /* 0x000fe80000100a00 */
[----:B------:R-:W-:Y:S04]  /*202b0*/  STL.64 [R1+0xfc0], R172 ;  /* 0x000fc0ac01007387 */ /* 0x000fe80000100a00 */
[----:B------:R-:W-:Y:S04]  /*202c0*/  STL.64 [R1+0xfb8], R170 ;  /* 0x000fb8aa01007387 */ /* 0x000fe80000100a00 */
[----:B------:R-:W-:Y:S04]  /*202d0*/  STL.64 [R1+0xfb0], R168 ;  /* 0x000fb0a801007387 */ /* 0x000fe80000100a00 */
[----:B------:R-:W-:Y:S04]  /*202e0*/  STL.64 [R1+0xfa8], R166 ;  /* 0x000fa8a601007387 */ /* 0x000fe80000100a00 */
[----:B------:R-:W-:Y:S04]  /*202f0*/  STL.64 [R1+0xfa0], R164 ;  /* 0x000fa0a401007387 */ /* 0x000fe80000100a00 */
[----:B---3--:R-:W-:Y:S04]  /*20300*/  STL.64 [R1+0xf98], R162 ;  /* 0x000f98a201007387 */ /* 0x008fe80000100a00 */
[----:B----4-:R-:W-:Y:S04]  /*20310*/  STL.64 [R1+0xf90], R160 ;  /* 0x000f90a001007387 */ /* 0x010fe80000100a00 */
[----:B--2---:R-:W-:Y:S04]  /*20320*/  STL.64 [R1+0xf88], R158 ;  /* 0x000f889e01007387 */ /* 0x004fe80000100a00 */
[----:B------:R-:W-:Y:S01]  /*20330*/  STL.64 [R1+0xf80], R156 ;  /* 0x000f809c01007387 */ /* 0x000fe20000100a00 */
        /* <DEDUP_REMOVED lines=25> */
[----:B0-----:R-:W2:Y:S04]  /*204d0*/  LDL.LU R108, [R1] ;  /* 0x00000000016c7983 */ /* 0x001ea80000300800 */
        /* <DEDUP_REMOVED lines=315> */
[----:B------:R-:W-:Y:S01]  /*21890*/  IMAD.MOV.U32 R210, RZ, RZ, R233 ;  /* 0x000000ffffd27224 */ /* 0x000fe200078e00e9 */
[----:B------:R-:W-:Y:S01]  /*218a0*/  MOV R157, R180 ;  /* 0x000000b4009d7202 */ /* 0x000fe20000000f00 */
[----:B------:R-:W-:Y:S01]  /*218b0*/  IMAD.MOV.U32 R158, RZ, RZ, R181 ;  /* 0x000000ffff9e7224 */ /* 0x000fe200078e00b5 */
[----:B------:R-:W-:Y:S01]  /*218c0*/  MOV R181, R204 ;  /* 0x000000cc00b57202 */ /* 0x000fe20000000f00 */
[----:B------:R-:W-:Y:S02]  /*218d0*/  IMAD.MOV.U32 R159, RZ, RZ, R182 ;  /* 0x000000ffff9f7224 */ /* 0x000fe400078e00b6 */
[----:B------:R-:W-:Y:S02]  /*218e0*/  IMAD.MOV.U32 R183, RZ, RZ, R206 ;  /* 0x000000ffffb77224 */ /* 0x000fe400078e00ce */
        /* <DEDUP_REMOVED lines=9> */
[----:B------:R-:W-:Y:S01]  /*21980*/  MOV R229, R7 ;  /* 0x0000000700e57202 */ /* 0x000fe20000000f00 */
[----:B------:R-:W-:Y:S02]  /*21990*/  IMAD.MOV.U32 R207, RZ, RZ, R230 ;  /* 0x000000ffffcf7224 */ /* 0x000fe400078e00e6 */
[----:B------:R-:W-:-:S02]  /*219a0*/  IMAD.MOV.U32 R231, RZ, RZ, R5 ;  /* 0x000000ffffe77224 */ /* 0x000fc400078e0005 */
[----:B------:R-:W-:Y:S01]  /*219b0*/  IMAD.MOV.U32 R155, RZ, RZ, R178 ;  /* 0x000000ffff9b7224 */ /* 0x000fe200078e00b2 */
[----:B------:R-:W-:Y:S01]  /*219c0*/  MOV R178, R201 ;  /* 0x000000c900b27202 */ /* 0x000fe20000000f00 */
[----:B------:R-:W-:Y:S01]  /*219d0*/  IMAD.MOV.U32 R179, RZ, RZ, R202 ;  /* 0x000000ffffb37224 */ /* 0x000fe200078e00ca */
[----:B------:R-:W-:Y:S01]  /*219e0*/  MOV R202, R225 ;  /* 0x000000e100ca7202 */ /* 0x000fe20000000f00 */
[----:B------:R-:W-:Y:S02]  /*219f0*/  IMAD.MOV.U32 R180, RZ, RZ, R203 ;  /* 0x000000ffffb47224 */ /* 0x000fe400078e00cb */
[----:B------:R-:W-:Y:S02]  /*21a00*/  IMAD.MOV.U32 R204, RZ, RZ, R227 ;  /* 0x000000ffffcc7224 */ /* 0x000fe400078e00e3 */
[----:B------:R-:W-:Y:S02]  /*21a10*/  IMAD.MOV.U32 R230, RZ, RZ, R6 ;  /* 0x000000ffffe67224 */ /* 0x000fe400078e0006 */
[----:B------:R-:W-:Y:S01]  /*21a20*/  IMAD.MOV.U32 R152, RZ, RZ, R175 ;  /* 0x000000ffff987224 */ /* 0x000fe200078e00af */
[----:B------:R-:W-:Y:S01]  /*21a30*/  MOV R175, R198 ;  /* 0x000000c600af7202 */ /* 0x000fe20000000f00 */
[----:B------:R-:W-:-:S02]  /*21a40*/  IMAD.MOV.U32 R153, RZ, RZ, R176 ;  /* 0x000000ffff997224 */ /* 0x000fc400078e00b0 */
[----:B------:R-:W-:Y:S02]  /*21a50*/  IMAD.MOV.U32 R177, RZ, RZ, R200 ;  /* 0x000000ffffb17224 */ /* 0x000fe400078e00c8 */
[----:B------:R-:W-:Y:S01]  /*21a60*/  IMAD.MOV.U32 R203, RZ, RZ, R226 ;  /* 0x000000ffffcb7224 */ /* 0x000fe200078e00e2 */
[----:B------:R-:W-:Y:S01]  /*21a70*/  MOV R226, R10 ;  /* 0x0000000a00e27202 */ /* 0x000fe20000000f00 */
[----:B------:R-:W-:Y:S02]  /*21a80*/  IMAD.MOV.U32 R227, RZ, RZ, R9 ;  /* 0x000000ffffe37224 */ /* 0x000fe400078e0009 */
[----:B------:R-:W-:Y:S02]  /*21a90*/  IMAD.MOV.U32 R228, RZ, RZ, R8 ;  /* 0x000000ffffe47224 */ /* 0x000fe400078e0008 */
[----:B------:R-:W-:Y:S01]  /*21aa0*/  IMAD.MOV.U32 R176, RZ, RZ, R199 ;  /* 0x000000ffffb07224 */ /* 0x000fe200078e00c7 */
[----:B------:R-:W-:Y:S01]  /*21ab0*/  MOV R199, R222 ;  /* 0x000000de00c77202 */ /* 0x000fe20000000f00 */
[----:B------:R-:W-:Y:S01]  /*21ac0*/  IMAD.MOV.U32 R200, RZ, RZ, R223 ;  /* 0x000000ffffc87224 */ /* 0x000fe200078e00df */
[----:B------:R-:W-:Y:S01]  /*21ad0*/  MOV R223, R13 ;  /* 0x0000000d00df7202 */ /* 0x000fe20000000f00 */
[----:B------:R-:W-:Y:S01]  /*21ae0*/  IMAD.MOV.U32 R201, RZ, RZ, R224 ;  /* 0x000000ffffc97224 */ /* 0x000fe200078e00e0 */
[----:B--2---:R-:W-:-:S06]  /*21af0*/  WARPGROUP.ARRIVE ;  /* 0x00000000000079c5 */ /* 0x004fcc0000000000 */
[----:B------:R-:W-:Y:S01]  /*21b00*/  QGMMA.64x256x32.F32.E4M3.E4M3 R24, gdesc[UR16], R24, gsb0 ;  /* 0x03e00000101879f3 */ /* 0x000fe20008000818 */
        /* <DEDUP_REMOVED lines=79> */
[----:B------:R-:W-:-:S03]  /*22000*/  MOV R3, R150 ;  /* 0x0000009600037202 */ /* 0x000fc60000000f00 */
[----:B------:R-:W-:Y:S01]  /*22010*/  STL.64 [R1+0x388], R122 ;  /* 0x0003887a01007387 */ /* 0x000fe20000100a00 */
[----:B------:R-:W-:-:S03]  /*22020*/  IMAD.MOV.U32 R2, RZ, RZ, R151 ;  /* 0x000000ffff027224 */ /* 0x000fc600078e0097 */
[----:B------:R-:W-:Y:S01]  /*22030*/  STL.64 [R1+0x390], R124 ;  /* 0x0003907c01007387 */ /* 0x000fe20000100a00 */
[----:B------:R-:W-:-:S03]  /*22040*/  IMAD.MOV.U32 R5, RZ, RZ, R148 ;  /* 0x000000ffff057224 */ /* 0x000fc600078e0094 */
[----:B------:R-:W-:Y:S01]  /*22050*/  STL.64 [R1+0x398], R126 ;  /* 0x0003987e01007387 */ /* 0x000fe20000100a00 */
[----:B------:R-:W-:Y:S01]  /*22060*/  IMAD.MOV.U32 R4, RZ, RZ, R149 ;  /* 0x000000ffff047224 */ /* 0x000fe200078e0095 */
[----:B------:R-:W-:Y:S02]  /*22070*/  MOV R6, R147 ;  /* 0x0000009300067202 */ /* 0x000fe40000000f00 */
[----:B------:R0:W-:Y:S01]  /*22080*/  STL.64 [R1+0x3a0], R128 ;  /* 0x0003a08001007387 */ /* 0x0001e20000100a00 */
[----:B------:R-:W-:Y:S01]  /*22090*/  IMAD.MOV.U32 R7, RZ, RZ, R146 ;  /* 0x000000ffff077224 */ /* 0x000fe200078e0092 */
[----:B------:R-:W-:Y:S02]  /*220a0*/  MOV R9, R144 ;  /* 0x0000009000097202 */ /* 0x000fe40000000f00 */
[----:B------:R-:W2:Y:S01]  /*220b0*/  LDL.LU.64 R150, [R1+0x14b8] ;  /* 0x0014b80001967983 */ /* 0x000ea20000300a00 */
[----:B------:R-:W-:-:S03]  /*220c0*/  IMAD.MOV.U32 R8, RZ, RZ, R145 ;  /* 0x000000ffff087224 */ /* 0x000fc600078e0091 */
[----:B------:R-:W2:Y:S01]  /*220d0*/  LDL.LU.64 R148, [R1+0x14b0] ;  /* 0x0014b00001947983 */ /* 0x000ea20000300a00 */
[----:B------:R-:W-:Y:S01]  /*220e0*/  IMAD.MOV.U32 R11, RZ, RZ, R142 ;  /* 0x000000ffff0b7224 */ /* 0x000fe200078e008e */
[----:B------:R-:W-:Y:S01]  /*220f0*/  MOV R12, R141 ;  /* 0x0000008d000c7202 */ /* 0x000fe20000000f00 */
[----:B------:R-:W-:Y:S01]  /*22100*/  IMAD.MOV.U32 R10, RZ, RZ, R143 ;  /* 0x000000ffff0a7224 */ /* 0x000fe200078e008f */
[----:B------:R-:W2:Y:S01]  /*22110*/  LDL.LU.64 R146, [R1+0x14a8] ;  /* 0x0014a80001927983 */ /* 0x000ea20000300a00 */
        /* <DEDUP_REMOVED lines=14> */
[----:B------:R-:W-:Y:S02]  /*22200*/  IMAD.MOV.U32 R23, RZ, RZ, R130 ;  /* 0x000000ffff177224 */ /* 0x000fe400078e0082 */
[----:B------:R-:W-:Y:S01]  /*22210*/  IMAD.MOV.U32 R22, RZ, RZ, R131 ;  /* 0x000000ffff167224 */ /* 0x000fe200078e0083 */
        /* <DEDUP_REMOVED lines=149> */
[----:B------:R-:W-:Y:S01]  /*22b70*/  MOV R166, R189 ;  /* 0x000000bd00a67202 */ /* 0x000fe20000000f00 */
[----:B------:R-:W-:-:S02]  /*22b80*/  IMAD.MOV.U32 R189, RZ, RZ, R212 ;  /* 0x000000ffffbd7224 */ /* 0x000fc400078e00d4 */
[----:B------:R-:W-:Y:S01]  /*22b90*/  IMAD.MOV.U32 R212, RZ, RZ, R235 ;  /* 0x000000ffffd47224 */ /* 0x000fe200078e00eb */
[----:B------:R-:W-:Y:S01]  /*22ba0*/  MOV R235, R0 ;  /* 0x0000000000eb7202 */ /* 0x000fe20000000f00 */
[----:B------:R-:W-:Y:S01]  /*22bb0*/  UIADD3 UR22, UR29, 0x806, URZ ;  /* 0x000008061d167890 */ /* 0x000fe2000fffe03f */
[----:B------:R-:W3:Y:S01]  /*22bc0*/  LDL.LU.64 R106, [R1+0x1208] ;  /* 0x00120800016a7983 */ /* 0x000ee20000300a00 */
[----:B------:R-:W-:Y:S01]  /*22bd0*/  UMOV UR20, UR16 ;  /* 0x0000001000147c82 */ /* 0x000fe20008000000 */
[----:B------:R-:W-:Y:S01]  /*22be0*/  UMOV UR21, UR17 ;  /* 0x0000001100157c82 */ /* 0x000fe20008000000 */
[----:B------:R-:W-:Y:S01]  /*22bf0*/  UMOV UR23, 0x40000040 ;  /* 0x4000004000177882 */ /* 0x000fe20000000000 */
        /* <DEDUP_REMOVED lines=36> */
[----:B------:R-:W-:-:S03]  /*22e40*/  IMAD.MOV.U32 R0, RZ, RZ, R24 ;  /* 0x000000ffff007224 */ /* 0x000fc600078e0018 */
[----:B------:R-:W3:Y:S04]  /*22e50*/  LDL.LU.64 R32, [R1+0x10e0] ;  /* 0x0010e00001207983 */ /* 0x000ee80000300a00 */
[----:B------:R-:W3:Y:S04]  /*22e60*/  LDL.LU.64 R30, [R1+0x10d8] ;  /* 0x0010d800011e7983 */ /* 0x000ee80000300a00 */
[----:B------:R-:W3:Y:S04]  /*22e70*/  LDL.LU.64 R28, [R1+0x10d0] ;  /* 0x0010d000011c7983 */ /* 0x000ee80000300a00 */
[----:B------:R-:W3:Y:S04]  /*22e80*/  LDL.LU.64 R26, [R1+0x10c8] ;  /* 0x0010c800011a7983 */ /* 0x000ee80000300a00 */
[----:B------:R-:W3:Y:S01]  /*22e90*/  LDL.LU.64 R24, [R1+0x10c0] ;  /* 0x0010c00001187983 */ /* 0x000ee20000300a00 */
        /* <DEDUP_REMOVED lines=68> */
[----:B------:R-:W4:Y:S04]  /*232e0*/  LDL.LU.64 R232, [R1+0x10b0] ;  /* 0x0010b00001e87983 */ /* 0x000f280000300a00 */
        /* <DEDUP_REMOVED lines=63> */
[----:B------:R-:W-:-:S02]  /*236e0*/  UMOV UR21, 0x40000040 ;  /* 0x4000004000157882 */ /* 0x000fc40000000000 */
        /* <DEDUP_REMOVED lines=24> */
[----:B------:R-:W-:-:S06]  /*23870*/  WARPGROUP.ARRIVE ;  /* 0x00000000000079c5 */ /* 0x000fcc0000000000 */
[----:B------:R-:W-:Y:S01]  /*23880*/  QGMMA.64x256x32.F32.E4M3.E4M3 R24, gdesc[UR20], R24, gsb0 ;  /* 0x03e00000141879f3 */ /* 0x000fe20008000818 */
        /* <DEDUP_REMOVED lines=167> */
[----:B------:R0:W5:Y:S01]  /*24300*/  LDL.LU R23, [R1+0xebc] ;  /* 0x000ebc0001177983 */ /* 0x0001620000300800 */
[----:B------:R-:W-:-:S02]  /*24310*/  IMAD.MOV.U32 R230, RZ, RZ, R7 ;  /* 0x000000ffffe67224 */ /* 0x000fc400078e0007 */
[----:B------:R-:W-:Y:S01]  /*24320*/  IMAD.MOV.U32 R231, RZ, RZ, R6 ;  /* 0x000000ffffe77224 */ /* 0x000fe200078e0006 */
[----:B------:R0:W5:Y:S01]  /*24330*/  LDL.LU R22, [R1+0xeb8] ;  /* 0x000eb80001167983 */ /* 0x0001620000300800 */
[----:B------:R-:W-:Y:S02]  /*24340*/  IMAD.MOV.U32 R233, RZ, RZ, R4 ;  /* 0x000000ffffe97224 */ /* 0x000fe400078e0004 */
[----:B------:R-:W-:Y:S01]  /*24350*/  IMAD.MOV.U32 R234, RZ, RZ, R3 ;  /* 0x000000ffffea7224 */ /* 0x000fe200078e0003 */
[----:B------:R0:W5:Y:S04]  /*24360*/  LDL.LU R21, [R1+0xeb4] ;  /* 0x000eb40001157983 */ /* 0x0001680000300800 */
        /* <DEDUP_REMOVED lines=18> */
[----:B------:R0:W5:Y:S01]  /*24490*/  LDL.LU R2, [R1+0xe68] ;  /* 0x000e680001027983 */ /* 0x0001620000300800 */
        /* <DEDUP_REMOVED lines=67> */
[----:B-1----:R0:W5:Y:S04]  /*248d0*/  LDL.LU.64 R234, [R1+0xe60] ;  /* 0x000e600001ea7983 */ /* 0x0021680000300a00 */
        /* <DEDUP_REMOVED lines=62> */
[----:B------:R0:W5:Y:S01]  /*24cc0*/  LDL.LU.64 R108, [R1+0xc68] ;  /* 0x000c6800016c7983 */ /* 0x0001620000300a00 */
[----:B------:R-:W-:-:S04]  /*24cd0*/  UIADD3 UR6, UR6, 0x4, URZ ;  /* 0x0000000406067890 */ /* 0x000fc8000fffe03f */
[----:B------:R-:W-:-:S04]  /*24ce0*/  UISETP.NE.AND UP0, UPT, UR6, UR10, UPT ;  /* 0x0000000a0600728c */ /* 0x000fc8000bf05270 */
[----:B------:R-:W-:-:S06]  /*24cf0*/  USEL UR16, URZ, 0x1, UP0 ;  /* 0x000000013f107887 */ /* 0x000fcc0008000000 */
[----:B------:R-:W-:-:S13]  /*24d00*/  ISETP.NE.AND P0, PT, RZ, UR16, PT ;  /* 0x00000010ff007c0c */ /* 0x000fda000bf05270 */
[----:B0-----:R-:W-:Y:S05]  /*24d10*/  @!P0 BRA `(.L_x_24) ;  /* 0x0000007800bc8947 */ /* 0x001fea0003800000 */
[----:B-----5:R0:W-:Y:S04]  /*24d20*/  STL [R1+0xe70], R233 ;  /* 0x000e70e901007387 */ /* 0x0201e80000100800 */
[----:B------:R1:W-:Y:S01]  /*24d30*/  STL [R1+0xe6c], R234 ;  /* 0x000e6cea01007387 */ /* 0x0003e20000100800 */
[----:B0-----:R-:W-:-:S03]  /*24d40*/  IMAD.MOV.U32 R233, RZ, RZ, R0 ;  /* 0x000000ffffe97224 */ /* 0x001fc600078e0000 */
[----:B-1----:R-:W2:Y:S04]  /*24d50*/  LDL R234, [R1+0x404] ;  /* 0x0004040001ea7983 */ /* 0x002ea80000100800 */
[----:B------:R0:W-:Y:S04]  /*24d60*/  STL [R1+0xe68], R235 ;  /* 0x000e68eb01007387 */ /* 0x0001e80000100800 */
[----:B0-----:R-:W3:Y:S04]  /*24d70*/  LDL R235, [R1+0x408] ;  /* 0x0004080001eb7983 */ /* 0x001ee80000100800 */
[----:B------:R0:W-:Y:S04]  /*24d80*/  STL [R1+0xe64], R24 ;  /* 0x000e641801007387 */ /* 0x0001e80000100800 */
[----:B0-----:R-:W4:Y:S04]  /*24d90*/  LDL R24, [R1+0x40c] ;  /* 0x00040c0001187983 */ /* 0x001f280000100800 */
        /* <DEDUP_REMOVED lines=132> */
[----:B------:R-:W4:Y:S04]  /*255e0*/  LDL.LU R0, [R1+0x62c] ;  /* 0x00062c0001007983 */ /* 0x000f280000300800 */
[----:B------:R0:W-:Y:S04]  /*255f0*/  STL [R1+0xd58], R91 ;  /* 0x000d585b01007387 */ /* 0x0001e80000100800 */
[----:B0-----:R-:W4:Y:S04]  /*25600*/  LDL R91, [R1+0x5dc] ;  /* 0x0005dc00015b7983 */ /* 0x001f280000100800 */
[----:B------:R0:W-:Y:S04]  /*25610*/  STL [R1+0xd54], R92 ;  /* 0x000d545c01007387 */ /* 0x0001e80000100800 */
[----:B0-----:R-:W4:Y:S04]  /*25620*/  LDL.LU R92, [R1+0x628] ;  /* 0x00062800015c7983 */ /* 0x001f280000300800 */
        /* <DEDUP_REMOVED lines=117> */
[----:B0-----:R-:W4:Y:S01]  /*25d80*/  LDL R151, [R1+0x518] ;  /* 0x0005180001977983 */ /* 0x001f220000100800 */
[----:B------:R-:W-:-:S01]  /*25d90*/  FADD R2, R233, R2 ;  /* 0x00000002e9027221 */ /* 0x000fc20000000000 */
[----:B--2---:R-:W-:Y:S01]  /*25da0*/  FADD R3, R234, R3 ;  /* 0x00000003ea037221 */ /* 0x004fe20000000000 */
[----:B---3--:R-:W-:-:S01]  /*25db0*/  FADD R4, R235, R4 ;  /* 0x00000004eb047221 */ /* 0x008fc20000000000 */
[----:B------:R-:W2:Y:S04]  /*25dc0*/  LDL.LU R233, [R1+0xe70] ;  /* 0x000e700001e97983 */ /* 0x000ea80000300800 */
[----:B------:R-:W3:Y:S04]  /*25dd0*/  LDL.LU R234, [R1+0xe6c] ;  /* 0x000e6c0001ea7983 */ /* 0x000ee80000300800 */
[----:B------:R-:W3:Y:S01]  /*25de0*/  LDL.LU R235, [R1+0xe68] ;  /* 0x000e680001eb7983 */ /* 0x000ee20000300800 */
[----:B----4-:R-:W-:-:S01]  /*25df0*/  FADD R5, R24, R5 ;  /* 0x0000000518057221 */ /* 0x010fc20000000000 */
[----:B------:R-:W-:Y:S01]  /*25e00*/  FADD R6, R25, R6 ;  /* 0x0000000619067221 */ /* 0x000fe20000000000 */
[----:B------:R-:W-:-:S01]  /*25e10*/  FADD R7, R26, R7 ;  /* 0x000000071a077221 */ /* 0x000fc20000000000 */
[----:B------:R-:W4:Y:S01]  /*25e20*/  LDL.LU R24, [R1+0xe64] ;  /* 0x000e640001187983 */ /* 0x000f220000300800 */
[----:B------:R-:W-:-:S01]  /*25e30*/  FADD R8, R27, R8 ;  /* 0x000000081b087221 */ /* 0x000fc20000000000 */
[----:B------:R-:W-:-:S02]  /*25e40*/  FADD R9, R28, R9 ;  /* 0x000000091c097221 */ /* 0x000fc40000000000 */
[----:B------:R-:W4:Y:S01]  /*25e50*/  LDL.LU R25, [R1+0xe60] ;  /* 0x000e600001197983 */ /* 0x000f220000300800 */
[----:B------:R-:W-:-:S03]  /*25e60*/  FADD R10, R29, R10 ;  /* 0x0000000a1d0a7221 */ /* 0x000fc60000000000 */
        /* <DEDUP_REMOVED lines=115> */
[----:B------:R-:W-:-:S01]  /*265a0*/  FADD R196, R87, R196 ;  /* 0x000000c457c47221 */ /* 0x000fc20000000000 */
[----:B------:R-:W-:Y:S02]  /*265b0*/  FADD R112, R113, R112 ;  /* 0x0000007071707221 */ /* 0x000fe40000000000 */
[----:B------:R-:W4:Y:S01]  /*265c0*/  LDL.LU R84, [R1+0xd74] ;  /* 0x000d740001547983 */ /* 0x000f220000300800 */
[----:B------:R-:W-:-:S01]  /*265d0*/  FADD R197, R88, R197 ;  /* 0x000000c558c57221 */ /* 0x000fc20000000000 */
[----:B------:R-:W-:Y:S02]  /*265e0*/  FADD R110, R111, R110 ;  /* 0x0000006e6f6e7221 */ /* 0x000fe40000000000 */
[----:B------:R-:W4:Y:S01]  /*265f0*/  LDL.LU R85, [R1+0xd70] ;  /* 0x000d700001557983 */ /* 0x000f220000300800 */
[----:B------:R-:W-:-:S01]  /*26600*/  FADD R198, R89, R198 ;  /* 0x000000c659c67221 */ /* 0x000fc20000000000 */
[----:B------:R-:W-:-:S02]  /*26610*/  FADD R108, R109, R108 ;  /* 0x0000006c6d6c7221 */ /* 0x000fc40000000000 */
[----:B------:R-:W4:Y:S01]  /*26620*/  LDL.LU R86, [R1+0xd6c] ;  /* 0x000d6c0001567983 */ /* 0x000f220000300800 */
[----:B------:R-:W-:-:S01]  /*26630*/  FADD R199, R90, R199 ;  /* 0x000000c75ac77221 */ /* 0x000fc20000000000 */
[----:B------:R-:W-:Y:S02]  /*26640*/  FADD R106, R107, R106 ;  /* 0x0000006a6b6a7221 */ /* 0x000fe40000000000 */
        /* <DEDUP_REMOVED lines=8> */
[----:B------:R-:W-:Y:S01]  /*266d0*/  FADD R96, R97, R96 ;  /* 0x0000006061607221 */ /* 0x000fe20000000000 */
[----:B------:R-:W-:-:S01]  /*266e0*/  FADD R94, R95, R94 ;  /* 0x0000005e5f5e7221 */ /* 0x000fc20000000000 */
[----:B------:R0:W-:Y:S01]  /*266f0*/  STL [R1+0x600], R112 ;  /* 0x0006007001007387 */ /* 0x0001e20000100800 */
        /* <DEDUP_REMOVED lines=35> */
[----:B------:R-:W4:Y:S01]  /*26930*/  LDL R151, [R1+0x5e0] ;  /* 0x0005e00001977983 */ /* 0x000f220000100800 */
[----:B------:R-:W-:-:S01]  /*26940*/  FADD R225, R126, R225 ;  /* 0x000000e17ee17221 */ /* 0x000fc20000000000 */
[----:B------:R-:W-:Y:S01]  /*26950*/  FADD R226, R125, R226 ;  /* 0x000000e27de27221 */ /* 0x000fe20000000000 */
[----:B------:R-:W-:-:S01]  /*26960*/  FADD R227, R124, R227 ;  /* 0x000000e37ce37221 */ /* 0x000fc20000000000 */
[----:B------:R1:W-:Y:S01]  /*26970*/  STL [R1+0x624], R94 ;  /* 0x0006245e01007387 */ /* 0x0003e20000100800 */
[----:B------:R-:W-:-:S01]  /*26980*/  FADD R228, R123, R228 ;  /* 0x000000e47be47221 */ /* 0x000fc20000000000 */
[----:B------:R-:W-:Y:S01]  /*26990*/  FADD R229, R122, R229 ;  /* 0x000000e57ae57221 */ /* 0x000fe20000000000 */
[----:B------:R-:W-:-:S01]  /*269a0*/  FADD R230, R121, R230 ;  /* 0x000000e679e67221 */ /* 0x000fc20000000000 */
[----:B------:R-:W4:Y:S01]  /*269b0*/  LDL.LU R150, [R1+0x630] ;  /* 0x0006300001967983 */ /* 0x000f220000300800 */
[----:B------:R-:W-:-:S01]  /*269c0*/  FADD R231, R120, R231 ;  /* 0x000000e778e77221 */ /* 0x000fc20000000000 */
[----:B------:R-:W-:Y:S01]  /*269d0*/  FADD R232, R119, R232 ;  /* 0x000000e877e87221 */ /* 0x000fe20000000000 */
[----:B--2---:R-:W-:-:S01]  /*269e0*/  FADD R233, R118, R233 ;  /* 0x000000e976e97221 */ /* 0x004fc20000000000 */
[----:B------:R2:W-:Y:S01]  /*269f0*/  STL [R1+0x628], R92 ;  /* 0x0006285c01007387 */ /* 0x0005e20000100800 */
[----:B---3--:R-:W-:-:S01]  /*26a00*/  FADD R234, R117, R234 ;  /* 0x000000ea75ea7221 */ /* 0x008fc20000000000 */
[----:B------:R-:W-:Y:S01]  /*26a10*/  FADD R235, R116, R235 ;  /* 0x000000eb74eb7221 */ /* 0x000fe20000000000 */
[----:B------:R-:W-:-:S01]  /*26a20*/  FADD R236, R115, R236 ;  /* 0x000000ec73ec7221 */ /* 0x000fc20000000000 */
[----:B------:R-:W3:Y:S01]  /*26a30*/  LDL R149, [R1+0x5e4] ;  /* 0x0005e40001957983 */ /* 0x000ee20000100800 */
[----:B------:R-:W-:-:S03]  /*26a40*/  FADD R237, R114, R237 ;  /* 0x000000ed72ed7221 */ /* 0x000fc60000000000 */
[----:B------:R2:W-:Y:S04]  /*26a50*/  STL [R1+0x62c], R0 ;  /* 0x00062c0001007387 */ /* 0x0005e80000100800 */
[----:B------:R-:W3:Y:S04]  /*26a60*/  LDL.LU R148, [R1+0x634] ;  /* 0x0006340001947983 */ /* 0x000ee80000300800 */
[----:B------:R-:W3:Y:S04]  /*26a70*/  LDL R147, [R1+0x5e8] ;  /* 0x0005e80001937983 */ /* 0x000ee80000100800 */
        /* <DEDUP_REMOVED lines=34> */
[----:B0-----:R-:W3:Y:S04]  /*26ca0*/  LDL.LU R112, [R1+0x67c] ;  /* 0x00067c0001707983 */ /* 0x001ee80000300800 */
[----:B------:R-:W3:Y:S04]  /*26cb0*/  LDL R111, [R1+0x230] ;  /* 0x00023000016f7983 */ /* 0x000ee80000100800 */
[----:B-1----:R-:W3:Y:S04]  /*26cc0*/  LDL.LU R110, [R1+0x680] ;  /* 0x00068000016e7983 */ /* 0x002ee80000300800 */
        /* <DEDUP_REMOVED lines=17> */
[----:B--2---:R-:W2:Y:S04]  /*26de0*/  LDL.LU R92, [R1+0x6a4] ;  /* 0x0006a400015c7983 */ /* 0x004ea80000300800 */
[----:B------:R-:W2:Y:S04]  /*26df0*/  LDL R91, [R1+0x258] ;  /* 0x00025800015b7983 */ /* 0x000ea80000100800 */
[----:B------:R-:W2:Y:S01]  /*26e00*/  LDL.LU R0, [R1+0x6a8] ;  /* 0x0006a80001007983 */ /* 0x000ea20000300800 */
[----:B----4-:R-:W-:-:S05]  /*26e10*/  FADD R150, R151, R150 ;  /* 0x0000009697967221 */ /* 0x010fca0000000000 */
[----:B------:R0:W-:Y:S01]  /*26e20*/  STL [R1+0x630], R150 ;  /* 0x0006309601007387 */ /* 0x0001e20000100800 */
[----:B---3--:R-:W-:-:S01]  /*26e30*/  FADD R148, R149, R148 ;  /* 0x0000009495947221 */ /* 0x008fc20000000000 */
[----:B------:R-:W-:-:S04]  /*26e40*/  FADD R146, R147, R146 ;  /* 0x0000009293927221 */ /* 0x000fc80000000000 */
[----:B------:R1:W-:Y:S01]  /*26e50*/  STL [R1+0x634], R148 ;  /* 0x0006349401007387 */ /* 0x0003e20000100800 */
[----:B------:R-:W-:-:S03]  /*26e60*/  FADD R144, R145, R144 ;  /* 0x0000009091907221 */ /* 0x000fc60000000000 */
        /* <DEDUP_REMOVED lines=48> */
[----:B------:R4:W-:Y:S04]  /*27170*/  STL [R1+0x698], R98 ;  /* 0x0006986201007387 */ /* 0x0009e80000100800 */
[----:B------:R4:W-:Y:S01]  /*27180*/  STL [R1+0x69c], R96 ;  /* 0x00069c6001007387 */ /* 0x0009e20000100800 */
[----:B------:R-:W-:-:S03]  /*27190*/  FADD R94, R95, R94 ;  /* 0x0000005e5f5e7221 */ /* 0x000fc60000000000 */
[----:B------:R-:W4:Y:S04]  /*271a0*/  LDL R151, [R1+0x25c] ;  /* 0x00025c0001977983 */ /* 0x000f280000100800 */
[----:B------:R4:W-:Y:S01]  /*271b0*/  STL [R1+0x6a0], R94 ;  /* 0x0006a05e01007387 */ /* 0x0009e20000100800 */
[----:B--2---:R-:W-:-:S03]  /*271c0*/  FADD R92, R93, R92 ;  /* 0x0000005c5d5c7221 */ /* 0x004fc60000000000 */
[----:B0-----:R-:W2:Y:S04]  /*271d0*/  LDL.LU R150, [R1+0x6ac] ;  /* 0x0006ac0001967983 */ /* 0x001ea80000300800 */
[----:B------:R0:W-:Y:S01]  /*271e0*/  STL [R1+0x6a4], R92 ;  /* 0x0006a45c01007387 */ /* 0x0001e20000100800 */
[----:B------:R-:W-:-:S03]  /*271f0*/  FADD R0, R91, R0 ;  /* 0x000000005b007221 */ /* 0x000fc60000000000 */
[----:B------:R-:W2:Y:S04]  /*27200*/  LDL R149, [R1+0x260] ;  /* 0x0002600001957983 */ /* 0x000ea80000100800 */
[----:B------:R0:W-:Y:S04]  /*27210*/  STL [R1+0x6a8], R0 ;  /* 0x0006a80001007387 */ /* 0x0001e80000100800 */
[----:B-1----:R-:W2:Y:S04]  /*27220*/  LDL.LU R148, [R1+0x6b0] ;  /* 0x0006b00001947983 */ /* 0x002ea80000300800 */
[----:B------:R-:W2:Y:S04]  /*27230*/  LDL R147, [R1+0x264] ;  /* 0x0002640001937983 */ /* 0x000ea80000100800 */
[----:B---3--:R-:W3:Y:S04]  /*27240*/  LDL.LU R146, [R1+0x6b4] ;  /* 0x0006b40001927983 */ /* 0x008ee80000300800 */
[----:B------:R-:W3:Y:S04]  /*27250*/  LDL R145, [R1+0x268] ;  /* 0x0002680001917983 */ /* 0x000ee80000100800 */
[----:B----4-:R-:W4:Y:S04]  /*27260*/  LDL.LU R144, [R1+0x6b8] ;  /* 0x0006b80001907983 */ /* 0x010f280000300800 */
[----:B------:R-:W4:Y:S04]  /*27270*/  LDL R143, [R1+0x26c] ;  /* 0x00026c00018f7983 */ /* 0x000f280000100800 */
[----:B------:R-:W4:Y:S04]  /*27280*/  LDL.LU R142, [R1+0x6bc] ;  /* 0x0006bc00018e7983 */ /* 0x000f280000300800 */
        /* <DEDUP_REMOVED lines=49> */
[----:B0-----:R-:W4:Y:S04]  /*275a0*/  LDL.LU R92, [R1+0x720] ;  /* 0x00072000015c7983 */ /* 0x001f280000300800 */
[----:B------:R-:W4:Y:S04]  /*275b0*/  LDL R91, [R1+0x2d4] ;  /* 0x0002d400015b7983 */ /* 0x000f280000100800 */
[----:B------:R-:W4:Y:S01]  /*275c0*/  LDL.LU R0, [R1+0x724] ;  /* 0x0007240001007983 */ /* 0x000f220000300800 */
[----:B--2---:R-:W-:-:S05]  /*275d0*/  FADD R150, R151, R150 ;  /* 0x0000009697967221 */ /* 0x004fca0000000000 */
[----:B------:R0:W-:Y:S01]  /*275e0*/  STL [R1+0x6ac], R150 ;  /* 0x0006ac9601007387 */ /* 0x0001e20000100800 */
[----:B------:R-:W-:-:S01]  /*275f0*/  FADD R148, R149, R148 ;  /* 0x0000009495947221 */ /* 0x000fc20000000000 */
[----:B---3--:R-:W-:-:S04]  /*27600*/  FADD R146, R147, R146 ;  /* 0x0000009293927221 */ /* 0x008fc80000000000 */
[----:B------:R1:W-:Y:S01]  /*27610*/  STL [R1+0x6b0], R148 ;  /* 0x0006b09401007387 */ /* 0x0003e20000100800 */
[----:B----4-:R-:W-:-:S03]  /*27620*/  FADD R144, R145, R144 ;  /* 0x0000009091907221 */ /* 0x010fc60000000000 */
        /* <DEDUP_REMOVED lines=53> */
[----:B------:R-:W-:-:S03]  /*27980*/  FADD R92, R93, R92 ;  /* 0x0000005c5d5c7221 */ /* 0x000fc60000000000 */
[----:B0-----:R-:W4:Y:S04]  /*27990*/  LDL.LU R150, [R1+0x728] ;  /* 0x0007280001967983 */ /* 0x001f280000300800 */
[----:B------:R0:W-:Y:S01]  /*279a0*/  STL [R1+0x720], R92 ;  /* 0x0007205c01007387 */ /* 0x0001e20000100800 */
[----:B------:R-:W-:-:S03]  /*279b0*/  FADD R0, R91, R0 ;  /* 0x000000005b007221 */ /* 0x000fc60000000000 */
[----:B------:R-:W4:Y:S04]  /*279c0*/  LDL R149, [R1+0x2dc] ;  /* 0x0002dc0001957983 */ /* 0x000f280000100800 */
[----:B------:R0:W-:Y:S04]  /*279d0*/  STL [R1+0x724], R0 ;  /* 0x0007240001007387 */ /* 0x0001e80000100800 */
[----:B-1----:R-:W4:Y:S04]  /*279e0*/  LDL.LU R148, [R1+0x72c] ;  /* 0x00072c0001947983 */ /* 0x002f280000300800 */
[----:B------:R-:W4:Y:S04]  /*279f0*/  LDL R147, [R1+0x2e0] ;  /* 0x0002e00001937983 */ /* 0x000f280000100800 */
[----:B--2---:R-:W2:Y:S04]  /*27a00*/  LDL.LU R146, [R1+0x730] ;  /* 0x0007300001927983 */ /* 0x004ea80000300800 */
        /* <DEDUP_REMOVED lines=56> */
[----:B------:R-:W-:-:S05]  /*27d90*/  FADD R150, R151, R150 ;  /* 0x0000009697967221 */ /* 0x000fca0000000000 */
[----:B------:R0:W-:Y:S01]  /*27da0*/  STL [R1+0x728], R150 ;  /* 0x0007289601007387 */ /* 0x0001e20000100800 */
[----:B------:R-:W-:-:S01]  /*27db0*/  FADD R148, R149, R148 ;  /* 0x0000009495947221 */ /* 0x000fc20000000000 */
[----:B--2---:R-:W-:-:S04]  /*27dc0*/  FADD R146, R147, R146 ;  /* 0x0000009293927221 */ /* 0x004fc80000000000 */
[----:B------:R1:W-:Y:S01]  /*27dd0*/  STL [R1+0x72c], R148 ;  /* 0x00072c9401007387 */ /* 0x0003e20000100800 */
[----:B---3--:R-:W-:-:S03]  /*27de0*/  FADD R144, R145, R144 ;  /* 0x0000009091907221 */ /* 0x008fc60000000000 */
        /* <DEDUP_REMOVED lines=119> */
[----:B------:R-:W-:Y:S01]  /*28560*/  STL [R1+0x7a4], R150 ;  /* 0x0007a49601007387 */ /* 0x000fe20000100800 */
[----:B------:R-:W-:-:S01]  /*28570*/  FADD R148, R149, R148 ;  /* 0x0000009495947221 */ /* 0x000fc20000000000 */
[----:B--2---:R-:W-:-:S04]  /*28580*/  FADD R146, R147, R146 ;  /* 0x0000009293927221 */ /* 0x004fc80000000000 */
[----:B------:R-:W-:Y:S01]  /*28590*/  STL [R1+0x7a8], R148 ;  /* 0x0007a89401007387 */ /* 0x000fe20000100800 */
[----:B---3--:R-:W-:-:S03]  /*285a0*/  FADD R144, R145, R144 ;  /* 0x0000009091907221 */ /* 0x008fc60000000000 */
[----:B------:R-:W-:Y:S01]  /*285b0*/  STL [R1+0x7ac], R146 ;  /* 0x0007ac9201007387 */ /* 0x000fe20000100800 */
[----:B----4-:R-:W-:-:S03]  /*285c0*/  FADD R142, R143, R142 ;  /* 0x0000008e8f8e7221 */ /* 0x010fc60000000000 */
[----:B------:R-:W-:Y:S01]  /*285d0*/  STL [R1+0x7b0], R144 ;  /* 0x0007b09001007387 */ /* 0x000fe20000100800 */
[----:B------:R-:W-:-:S03]  /*285e0*/  FADD R140, R141, R140 ;  /* 0x0000008c8d8c7221 */ /* 0x000fc60000000000 */
        /* <DEDUP_REMOVED lines=44> */
[----:B------:R-:W-:Y:S04]  /*288b0*/  STL [R1+0x80c], R98 ;  /* 0x00080c6201007387 */ /* 0x000fe80000100800 */
[----:B------:R-:W-:Y:S01]  /*288c0*/  STL [R1+0x810], R96 ;  /* 0x0008106001007387 */ /* 0x000fe20000100800 */
[----:B------:R-:W-:-:S01]  /*288d0*/  FADD R94, R95, R94 ;  /* 0x0000005e5f5e7221 */ /* 0x000fc20000000000 */
[----:B------:R-:W-:Y:S01]  /*288e0*/  FADD R92, R93, R92 ;  /* 0x0000005c5d5c7221 */ /* 0x000fe20000000000 */
[----:B------:R-:W-:-:S02]  /*288f0*/  FADD R0, R91, R0 ;  /* 0x000000005b007221 */ /* 0x000fc40000000000 */
[----:B------:R-:W2:Y:S04]  /*28900*/  LDL R91, [R1+0x3d0] ;  /* 0x0003d000015b7983 */ /* 0x000ea80000100800 */
[----:B------:R-:W-:Y:S04]  /*28910*/  STL [R1+0x814], R94 ;  /* 0x0008145e01007387 */ /* 0x000fe80000100800 */
[----:B------:R0:W-:Y:S04]  /*28920*/  STL [R1+0x818], R92 ;  /* 0x0008185c01007387 */ /* 0x0001e80000100800 */
[----:B0-----:R-:W2:Y:S04]  /*28930*/  LDL.LU R92, [R1+0x820] ;  /* 0x00082000015c7983 */ /* 0x001ea80000300800 */
[----:B------:R-:W3:Y:S04]  /*28940*/  LDL R93, [R1+0x3d4] ;  /* 0x0003d400015d7983 */ /* 0x000ee80000100800 */
[----:B------:R0:W-:Y:S04]  /*28950*/  STL [R1+0x81c], R0 ;  /* 0x00081c0001007387 */ /* 0x0001e80000100800 */
[----:B------:R-:W3:Y:S04]  /*28960*/  LDL.LU R94, [R1+0x824] ;  /* 0x00082400015e7983 */ /* 0x000ee80000300800 */
        /* <DEDUP_REMOVED lines=20> */
[----:B------:R-:W4:Y:S04]  /*28ab0*/  LDL R141, [R1] ;  /* 0x00000000018d7983 */ /* 0x000f280000100800 */
        /* <DEDUP_REMOVED lines=36> */
[----:B0-----:R-:W4:Y:S01]  /*28d00*/  LDL.LU R0, [R1+0x898] ;  /* 0x0008980001007983 */ /* 0x001f220000300800 */
[----:B--2---:R-:W-:-:S03]  /*28d10*/  FADD R92, R91, R92 ;  /* 0x0000005c5b5c7221 */ /* 0x004fc60000000000 */
[----:B------:R-:W2:Y:S04]  /*28d20*/  LDL.LU R91, [R1+0xd58] ;  /* 0x000d5800015b7983 */ /* 0x000ea80000300800 */
[----:B------:R0:W-:Y:S01]  /*28d30*/  STL [R1+0x820], R92 ;  /* 0x0008205c01007387 */ /* 0x0001e20000100800 */
[----:B---3--:R-:W-:-:S03]  /*28d40*/  FADD R94, R93, R94 ;  /* 0x0000005e5d5e7221 */ /* 0x008fc60000000000 */
[----:B0-----:R-:W3:Y:S01]  /*28d50*/  LDL.LU R92, [R1+0xd54] ;  /* 0x000d5400015c7983 */ /* 0x001ee20000300800 */
[----:B----4-:R-:W-:-:S03]  /*28d60*/  FADD R96, R95, R96 ;  /* 0x000000605f607221 */ /* 0x010fc60000000000 */
[----:B------:R-:W4:Y:S04]  /*28d70*/  LDL.LU R93, [R1+0xd50] ;  /* 0x000d5000015d7983 */ /* 0x000f280000300800 */
[----:B------:R0:W-:Y:S01]  /*28d80*/  STL [R1+0x824], R94 ;  /* 0x0008245e01007387 */ /* 0x0001e20000100800 */
[----:B------:R-:W-:-:S03]  /*28d90*/  FADD R98, R97, R98 ;  /* 0x0000006261627221 */ /* 0x000fc60000000000 */
[----:B0-----:R-:W4:Y:S01]  /*28da0*/  LDL.LU R94, [R1+0xd4c] ;  /* 0x000d4c00015e7983 */ /* 0x001f220000300800 */
[----:B------:R-:W-:-:S03]  /*28db0*/  FADD R100, R99, R100 ;  /* 0x0000006463647221 */ /* 0x000fc60000000000 */
[----:B------:R-:W4:Y:S04]  /*28dc0*/  LDL.LU R95, [R1+0xd48] ;  /* 0x000d4800015f7983 */ /* 0x000f280000300800 */
[----:B------:R0:W-:Y:S01]  /*28dd0*/  STL [R1+0x828], R96 ;  /* 0x0008286001007387 */ /* 0x0001e20000100800 */
[----:B------:R-:W-:-:S03]  /*28de0*/  FADD R102, R101, R102 ;  /* 0x0000006665667221 */ /* 0x000fc60000000000 */
[----:B0-----:R-:W4:Y:S04]  /*28df0*/  LDL.LU R96, [R1+0xd44] ;  /* 0x000d440001607983 */ /* 0x001f280000300800 */
[----:B------:R-:W4:Y:S04]  /*28e00*/  LDL.LU R97, [R1+0xd40] ;  /* 0x000d400001617983 */ /* 0x000f280000300800 */
[----:B------:R0:W-:Y:S01]  /*28e10*/  STL [R1+0x82c], R98 ;  /* 0x00082c6201007387 */ /* 0x0001e20000100800 */
[----:B------:R-:W-:-:S01]  /*28e20*/  FADD R104, R103, R104 ;  /* 0x0000006867687221 */ /* 0x000fc20000000000 */
[----:B------:R-:W-:-:S02]  /*28e30*/  FADD R150, R151, R150 ;  /* 0x0000009697967221 */ /* 0x000fc40000000000 */
[----:B0-----:R-:W4:Y:S04]  /*28e40*/  LDL.LU R98, [R1+0xd3c] ;  /* 0x000d3c0001627983 */ /* 0x001f280000300800 */
[----:B------:R-:W4:Y:S04]  /*28e50*/  LDL.LU R99, [R1+0xd38] ;  /* 0x000d380001637983 */ /* 0x000f280000300800 */
[----:B------:R0:W-:Y:S01]  /*28e60*/  STL [R1+0x830], R100 ;  /* 0x0008306401007387 */ /* 0x0001e20000100800 */
[----:B------:R-:W-:-:S01]  /*28e70*/  FADD R148, R149, R148 ;  /* 0x0000009495947221 */ /* 0x000fc20000000000 */
[----:B------:R-:W-:Y:S01]  /*28e80*/  FADD R146, R147, R146 ;  /* 0x0000009293927221 */ /* 0x000fe20000000000 */
[----:B------:R-:W-:-:S01]  /*28e90*/  FADD R144, R145, R144 ;  /* 0x0000009091907221 */ /* 0x000fc20000000000 */
[----:B0-----:R-:W4:Y:S04]  /*28ea0*/  LDL.LU R100, [R1+0xd34] ;  /* 0x000d340001647983 */ /* 0x001f280000300800 */
[----:B------:R-:W4:Y:S04]  /*28eb0*/  LDL.LU R101, [R1+0xd30] ;  /* 0x000d300001657983 */ /* 0x000f280000300800 */
[----:B------:R0:W-:Y:S01]  /*28ec0*/  STL [R1+0x834], R102 ;  /* 0x0008346601007387 */ /* 0x0001e20000100800 */
[----:B------:R-:W-:-:S01]  /*28ed0*/  FADD R142, R143, R142 ;  /* 0x0000008e8f8e7221 */ /* 0x000fc20000000000 */
[----:B------:R-:W-:-:S02]  /*28ee0*/  FADD R140, R141, R140 ;  /* 0x0000008c8d8c7221 */ /* 0x000fc40000000000 */
[----:B0-----:R-:W4:Y:S04]  /*28ef0*/  LDL.LU R102, [R1+0xd2c] ;  /* 0x000d2c0001667983 */ /* 0x001f280000300800 */
[----:B------:R-:W4:Y:S01]  /*28f00*/  LDL.LU R103, [R1+0xd28] ;  /* 0x000d280001677983 */ /* 0x000f220000300800 */
[----:B------:R-:W-:-:S03]  /*28f10*/  FADD R138, R139, R138 ;  /* 0x0000008a8b8a7221 */ /* 0x000fc60000000000 */
[----:B------:R0:W-:Y:S01]  /*28f20*/  STL [R1+0x838], R104 ;  /* 0x0008386801007387 */ /* 0x0001e20000100800 */
[----:B------:R-:W-:-:S03]  /*28f30*/  FADD R136, R137, R136 ;  /* 0x0000008889887221 */ /* 0x000fc60000000000 */
[----:B0-----:R-:W4:Y:S01]  /*28f40*/  LDL.LU R104, [R1+0xd24] ;  /* 0x000d240001687983 */ /* 0x001f220000300800 */
[----:B------:R-:W-:-:S03]  /*28f50*/  FADD R134, R135, R134 ;  /* 0x0000008687867221 */ /* 0x000fc60000000000 */
[----:B------:R-:W-:Y:S04]  /*28f60*/  STL [R1+0x83c], R150 ;  /* 0x00083c9601007387 */ /* 0x000fe80000100800 */
[----:B------:R-:W-:Y:S01]  /*28f70*/  STL [R1+0x840], R148 ;  /* 0x0008409401007387 */ /* 0x000fe20000100800 */
[----:B------:R-:W-:-:S03]  /*28f80*/  FADD R132, R133, R132 ;  /* 0x0000008485847221 */ /* 0x000fc60000000000 */
[----:B------:R-:W-:Y:S04]  /*28f90*/  STL [R1+0x844], R146 ;  /* 0x0008449201007387 */ /* 0x000fe80000100800 */
[----:B------:R-:W-:Y:S01]  /*28fa0*/  STL [R1+0x848], R144 ;  /* 0x0008489001007387 */ /* 0x000fe20000100800 */
[----:B------:R-:W-:-:S03]  /*28fb0*/  FADD R130, R131, R130 ;  /* 0x0000008283827221 */ /* 0x000fc60000000000 */
[----:B------:R-:W-:Y:S01]  /*28fc0*/  STL [R1+0x84c], R142 ;  /* 0x00084c8e01007387 */ /* 0x000fe20000100800 */
[----:B------:R-:W-:-:S03]  /*28fd0*/  FADD R128, R129, R128 ;  /* 0x0000008081807221 */ /* 0x000fc60000000000 */
[----:B------:R-:W-:Y:S04]  /*28fe0*/  STL [R1+0x850], R140 ;  /* 0x0008508c01007387 */ /* 0x000fe80000100800 */
[----:B------:R-:W-:Y:S01]  /*28ff0*/  STL [R1+0x854], R138 ;  /* 0x0008548a01007387 */ /* 0x000fe20000100800 */
[----:B------:R-:W-:-:S03]  /*29000*/  FADD R126, R127, R126 ;  /* 0x0000007e7f7e7221 */ /* 0x000fc60000000000 */
[----:B------:R-:W-:Y:S04]  /*29010*/  STL [R1+0x858], R136 ;  /* 0x0008588801007387 */ /* 0x000fe80000100800 */
[----:B------:R0:W-:Y:S01]  /*29020*/  STL [R1+0x85c], R134 ;  /* 0x00085c8601007387 */ /* 0x0001e20000100800 */
[----:B------:R-:W-:-:S03]  /*29030*/  FADD R124, R125, R124 ;  /* 0x0000007c7d7c7221 */ /* 0x000fc60000000000 */
[----:B------:R-:W-:Y:S04]  /*29040*/  STL [R1+0x860], R132 ;  /* 0x0008608401007387 */ /* 0x000fe80000100800 */
[----:B------:R-:W-:Y:S01]  /*29050*/  STL [R1+0x864], R130 ;  /* 0x0008648201007387 */ /* 0x000fe20000100800 */
        /* <DEDUP_REMOVED lines=22> */
[----:B0-----:R-:W2:Y:S04]  /*291c0*/  LDL.LU R134, [R1+0x89c] ;  /* 0x00089c0001867983 */ /* 0x001ea80000300800 */
[----:B------:R0:W-:Y:S04]  /*291d0*/  STL [R1+0x894], R106 ;  /* 0x0008946a01007387 */ /* 0x0001e80000100800 */
[----:B0-----:R-:W3:Y:S04]  /*291e0*/  LDL R106, [R1+0x50] ;  /* 0x00005000016a7983 */ /* 0x001ee80000100800 */
        /* <DEDUP_REMOVED lines=31> */
[----:B------:R-:W4:Y:S04]  /*293e0*/  LDL R135, [R1+0x90] ;  /* 0x0000900001877983 */ /* 0x000f280000100800 */
        /* <DEDUP_REMOVED lines=13> */
[----:B------:R-:W4:Y:S01]  /*294c0*/  LDL.LU R115, [R1+0x8fc] ;  /* 0x0008fc0001737983 */ /* 0x000f220000300800 */
[----:B--2---:R-:W-:-:S03]  /*294d0*/  FADD R134, R105, R134 ;  /* 0x0000008669867221 */ /* 0x004fc60000000000 */
[----:B------:R-:W2:Y:S04]  /*294e0*/  LDL.LU R105, [R1+0xd20] ;  /* 0x000d200001697983 */ /* 0x000ea80000300800 */
[----:B------:R0:W-:Y:S04]  /*294f0*/  STL [R1+0x89c], R134 ;  /* 0x00089c8601007387 */ /* 0x0001e80000100800 */
[----:B0-----:R-:W2:Y:S01]  /*29500*/  LDL.LU R134, [R1+0x8e0] ;  /* 0x0008e00001867983 */ /* 0x001ea20000300800 */
[----:B---3--:R-:W-:-:S03]  /*29510*/  FADD R136, R106, R136 ;  /* 0x000000886a887221 */ /* 0x008fc60000000000 */
[----:B------:R-:W3:Y:S04]  /*29520*/  LDL.LU R106, [R1+0xd1c] ;  /* 0x000d1c00016a7983 */ /* 0x000ee80000300800 */
[----:B------:R0:W-:Y:S01]  /*29530*/  STL [R1+0x8a0], R136 ;  /* 0x0008a08801007387 */ /* 0x0001e20000100800 */
[----:B----4-:R-:W-:-:S03]  /*29540*/  FADD R108, R107, R108 ;  /* 0x0000006c6b6c7221 */ /* 0x010fc60000000000 */
[----:B0-----:R-:W4:Y:S01]  /*29550*/  LDL.LU R136, [R1+0x8dc] ;  /* 0x0008dc0001887983 */ /* 0x001f220000300800 */
[----:B------:R-:W-:-:S03]  /*29560*/  FADD R110, R109, R110 ;  /* 0x0000006e6d6e7221 */ /* 0x000fc60000000000 */
[----:B------:R-:W3:Y:S04]  /*29570*/  LDL.LU R107, [R1+0xd18] ;  /* 0x000d1800016b7983 */ /* 0x000ee80000300800 */
[----:B------:R0:W-:Y:S01]  /*29580*/  STL [R1+0x8a4], R108 ;  /* 0x0008a46c01007387 */ /* 0x0001e20000100800 */
[----:B------:R-:W-:-:S03]  /*29590*/  FADD R112, R111, R112 ;  /* 0x000000706f707221 */ /* 0x000fc60000000000 */
[----:B0-----:R-:W3:Y:S01]  /*295a0*/  LDL.LU R108, [R1+0xd14] ;  /* 0x000d1400016c7983 */ /* 0x001ee20000300800 */
[----:B------:R-:W-:-:S03]  /*295b0*/  FADD R114, R113, R114 ;  /* 0x0000007271727221 */ /* 0x000fc60000000000 */
[----:B------:R-:W3:Y:S04]  /*295c0*/  LDL.LU R109, [R1+0xd10] ;  /* 0x000d1000016d7983 */ /* 0x000ee80000300800 */
[----:B------:R0:W-:Y:S01]  /*295d0*/  STL [R1+0x8a8], R110 ;  /* 0x0008a86e01007387 */ /* 0x0001e20000100800 */
[----:B------:R-:W-:-:S01]  /*295e0*/  FADD R150, R151, R150 ;  /* 0x0000009697967221 */ /* 0x000fc20000000000 */
[----:B------:R-:W-:Y:S02]  /*295f0*/  FADD R148, R149, R148 ;  /* 0x0000009495947221 */ /* 0x000fe40000000000 */
[----:B0-----:R-:W3:Y:S04]  /*29600*/  LDL.LU R110, [R1+0xd0c] ;  /* 0x000d0c00016e7983 */ /* 0x001ee80000300800 */
[----:B------:R-:W3:Y:S01]  /*29610*/  LDL.LU R111, [R1+0xd08] ;  /* 0x000d0800016f7983 */ /* 0x000ee20000300800 */
[----:B------:R-:W-:-:S03]  /*29620*/  FADD R146, R147, R146 ;  /* 0x0000009293927221 */ /* 0x000fc60000000000 */
[----:B------:R0:W-:Y:S01]  /*29630*/  STL [R1+0x8ac], R112 ;  /* 0x0008ac7001007387 */ /* 0x0001e20000100800 */
[----:B------:R-:W-:-:S03]  /*29640*/  FADD R144, R145, R144 ;  /* 0x0000009091907221 */ /* 0x000fc60000000000 */
[----:B0-----:R-:W3:Y:S01]  /*29650*/  LDL.LU R112, [R1+0xd04] ;  /* 0x000d040001707983 */ /* 0x001ee20000300800 */
[----:B------:R-:W-:-:S03]  /*29660*/  FADD R142, R143, R142 ;  /* 0x0000008e8f8e7221 */ /* 0x000fc60000000000 */
[----:B------:R-:W3:Y:S04]  /*29670*/  LDL.LU R113, [R1+0xd00] ;  /* 0x000d000001717983 */ /* 0x000ee80000300800 */
[----:B------:R0:W-:Y:S01]  /*29680*/  STL [R1+0x8b0], R114 ;  /* 0x0008b07201007387 */ /* 0x0001e20000100800 */
[----:B------:R-:W-:-:S03]  /*29690*/  FADD R140, R141, R140 ;  /* 0x0000008c8d8c7221 */ /* 0x000fc60000000000 */
[----:B0-----:R-:W3:Y:S01]  /*296a0*/  LDL.LU R114, [R1+0xcfc] ;  /* 0x000cfc0001727983 */ /* 0x001ee20000300800 */
        /* <DEDUP_REMOVED lines=11> */
[----:B------:R-:W3:Y:S04]  /*29760*/  LDL R121, [R1+0xb0] ;  /* 0x0000b00001797983 */ /* 0x000ee80000100800 */
[----:B------:R0:W-:Y:S04]  /*29770*/  STL [R1+0x8d0], R120 ;  /* 0x0008d07801007387 */ /* 0x0001e80000100800 */
[----:B0-----:R-:W3:Y:S04]  /*29780*/  LDL.LU R120, [R1+0x900] ;  /* 0x0009000001787983 */ /* 0x001ee80000300800 */
[----:B------:R0:W-:Y:S04]  /*29790*/  STL [R1+0x8d4], R118 ;  /* 0x0008d47601007387 */ /* 0x0001e80000100800 */
[----:B------:R-:W3:Y:S04]  /*297a0*/  LDL R119, [R1+0xb4] ;  /* 0x0000b40001777983 */ /* 0x000ee80000100800 */
[----:B------:R1:W-:Y:S04]  /*297b0*/  STL [R1+0x8d8], R0 ;  /* 0x0008d80001007387 */ /* 0x0003e80000100800 */
[----:B0-----:R-:W3:Y:S04]  /*297c0*/  LDL.LU R118, [R1+0x904] ;  /* 0x0009040001767983 */ /* 0x001ee80000300800 */
[----:B------:R-:W3:Y:S04]  /*297d0*/  LDL R116, [R1+0xb8] ;  /* 0x0000b80001747983 */ /* 0x000ee80000100800 */
[----:B-1----:R-:W3:Y:S01]  /*297e0*/  LDL.LU R0, [R1+0x908] ;  /* 0x0009080001007983 */ /* 0x002ee20000300800 */
[----:B------:R-:W-:-:S01]  /*297f0*/  FADD R132, R133, R132 ;  /* 0x0000008485847221 */ /* 0x000fc20000000000 */
[----:B------:R-:W-:Y:S01]  /*29800*/  FADD R130, R131, R130 ;  /* 0x0000008283827221 */ /* 0x000fe20000000000 */
[----:B------:R-:W-:-:S01]  /*29810*/  FADD R128, R129, R128 ;  /* 0x0000008081807221 */ /* 0x000fc20000000000 */
[----:B------:R-:W-:Y:S01]  /*29820*/  FADD R126, R127, R126 ;  /* 0x0000007e7f7e7221 */ /* 0x000fe20000000000 */
[----:B------:R-:W-:-:S01]  /*29830*/  FADD R124, R125, R124 ;  /* 0x0000007c7d7c7221 */ /* 0x000fc20000000000 */
[----:B------:R-:W-:Y:S01]  /*29840*/  FADD R122, R123, R122 ;  /* 0x0000007a7b7a7221 */ /* 0x000fe20000000000 */
[----:B------:R-:W-:-:S01]  /*29850*/  FADD R115, R117, R115 ;  /* 0x0000007375737221 */ /* 0x000fc20000000000 */
[----:B--2---:R-:W-:Y:S01]  /*29860*/  FADD R134, R135, R134 ;  /* 0x0000008687867221 */ /* 0x004fe20000000000 */
[----:B----4-:R-:W-:-:S05]  /*29870*/  FADD R136, R137, R136 ;  /* 0x0000008889887221 */ /* 0x010fca0000000000 */
[----:B------:R-:W-:Y:S04]  /*29880*/  STL [R1+0x8dc], R136 ;  /* 0x0008dc8801007387 */ /* 0x000fe80000100800 */
[----:B------:R0:W-:Y:S04]  /*29890*/  STL [R1+0x8e0], R134 ;  /* 0x0008e08601007387 */ /* 0x0001e80000100800 */
[----:B------:R-:W-:Y:S04]  /*298a0*/  STL [R1+0x8e4], R132 ;  /* 0x0008e48401007387 */ /* 0x000fe80000100800 */
[----:B------:R-:W-:Y:S04]  /*298b0*/  STL [R1+0x8e8], R130 ;  /* 0x0008e88201007387 */ /* 0x000fe80000100800 */
[----:B------:R-:W-:Y:S04]  /*298c0*/  STL [R1+0x8ec], R128 ;  /* 0x0008ec8001007387 */ /* 0x000fe80000100800 */
[----:B------:R-:W-:Y:S04]  /*298d0*/  STL [R1+0x8f0], R126 ;  /* 0x0008f07e01007387 */ /* 0x000fe80000100800 */
[----:B0-----:R-:W2:Y:S04]  /*298e0*/  LDL R134, [R1+0xbc] ;  /* 0x0000bc0001867983 */ /* 0x001ea80000100800 */
[----:B------:R-:W-:Y:S04]  /*298f0*/  STL [R1+0x8f4], R124 ;  /* 0x0008f47c01007387 */ /* 0x000fe80000100800 */
[----:B------:R-:W4:Y:S04]  /*29900*/  LDL R138, [R1+0xc0] ;  /* 0x0000c000018a7983 */ /* 0x000f280000100800 */
[----:B------:R-:W-:Y:S04]  /*29910*/  STL [R1+0x8f8], R122 ;  /* 0x0008f87a01007387 */ /* 0x000fe80000100800 */
        /* <DEDUP_REMOVED lines=8> */
[----:B------:R-:W2:Y:S04]  /*299a0*/  LDL R141, [R1+0xe0] ;  /* 0x0000e000018d7983 */ /* 0x000ea80000100800 */
[----:B------:R-:W4:Y:S04]  /*299b0*/  LDL R133, [R1+0xe4] ;  /* 0x0000e40001857983 */ /* 0x000f280000100800 */
[----:B------:R-:W2:Y:S04]  /*299c0*/  LDL R131, [R1+0xe8] ;  /* 0x0000e80001837983 */ /* 0x000ea80000100800 */
[----:B------:R-:W2:Y:S04]  /*299d0*/  LDL.LU R130, [R1+0x938] ;  /* 0x0009380001827983 */ /* 0x000ea80000300800 */
[----:B------:R-:W4:Y:S04]  /*299e0*/  LDL R128, [R1+0xec] ;  /* 0x0000ec0001807983 */ /* 0x000f280000100800 */
[----:B------:R-:W4:Y:S04]  /*299f0*/  LDL.LU R126, [R1+0x93c] ;  /* 0x00093c00017e7983 */ /* 0x000f280000300800 */
[----:B------:R-:W4:Y:S04]  /*29a00*/  LDL R124, [R1+0xf0] ;  /* 0x0000f000017c7983 */ /* 0x000f280000100800 */
[----:B------:R-:W4:Y:S04]  /*29a10*/  LDL.LU R122, [R1+0x940] ;  /* 0x00094000017a7983 */ /* 0x000f280000300800 */
[----:B------:R-:W4:Y:S04]  /*29a20*/  LDL.LU R132, [R1+0x934] ;  /* 0x0009340001847983 */ /* 0x000f280000300800 */
[----:B------:R-:W4:Y:S01]  /*29a30*/  LDL.LU R140, [R1+0x930] ;  /* 0x00093000018c7983 */ /* 0x000f220000300800 */
[----:B---3--:R-:W-:-:S05]  /*29a40*/  FADD R120, R121, R120 ;  /* 0x0000007879787221 */ /* 0x008fca0000000000 */
[----:B------:R-:W-:Y:S01]  /*29a50*/  STL [R1+0x900], R120 ;  /* 0x0009007801007387 */ /* 0x000fe20000100800 */
[----:B------:R-:W-:-:S01]  /*29a60*/  FADD R118, R119, R118 ;  /* 0x0000007677767221 */ /* 0x000fc20000000000 */
[----:B------:R-:W-:-:S05]  /*29a70*/  FADD R0, R116, R0 ;  /* 0x0000000074007221 */ /* 0x000fca0000000000 */
[----:B------:R0:W-:Y:S04]  /*29a80*/  STL [R1+0x908], R0 ;  /* 0x0009080001007387 */ /* 0x0001e80000100800 */
[----:B------:R1:W-:Y:S04]  /*29a90*/  STL [R1+0x904], R118 ;  /* 0x0009047601007387 */ /* 0x0003e80000100800 */
[----:B0-----:R-:W3:Y:S04]  /*29aa0*/  LDL.LU R0, [R1+0x90c] ;  /* 0x00090c0001007983 */ /* 0x001ee80000300800 */
[----:B------:R-:W3:Y:S04]  /*29ab0*/  LDL.LU R136, [R1+0x910] ;  /* 0x0009100001887983 */ /* 0x000ee80000300800 */
[----:B------:R-:W3:Y:S04]  /*29ac0*/  LDL.LU R116, [R1+0x914] ;  /* 0x0009140001747983 */ /* 0x000ee80000300800 */
[----:B-1----:R-:W3:Y:S04]  /*29ad0*/  LDL.LU R118, [R1+0x918] ;  /* 0x0009180001767983 */ /* 0x002ee80000300800 */
[----:B------:R-:W3:Y:S04]  /*29ae0*/  LDL.LU R150, [R1+0x91c] ;  /* 0x00091c0001967983 */ /* 0x000ee80000300800 */
[----:B------:R-:W3:Y:S04]  /*29af0*/  LDL.LU R148, [R1+0x920] ;  /* 0x0009200001947983 */ /* 0x000ee80000300800 */
[----:B------:R-:W3:Y:S04]  /*29b00*/  LDL.LU R146, [R1+0x924] ;  /* 0x0009240001927983 */ /* 0x000ee80000300800 */
[----:B------:R-:W3:Y:S04]  /*29b10*/  LDL.LU R144, [R1+0x928] ;  /* 0x0009280001907983 */ /* 0x000ee80000300800 */
[----:B------:R-:W3:Y:S04]  /*29b20*/  LDL.LU R142, [R1+0x92c] ;  /* 0x00092c00018e7983 */ /* 0x000ee80000300800 */
[----:B------:R-:W3:Y:S04]  /*29b30*/  LDL R139, [R1+0xf4] ;  /* 0x0000f400018b7983 */ /* 0x000ee80000100800 */
[----:B------:R-:W3:Y:S04]  /*29b40*/  LDL R120, [R1+0xf8] ;  /* 0x0000f80001787983 */ /* 0x000ee80000100800 */
[----:B------:R-:W3:Y:S04]  /*29b50*/  LDL R137, [R1+0xfc] ;  /* 0x0000fc0001897983 */ /* 0x000ee80000100800 */
[----:B------:R-:W3:Y:S04]  /*29b60*/  LDL R135, [R1+0x100] ;  /* 0x0001000001877983 */ /* 0x000ee80000100800 */
[----:B------:R-:W3:Y:S04]  /*29b70*/  LDL R129, [R1+0x104] ;  /* 0x0001040001817983 */ /* 0x000ee80000100800 */
[----:B------:R-:W3:Y:S04]  /*29b80*/  LDL.LU R127, [R1+0x954] ;  /* 0x00095400017f7983 */ /* 0x000ee80000300800 */
[----:B------:R-:W3:Y:S04]  /*29b90*/  LDL R125, [R1+0x108] ;  /* 0x00010800017d7983 */ /* 0x000ee80000100800 */
[----:B------:R-:W3:Y:S04]  /*29ba0*/  LDL.LU R123, [R1+0x958] ;  /* 0x00095800017b7983 */ /* 0x000ee80000300800 */
[----:B------:R-:W3:Y:S04]  /*29bb0*/  LDL R121, [R1+0x10c] ;  /* 0x00010c0001797983 */ /* 0x000ee80000100800 */
[----:B------:R-:W3:Y:S01]  /*29bc0*/  LDL.LU R119, [R1+0x95c] ;  /* 0x00095c0001777983 */ /* 0x000ee20000300800 */
[----:B--2---:R-:W-:-:S01]  /*29bd0*/  FADD R130, R131, R130 ;  /* 0x0000008283827221 */ /* 0x004fc20000000000 */
[----:B----4-:R-:W-:Y:S01]  /*29be0*/  FADD R126, R128, R126 ;  /* 0x0000007e807e7221 */ /* 0x010fe20000000000 */
[----:B------:R-:W-:-:S01]  /*29bf0*/  FADD R132, R133, R132 ;  /* 0x0000008485847221 */ /* 0x000fc20000000000 */
[----:B------:R-:W-:Y:S01]  /*29c00*/  FADD R140, R141, R140 ;  /* 0x0000008c8d8c7221 */ /* 0x000fe20000000000 */
[----:B------:R-:W-:-:S01]  /*29c10*/  FADD R122, R124, R122 ;  /* 0x0000007a7c7a7221 */ /* 0x000fc20000000000 */
[----:B---3--:R-:W-:Y:S01]  /*29c20*/  FADD R0, R134, R0 ;  /* 0x0000000086007221 */ /* 0x008fe20000000000 */
[----:B------:R-:W-:-:S04]  /*29c30*/  FADD R136, R138, R136 ;  /* 0x000000888a887221 */ /* 0x000fc80000000000 */
[----:B------:R0:W-:Y:S01]  /*29c40*/  STL [R1+0x90c], R0 ;  /* 0x00090c0001007387 */ /* 0x0001e20000100800 */
[----:B------:R-:W-:-:S03]  /*29c50*/  FADD R116, R115, R116 ;  /* 0x0000007473747221 */ /* 0x000fc60000000000 */
[----:B0-----:R-:W2:Y:S01]  /*29c60*/  LDL.LU R0, [R1+0x948] ;  /* 0x0009480001007983 */ /* 0x001ea20000300800 */
[----:B------:R-:W-:-:S03]  /*29c70*/  FADD R118, R117, R118 ;  /* 0x0000007675767221 */ /* 0x000fc60000000000 */
[----:B------:R-:W3:Y:S04]  /*29c80*/  LDL.LU R134, [R1+0x950] ;  /* 0x0009500001867983 */ /* 0x000ee80000300800 */
[----:B------:R-:W4:Y:S01]  /*29c90*/  LDL.LU R138, [R1+0x944] ;  /* 0x00094400018a7983 */ /* 0x000f220000300800 */
[----:B------:R-:W-:-:S03]  /*29ca0*/  FADD R150, R151, R150 ;  /* 0x0000009697967221 */ /* 0x000fc60000000000 */
[----:B------:R0:W-:Y:S01]  /*29cb0*/  STL [R1+0x910], R136 ;  /* 0x0009108801007387 */ /* 0x0001e20000100800 */
[----:B------:R-:W-:-:S01]  /*29cc0*/  FADD R148, R149, R148 ;  /* 0x0000009495947221 */ /* 0x000fc20000000000 */
[----:B------:R-:W-:Y:S01]  /*29cd0*/  FADD R146, R147, R146 ;  /* 0x0000009293927221 */ /* 0x000fe20000000000 */
[----:B------:R-:W-:-:S01]  /*29ce0*/  FADD R144, R145, R144 ;  /* 0x0000009091907221 */ /* 0x000fc20000000000 */
[----:B0-----:R-:W4:Y:S04]  /*29cf0*/  LDL.LU R136, [R1+0x94c] ;  /* 0x00094c0001887983 */ /* 0x001f280000300800 */
[----:B------:R-:W4:Y:S04]  /*29d00*/  LDL.LU R115, [R1+0xcf8] ;  /* 0x000cf80001737983 */ /* 0x000f280000300800 */
[----:B------:R0:W-:Y:S01]  /*29d10*/  STL [R1+0x914], R116 ;  /* 0x0009147401007387 */ /* 0x0001e20000100800 */
[----:B------:R-:W-:-:S03]  /*29d20*/  FADD R142, R143, R142 ;  /* 0x0000008e8f8e7221 */ /* 0x000fc60000000000 */
[----:B0-----:R-:W4:Y:S04]  /*29d30*/  LDL.LU R116, [R1+0xcf4] ;  /* 0x000cf40001747983 */ /* 0x001f280000300800 */
[----:B------:R-:W4:Y:S04]  /*29d40*/  LDL.LU R117, [R1+0xcf0] ;  /* 0x000cf00001757983 */ /* 0x000f280000300800 */
[----:B------:R0:W-:Y:S04]  /*29d50*/  STL [R1+0x918], R118 ;  /* 0x0009187601007387 */ /* 0x0001e80000100800 */
[----:B0-----:R-:W4:Y:S04]  /*29d60*/  LDL.LU R118, [R1+0xcec] ;  /* 0x000cec0001767983 */ /* 0x001f280000300800 */
[----:B------:R-:W-:Y:S04]  /*29d70*/  STL [R1+0x91c], R150 ;  /* 0x00091c9601007387 */ /* 0x000fe80000100800 */
[----:B------:R-:W-:Y:S04]  /*29d80*/  STL [R1+0x920], R148 ;  /* 0x0009209401007387 */ /* 0x000fe80000100800 */
[----:B------:R-:W-:Y:S04]  /*29d90*/  STL [R1+0x924], R146 ;  /* 0x0009249201007387 */ /* 0x000fe80000100800 */
[----:B------:R-:W-:Y:S04]  /*29da0*/  STL [R1+0x928], R144 ;  /* 0x0009289001007387 */ /* 0x000fe80000100800 */
[----:B------:R-:W-:Y:S04]  /*29db0*/  STL [R1+0x92c], R142 ;  /* 0x00092c8e01007387 */ /* 0x000fe80000100800 */
[----:B------:R-:W-:Y:S04]  /*29dc0*/  STL [R1+0x930], R140 ;  /* 0x0009308c01007387 */ /* 0x000fe80000100800 */
[----:B------:R0:W-:Y:S04]  /*29dd0*/  STL [R1+0x934], R132 ;  /* 0x0009348401007387 */ /* 0x0001e80000100800 */
[----:B------:R-:W4:Y:S04]  /*29de0*/  LDL R133, [R1+0x110] ;  /* 0x0001100001857983 */ /* 0x000f280000100800 */
[----:B------:R1:W-:Y:S04]  /*29df0*/  STL [R1+0x938], R130 ;  /* 0x0009388201007387 */ /* 0x0003e80000100800 */
[----:B0-----:R-:W4:Y:S04]  /*29e00*/  LDL.LU R132, [R1+0x960] ;  /* 0x0009600001847983 */ /* 0x001f280000300800 */
[----:B------:R0:W-:Y:S04]  /*29e10*/  STL [R1+0x93c], R126 ;  /* 0x00093c7e01007387 */ /* 0x0001e80000100800 */
[----:B------:R-:W4:Y:S04]  /*29e20*/  LDL R131, [R1+0x114] ;  /* 0x0001140001837983 */ /* 0x000f280000100800 */
[----:B------:R0:W-:Y:S04]  /*29e30*/  STL [R1+0x940], R122 ;  /* 0x0009407a01007387 */ /* 0x0001e80000100800 */
[----:B-1----:R-:W4:Y:S04]  /*29e40*/  LDL.LU R130, [R1+0x964] ;  /* 0x0009640001827983 */ /* 0x002f280000300800 */
[----:B------:R-:W4:Y:S04]  /*29e50*/  LDL R128, [R1+0x118] ;  /* 0x0001180001807983 */ /* 0x000f280000100800 */
[----:B0-----:R-:W4:Y:S04]  /*29e60*/  LDL.LU R126, [R1+0x968] ;  /* 0x00096800017e7983 */ /* 0x001f280000300800 */
[----:B------:R-:W4:Y:S04]  /*29e70*/  LDL R124, [R1+0x11c] ;  /* 0x00011c00017c7983 */ /* 0x000f280000100800 */
[----:B------:R-:W4:Y:S01]  /*29e80*/  LDL.LU R122, [R1+0x96c] ;  /* 0x00096c00017a7983 */ /* 0x000f220000300800 */
[----:B------:R-:W-:-:S01]  /*29e90*/  FADD R127, R129, R127 ;  /* 0x0000007f817f7221 */ /* 0x000fc20000000000 */
[----:B------:R-:W-:Y:S01]  /*29ea0*/  FADD R123, R125, R123 ;  /* 0x0000007b7d7b7221 */ /* 0x000fe20000000000 */
[----:B------:R-:W-:-:S01]  /*29eb0*/  FADD R119, R121, R119 ;  /* 0x0000007779777221 */ /* 0x000fc20000000000 */
[----:B--2---:R-:W-:-:S02]  /*29ec0*/  FADD R0, R120, R0 ;  /* 0x0000000078007221 */ /* 0x004fc40000000000 */
[----:B------:R-:W2:Y:S01]  /*29ed0*/  LDL R120, [R1+0x120] ;  /* 0x0001200001787983 */ /* 0x000ea20000100800 */
[----:B---3--:R-:W-:-:S01]  /*29ee0*/  FADD R134, R135, R134 ;  /* 0x0000008687867221 */ /* 0x008fc20000000000 */
[----:B----4-:R-:W-:Y:S02]  /*29ef0*/  FADD R138, R139, R138 ;  /* 0x0000008a8b8a7221 */ /* 0x010fe40000000000 */
[----:B------:R0:W-:Y:S04]  /*29f00*/  STL [R1+0x948], R0 ;  /* 0x0009480001007387 */ /* 0x0001e80000100800 */
[----:B------:R-:W-:Y:S04]  /*29f10*/  STL [R1+0x944], R138 ;  /* 0x0009448a01007387 */ /* 0x000fe80000100800 */
[----:B0-----:R-:W2:Y:S01]  /*29f20*/  LDL.LU R0, [R1+0x970] ;  /* 0x0009700001007983 */ /* 0x001ea20000300800 */
[----:B------:R-:W-:-:S05]  /*29f30*/  FADD R136, R137, R136 ;  /* 0x0000008889887221 */ /* 0x000fca0000000000 */
[----:B------:R0:W-:Y:S04]  /*29f40*/  STL [R1+0x94c], R136 ;  /* 0x00094c8801007387 */ /* 0x0001e80000100800 */
[----:B------:R-:W-:Y:S04]  /*29f50*/  STL [R1+0x950], R134 ;  /* 0x0009508601007387 */ /* 0x000fe80000100800 */
[----:B------:R-:W3:Y:S04]  /*29f60*/  LDL R151, [R1+0x124] ;  /* 0x0001240001977983 */ /* 0x000ee80000100800 */
[----:B------:R1:W-:Y:S04]  /*29f70*/  STL [R1+0x954], R127 ;  /* 0x0009547f01007387 */ /* 0x0003e80000100800 */
[----:B------:R-:W4:Y:S04]  /*29f80*/  LDL R150, [R1+0x128] ;  /* 0x0001280001967983 */ /* 0x000f280000100800 */
[----:B------:R1:W-:Y:S04]  /*29f90*/  STL [R1+0x958], R123 ;  /* 0x0009587b01007387 */ /* 0x0003e80000100800 */
[----:B------:R-:W4:Y:S04]  /*29fa0*/  LDL R149, [R1+0x12c] ;  /* 0x00012c0001957983 */ /* 0x000f280000100800 */
[----:B------:R1:W-:Y:S04]  /*29fb0*/  STL [R1+0x95c], R119 ;  /* 0x00095c7701007387 */ /* 0x0003e80000100800 */
[----:B------:R-:W4:Y:S04]  /*29fc0*/  LDL R148, [R1+0x130] ;  /* 0x0001300001947983 */ /* 0x000f280000100800 */
[----:B------:R-:W4:Y:S04]  /*29fd0*/  LDL R147, [R1+0x134] ;  /* 0x0001340001937983 */ /* 0x000f280000100800 */
[----:B------:R-:W4:Y:S04]  /*29fe0*/  LDL R145, [R1+0x138] ;  /* 0x0001380001917983 */ /* 0x000f280000100800 */
[----:B------:R-:W4:Y:S04]  /*29ff0*/  LDL R142, [R1+0x13c] ;  /* 0x00013c00018e7983 */ /* 0x000f280000100800 */
[----:B------:R-:W4:Y:S04]  /*2a000*/  LDL R139, [R1+0x140] ;  /* 0x00014000018b7983 */ /* 0x000f280000100800 */
[----:B0-----:R-:W3:Y:S04]  /*2a010*/  LDL R136, [R1+0x144] ;  /* 0x0001440001887983 */ /* 0x001ee80000100800 */
[----:B------:R-:W4:Y:S04]  /*2a020*/  LDL R129, [R1+0x148] ;  /* 0x0001480001817983 */ /* 0x000f280000100800 */
[----:B-1----:R-:W4:Y:S04]  /*2a030*/  LDL.LU R127, [R1+0x998] ;  /* 0x00099800017f7983 */ /* 0x002f280000300800 */
[----:B------:R-:W3:Y:S04]  /*2a040*/  LDL R125, [R1+0x14c] ;  /* 0x00014c00017d7983 */ /* 0x000ee80000100800 */
[----:B------:R-:W3:Y:S01]  /*2a050*/  LDL.LU R123, [R1+0x99c] ;  /* 0x00099c00017b7983 */ /* 0x000ee20000300800 */
[----:B------:R-:W-:-:S03]  /*2a060*/  FADD R132, R133, R132 ;  /* 0x0000008485847221 */ /* 0x000fc60000000000 */
[----:B------:R-:W3:Y:S04]  /*2a070*/  LDL R121, [R1+0x150] ;  /* 0x0001500001797983 */ /* 0x000ee80000100800 */
[----:B------:R-:W3:Y:S04]  /*2a080*/  LDL.LU R119, [R1+0x9a0] ;  /* 0x0009a00001777983 */ /* 0x000ee80000300800 */
[----:B------:R-:W3:Y:S04]  /*2a090*/  LDL.LU R133, [R1+0x994] ;  /* 0x0009940001857983 */ /* 0x000ee80000300800 */
[----:B------:R-:W3:Y:S01]  /*2a0a0*/  LDL.LU R138, [R1+0x990] ;  /* 0x00099000018a7983 */ /* 0x000ee20000300800 */
[----:B------:R-:W-:-:S03]  /*2a0b0*/  FADD R130, R131, R130 ;  /* 0x0000008283827221 */ /* 0x000fc60000000000 */
[----:B------:R-:W-:Y:S04]  /*2a0c0*/  STL [R1+0x960], R132 ;  /* 0x0009608401007387 */ /* 0x000fe80000100800 */
[----:B------:R-:W3:Y:S01]  /*2a0d0*/  LDL.LU R140, [R1+0x98c] ;  /* 0x00098c00018c7983 */ /* 0x000ee20000300800 */
[----:B------:R-:W-:-:S03]  /*2a0e0*/  FADD R126, R128, R126 ;  /* 0x0000007e807e7221 */ /* 0x000fc60000000000 */
[----:B------:R0:W-:Y:S01]  /*2a0f0*/  STL [R1+0x964], R130 ;  /* 0x0009648201007387 */ /* 0x0001e20000100800 */
[----:B------:R-:W-:-:S03]  /*2a100*/  FADD R122, R124, R122 ;  /* 0x0000007a7c7a7221 */ /* 0x000fc60000000000 */
[----:B0-----:R-:W3:Y:S04]  /*2a110*/  LDL.LU R130, [R1+0x974] ;  /* 0x0009740001827983 */ /* 0x001ee80000300800 */
[----:B------:R0:W-:Y:S04]  /*2a120*/  STL [R1+0x968], R126 ;  /* 0x0009687e01007387 */ /* 0x0001e80000100800 */
[----:B------:R-:W3:Y:S04]  /*2a130*/  LDL.LU R132, [R1+0x978] ;  /* 0x0009780001847983 */ /* 0x000ee80000300800 */
[----:B------:R-:W3:Y:S04]  /*2a140*/  LDL.LU R144, [R1+0x988] ;  /* 0x0009880001907983 */ /* 0x000ee80000300800 */
[----:B------:R1:W-:Y:S04]  /*2a150*/  STL [R1+0x96c], R122 ;  /* 0x00096c7a01007387 */ /* 0x0003e80000100800 */
[----:B------:R-:W3:Y:S04]  /*2a160*/  LDL.LU R135, [R1+0x97c] ;  /* 0x00097c0001877983 */ /* 0x000ee80000300800 */
[----:B------:R-:W3:Y:S04]  /*2a170*/  LDL.LU R141, [R1+0x980] ;  /* 0x00098000018d7983 */ /* 0x000ee80000300800 */
[----:B------:R-:W3:Y:S01]  /*2a180*/  LDL.LU R146, [R1+0x984] ;  /* 0x0009840001927983 */ /* 0x000ee20000300800 */
[----:B--2---:R-:W-:-:S05]  /*2a190*/  FADD R0, R120, R0 ;  /* 0x0000000078007221 */ /* 0x004fca0000000000 */
[----:B------:R2:W-:Y:S04]  /*2a1a0*/  STL [R1+0x970], R0 ;  /* 0x0009700001007387 */ /* 0x0005e80000100800 */
[----:B------:R-:W3:Y:S04]  /*2a1b0*/  LDL R143, [R1+0x154] ;  /* 0x00015400018f7983 */ /* 0x000ee80000100800 */
[----:B------:R-:W3:Y:S04]  /*2a1c0*/  LDL R137, [R1+0x158] ;  /* 0x0001580001897983 */ /* 0x000ee80000100800 */
[----:B------:R-:W3:Y:S04]  /*2a1d0*/  LDL R134, [R1+0x15c] ;  /* 0x00015c0001867983 */ /* 0x000ee80000100800 */
[----:B------:R-:W3:Y:S04]  /*2a1e0*/  LDL R131, [R1+0x160] ;  /* 0x0001600001837983 */ /* 0x000ee80000100800 */
[----:B------:R-:W3:Y:S04]  /*2a1f0*/  LDL R128, [R1+0x164] ;  /* 0x0001640001807983 */ /* 0x000ee80000100800 */
[----:B0-----:R-:W3:Y:S04]  /*2a200*/  LDL.LU R126, [R1+0x9b4] ;  /* 0x0009b400017e7983 */ /* 0x001ee80000300800 */
[----:B------:R-:W3:Y:S04]  /*2a210*/  LDL R124, [R1+0x168] ;  /* 0x00016800017c7983 */ /* 0x000ee80000100800 */
[----:B-1----:R-:W3:Y:S04]  /*2a220*/  LDL.LU R122, [R1+0x9b8] ;  /* 0x0009b800017a7983 */ /* 0x002ee80000300800 */
[----:B------:R-:W3:Y:S04]  /*2a230*/  LDL R120, [R1+0x16c] ;  /* 0x00016c0001787983 */ /* 0x000ee80000100800 */
[----:B--2---:R-:W2:Y:S01]  /*2a240*/  LDL.LU R0, [R1+0x9bc] ;  /* 0x0009bc0001007983 */ /* 0x004ea20000300800 */
[----:B----4-:R-:W-:-:S01]  /*2a250*/  FADD R127, R129, R127 ;  /* 0x0000007f817f7221 */ /* 0x010fc20000000000 */
[----:B---3--:R-:W-:Y:S01]  /*2a260*/  FADD R133, R136, R133 ;  /* 0x0000008588857221 */ /* 0x008fe20000000000 */
[----:B------:R-:W-:-:S05]  /*2a270*/  FADD R130, R151, R130 ;  /* 0x0000008297827221 */ /* 0x000fca0000000000 */
[----:B------:R0:W-:Y:S01]  /*2a280*/  STL [R1+0x974], R130 ;  /* 0x0009748201007387 */ /* 0x0001e20000100800 */
[----:B------:R-:W-:-:S03]  /*2a290*/  FADD R132, R150, R132 ;  /* 0x0000008496847221 */ /* 0x000fc60000000000 */
[----:B0-----:R-:W3:Y:S01]  /*2a2a0*/  LDL.LU R130, [R1+0x9b0] ;  /* 0x0009b00001827983 */ /* 0x001ee20000300800 */
[----:B------:R-:W-:-:S03]  /*2a2b0*/  FADD R135, R149, R135 ;  /* 0x0000008795877221 */ /* 0x000fc60000000000 */
[----:B------:R0:W-:Y:S01]  /*2a2c0*/  STL [R1+0x978], R132 ;  /* 0x0009788401007387 */ /* 0x0001e20000100800 */
[----:B------:R-:W-:-:S03]  /*2a2d0*/  FADD R141, R148, R141 ;  /* 0x0000008d948d7221 */ /* 0x000fc60000000000 */
[----:B0-----:R-:W4:Y:S04]  /*2a2e0*/  LDL.LU R132, [R1+0x9ac] ;  /* 0x0009ac0001847983 */ /* 0x001f280000300800 */
[----:B------:R0:W-:Y:S04]  /*2a2f0*/  STL [R1+0x97c], R135 ;  /* 0x00097c8701007387 */ /* 0x0001e80000100800 */
[----:B0-----:R-:W4:Y:S04]  /*2a300*/  LDL.LU R135, [R1+0x9a8] ;  /* 0x0009a80001877983 */ /* 0x001f280000300800 */
[----:B------:R0:W-:Y:S04]  /*2a310*/  STL [R1+0x980], R141 ;  /* 0x0009808d01007387 */ /* 0x0001e80000100800 */
[----:B0-----:R-:W4:Y:S01]  /*2a320*/  LDL.LU R141, [R1+0x9a4] ;  /* 0x0009a400018d7983 */ /* 0x001f220000300800 */
[----:B------:R-:W-:-:S01]  /*2a330*/  FADD R146, R147, R146 ;  /* 0x0000009293927221 */ /* 0x000fc20000000000 */
[----:B------:R-:W-:Y:S01]  /*2a340*/  FADD R144, R145, R144 ;  /* 0x0000009091907221 */ /* 0x000fe20000000000 */
[----:B------:R-:W-:-:S01]  /*2a350*/  FADD R140, R142, R140 ;  /* 0x0000008c8e8c7221 */ /* 0x000fc20000000000 */
[----:B------:R-:W-:-:S02]  /*2a360*/  FADD R138, R139, R138 ;  /* 0x0000008a8b8a7221 */ /* 0x000fc40000000000 */
[----:B------:R-:W-:Y:S04]  /*2a370*/  STL [R1+0x984], R146 ;  /* 0x0009849201007387 */ /* 0x000fe80000100800 */
[----:B------:R-:W-:Y:S04]  /*2a380*/  STL [R1+0x988], R144 ;  /* 0x0009889001007387 */ /* 0x000fe80000100800 */
[----:B------:R0:W-:Y:S04]  /*2a390*/  STL [R1+0x98c], R140 ;  /* 0x00098c8c01007387 */ /* 0x0001e80000100800 */
[----:B------:R1:W-:Y:S04]  /*2a3a0*/  STL [R1+0x990], R138 ;  /* 0x0009908a01007387 */ /* 0x0003e80000100800 */
[----:B------:R1:W-:Y:S04]  /*2a3b0*/  STL [R1+0x994], R133 ;  /* 0x0009948501007387 */ /* 0x0003e80000100800 */
[----:B------:R-:W4:Y:S04]  /*2a3c0*/  LDL R142, [R1+0x170] ;  /* 0x00017000018e7983 */ /* 0x000f280000100800 */
[----:B------:R1:W-:Y:S04]  /*2a3d0*/  STL [R1+0x998], R127 ;  /* 0x0009987f01007387 */ /* 0x0003e80000100800 */
[----:B------:R-:W4:Y:S01]  /*2a3e0*/  LDL.LU R139, [R1+0x9c0] ;  /* 0x0009c000018b7983 */ /* 0x000f220000300800 */
[----:B------:R-:W-:-:S01]  /*2a3f0*/  FADD R123, R125, R123 ;  /* 0x0000007b7d7b7221 */ /* 0x000fc20000000000 */
[----:B------:R-:W-:-:S04]  /*2a400*/  FADD R119, R121, R119 ;  /* 0x0000007779777221 */ /* 0x000fc80000000000 */
[----:B------:R1:W-:Y:S04]  /*2a410*/  STL [R1+0x99c], R123 ;  /* 0x00099c7b01007387 */ /* 0x0003e80000100800 */
[----:B0-----:R-:W4:Y:S04]  /*2a420*/  LDL R140, [R1+0x174] ;  /* 0x00017400018c7983 */ /* 0x001f280000100800 */
[----:B------:R0:W-:Y:S04]  /*2a430*/  STL [R1+0x9a0], R119 ;  /* 0x0009a07701007387 */ /* 0x0001e80000100800 */
[----:B-1----:R-:W4:Y:S04]  /*2a440*/  LDL.LU R138, [R1+0x9c4] ;  /* 0x0009c400018a7983 */ /* 0x002f280000300800 */
        /* <DEDUP_REMOVED lines=8> */
[----:B------:R-:W-:-:S01]  /*2a4d0*/  FADD R126, R128, R126 ;  /* 0x0000007e807e7221 */ /* 0x000fc20000000000 */
[----:B------:R-:W-:Y:S01]  /*2a4e0*/  FADD R122, R124, R122 ;  /* 0x0000007a7c7a7221 */ /* 0x000fe20000000000 */
[----:B--2---:R-:W-:-:S01]  /*2a4f0*/  FADD R0, R120, R0 ;  /* 0x0000000078007221 */ /* 0x004fc20000000000 */
[----:B---3--:R-:W-:Y:S01]  /*2a500*/  FADD R130, R131, R130 ;  /* 0x0000008283827221 */ /* 0x008fe20000000000 */
[----:B----4-:R-:W-:-:S01]  /*2a510*/  FADD R132, R134, R132 ;  /* 0x0000008486847221 */ /* 0x010fc20000000000 */
[----:B------:R-:W-:Y:S01]  /*2a520*/  FADD R135, R137, R135 ;  /* 0x0000008789877221 */ /* 0x000fe20000000000 */
[----:B------:R-:W-:-:S05]  /*2a530*/  FADD R141, R143, R141 ;  /* 0x0000008d8f8d7221 */ /* 0x000fca0000000000 */
[----:B------:R0:W-:Y:S04]  /*2a540*/  STL [R1+0x9a4], R141 ;  /* 0x0009a48d01007387 */ /* 0x0001e80000100800 */
[----:B------:R1:W-:Y:S04]  /*2a550*/  STL [R1+0x9a8], R135 ;  /* 0x0009a88701007387 */ /* 0x0003e80000100800 */
[----:B------:R2:W-:Y:S04]  /*2a560*/  STL [R1+0x9ac], R132 ;  /* 0x0009ac8401007387 */ /* 0x0005e80000100800 */
[----:B------:R-:W-:Y:S04]  /*2a570*/  STL [R1+0x9b0], R130 ;  /* 0x0009b08201007387 */ /* 0x000fe80000100800 */
[----:B------:R-:W3:Y:S04]  /*2a580*/  LDL R147, [R1+0x188] ;  /* 0x0001880001937983 */ /* 0x000ee80000100800 */
[----:B------:R-:W-:Y:S04]  /*2a590*/  STL [R1+0x9b4], R126 ;  /* 0x0009b47e01007387 */ /* 0x000fe80000100800 */
[----:B------:R-:W4:Y:S04]  /*2a5a0*/  LDL R145, [R1+0x18c] ;  /* 0x00018c0001917983 */ /* 0x000f280000100800 */
[----:B------:R-:W-:Y:S04]  /*2a5b0*/  STL [R1+0x9b8], R122 ;  /* 0x0009b87a01007387 */ /* 0x000fe80000100800 */
[----:B0-----:R-:W3:Y:S04]  /*2a5c0*/  LDL R141, [R1+0x190] ;  /* 0x00019000018d7983 */ /* 0x001ee80000100800 */
[----:B------:R0:W-:Y:S04]  /*2a5d0*/  STL [R1+0x9bc], R0 ;  /* 0x0009bc0001007387 */ /* 0x0001e80000100800 */
[----:B------:R-:W4:Y:S04]  /*2a5e0*/  LDL R137, [R1+0x194] ;  /* 0x0001940001897983 */ /* 0x000f280000100800 */
[----:B-1----:R-:W4:Y:S04]  /*2a5f0*/  LDL.LU R135, [R1+0x9e4] ;  /* 0x0009e40001877983 */ /* 0x002f280000300800 */
[----:B------:R-:W3:Y:S04]  /*2a600*/  LDL R134, [R1+0x198] ;  /* 0x0001980001867983 */ /* 0x000ee80000100800 */
[----:B--2---:R-:W3:Y:S01]  /*2a610*/  LDL.LU R132, [R1+0x9e8] ;  /* 0x0009e80001847983 */ /* 0x004ee20000300800 */
[----:B------:R-:W-:-:S03]  /*2a620*/  FADD R139, R142, R139 ;  /* 0x0000008b8e8b7221 */ /* 0x000fc60000000000 */
[----:B------:R-:W2:Y:S04]  /*2a630*/  LDL R131, [R1+0x19c] ;  /* 0x00019c0001837983 */ /* 0x000ea80000100800 */
[----:B0-----:R-:W2:Y:S04]  /*2a640*/  LDL.LU R0, [R1+0x9ec] ;  /* 0x0009ec0001007983 */ /* 0x001ea80000300800 */
[----:B------:R-:W2:Y:S04]  /*2a650*/  LDL R130, [R1+0x1a0] ;  /* 0x0001a00001827983 */ /* 0x000ea80000100800 */
[----:B------:R-:W2:Y:S04]  /*2a660*/  LDL.LU R128, [R1+0x9f0] ;  /* 0x0009f00001807983 */ /* 0x000ea80000300800 */
[----:B------:R-:W2:Y:S04]  /*2a670*/  LDL R126, [R1+0x1a4] ;  /* 0x0001a400017e7983 */ /* 0x000ea80000100800 */
[----:B------:R-:W2:Y:S04]  /*2a680*/  LDL.LU R124, [R1+0x9f4] ;  /* 0x0009f400017c7983 */ /* 0x000ea80000300800 */
[----:B------:R-:W2:Y:S04]  /*2a690*/  LDL R122, [R1+0x1a8] ;  /* 0x0001a800017a7983 */ /* 0x000ea80000100800 */
[----:B------:R-:W2:Y:S04]  /*2a6a0*/  LDL.LU R120, [R1+0x9f8] ;  /* 0x0009f80001787983 */ /* 0x000ea80000300800 */
[----:B------:R0:W-:Y:S04]  /*2a6b0*/  STL [R1+0x9c0], R139 ;  /* 0x0009c08b01007387 */ /* 0x0001e80000100800 */
[----:B0-----:R-:W2:Y:S04]  /*2a6c0*/  LDL.LU R139, [R1+0x9e0] ;  /* 0x0009e000018b7983 */ /* 0x001ea80000300800 */
[----:B------:R-:W2:Y:S04]  /*2a6d0*/  LDL.LU R143, [R1+0x9dc] ;  /* 0x0009dc00018f7983 */ /* 0x000ea80000300800 */
[----:B------:R-:W2:Y:S01]  /*2a6e0*/  LDL.LU R146, [R1+0x9d8] ;  /* 0x0009d80001927983 */ /* 0x000ea20000300800 */
[----:B------:R-:W-:-:S01]  /*2a6f0*/  FADD R138, R140, R138 ;  /* 0x0000008a8c8a7221 */ /* 0x000fc20000000000 */
[----:B------:R-:W-:Y:S01]  /*2a700*/  FADD R133, R136, R133 ;  /* 0x0000008588857221 */ /* 0x000fe20000000000 */
[----:B------:R-:W-:-:S01]  /*2a710*/  FADD R119, R121, R119 ;  /* 0x0000007779777221 */ /* 0x000fc20000000000 */
[----:B------:R-:W-:Y:S01]  /*2a720*/  FADD R127, R129, R127 ;  /* 0x0000007f817f7221 */ /* 0x000fe20000000000 */
[----:B------:R-:W-:-:S01]  /*2a730*/  FADD R123, R125, R123 ;  /* 0x0000007b7d7b7221 */ /* 0x000fc20000000000 */
[----:B------:R-:W-:Y:S04]  /*2a740*/  STL [R1+0x9c4], R138 ;  /* 0x0009c48a01007387 */ /* 0x000fe80000100800 */
[----:B------:R-:W-:Y:S04]  /*2a750*/  STL [R1+0x9c8], R133 ;  /* 0x0009c88501007387 */ /* 0x000fe80000100800 */
[----:B------:R0:W-:Y:S04]  /*2a760*/  STL [R1+0x9d4], R119 ;  /* 0x0009d47701007387 */ /* 0x0001e80000100800 */
[----:B------:R-:W-:Y:S04]  /*2a770*/  STL [R1+0x9cc], R127 ;  /* 0x0009cc7f01007387 */ /* 0x000fe80000100800 */
[----:B0-----:R-:W2:Y:S04]  /*2a780*/  LDL R119, [R1+0x1ac] ;  /* 0x0001ac0001777983 */ /* 0x001ea80000100800 */
[----:B------:R0:W-:Y:S04]  /*2a790*/  STL [R1+0x9d0], R123 ;  /* 0x0009d07b01007387 */ /* 0x0001e80000100800 */
[----:B------:R-:W2:Y:S04]  /*2a7a0*/  LDL R121, [R1+0x1b0] ;  /* 0x0001b00001797983 */ /* 0x000ea80000100800 */
[----:B------:R-:W2:Y:S04]  /*2a7b0*/  LDL R125, [R1+0x1b8] ;  /* 0x0001b800017d7983 */ /* 0x000ea80000100800 */
[----:B0-----:R-:W2:Y:S04]  /*2a7c0*/  LDL R123, [R1+0x1b4] ;  /* 0x0001b400017b7983 */ /* 0x001ea80000100800 */
[----:B------:R-:W2:Y:S04]  /*2a7d0*/  LDL R127, [R1+0x1bc] ;  /* 0x0001bc00017f7983 */ /* 0x000ea80000100800 */
[----:B------:R-:W2:Y:S04]  /*2a7e0*/  LDL R148, [R1+0x1c0] ;  /* 0x0001c00001947983 */ /* 0x000ea80000100800 */
[----:B------:R-:W2:Y:S04]  /*2a7f0*/  LDL R144, [R1+0x1c4] ;  /* 0x0001c40001907983 */ /* 0x000ea80000100800 */
[----:B------:R-:W2:Y:S04]  /*2a800*/  LDL R142, [R1+0x1c8] ;  /* 0x0001c800018e7983 */ /* 0x000ea80000100800 */
[----:B------:R-:W2:Y:S04]  /*2a810*/  LDL R140, [R1+0x1cc] ;  /* 0x0001cc00018c7983 */ /* 0x000ea80000100800 */
[----:B------:R-:W2:Y:S04]  /*2a820*/  LDL R138, [R1+0x1d0] ;  /* 0x0001d000018a7983 */ /* 0x000ea80000100800 */
[----:B------:R-:W2:Y:S04]  /*2a830*/  LDL R136, [R1+0x1d4] ;  /* 0x0001d40001887983 */ /* 0x000ea80000100800 */
[----:B------:R-:W2:Y:S04]  /*2a840*/  LDL R133, [R1+0x1d8] ;  /* 0x0001d80001857983 */ /* 0x000ea80000100800 */
[----:B------:R-:W2:Y:S01]  /*2a850*/  LDL R129, [R1+0x1dc] ;  /* 0x0001dc0001817983 */ /* 0x000ea20000100800 */
[----:B----4-:R-:W-:-:S01]  /*2a860*/  FADD R135, R137, R135 ;  /* 0x0000008789877221 */ /* 0x010fc20000000000 */
[----:B---3--:R-:W-:Y:S01]  /*2a870*/  FADD R132, R134, R132 ;  /* 0x0000008486847221 */ /* 0x008fe20000000000 */
[----:B--2---:R-:W-:-:S01]  /*2a880*/  FADD R0, R131, R0 ;  /* 0x0000000083007221 */ /* 0x004fc20000000000 */
[----:B------:R-:W-:Y:S01]  /*2a890*/  FADD R128, R130, R128 ;  /* 0x0000008082807221 */ /* 0x000fe20000000000 */
[----:B------:R-:W-:-:S01]  /*2a8a0*/  FADD R124, R126, R124 ;  /* 0x0000007c7e7c7221 */ /* 0x000fc20000000000 */
[----:B------:R-:W-:Y:S01]  /*2a8b0*/  FADD R120, R122, R120 ;  /* 0x000000787a787221 */ /* 0x000fe20000000000 */
[----:B------:R-:W-:-:S01]  /*2a8c0*/  FADD R139, R141, R139 ;  /* 0x0000008b8d8b7221 */ /* 0x000fc20000000000 */
[----:B------:R-:W-:Y:S01]  /*2a8d0*/  FADD R143, R145, R143 ;  /* 0x0000008f918f7221 */ /* 0x000fe20000000000 */
[----:B------:R-:W-:-:S05]  /*2a8e0*/  FADD R146, R147, R146 ;  /* 0x0000009293927221 */ /* 0x000fca0000000000 */
[----:B------:R-:W-:Y:S04]  /*2a8f0*/  STL [R1+0x9d8], R146 ;  /* 0x0009d89201007387 */ /* 0x000fe80000100800 */
[----:B------:R-:W-:Y:S04]  /*2a900*/  STL [R1+0x9dc], R143 ;  /* 0x0009dc8f01007387 */ /* 0x000fe80000100800 */
[----:B------:R-:W-:Y:S04]  /*2a910*/  STL [R1+0x9e0], R139 ;  /* 0x0009e08b01007387 */ /* 0x000fe80000100800 */
[----:B------:R0:W-:Y:S04]  /*2a920*/  STL [R1+0x9ec], R0 ;  /* 0x0009ec0001007387 */ /* 0x0001e80000100800 */
[----:B------:R1:W-:Y:S04]  /*2a930*/  STL [R1+0x9e4], R135 ;  /* 0x0009e48701007387 */ /* 0x0003e80000100800 */
[----:B0-----:R-:W2:Y:S04]  /*2a940*/  LDL.LU R0, [R1+0xa2c] ;  /* 0x000a2c0001007983 */ /* 0x001ea80000300800 */
[----:B------:R-:W-:Y:S04]  /*2a950*/  STL [R1+0x9e8], R132 ;  /* 0x0009e88401007387 */ /* 0x000fe80000100800 */
[----:B------:R-:W3:Y:S04]  /*2a960*/  LDL.LU R131, [R1+0xa28] ;  /* 0x000a280001837983 */ /* 0x000ee80000300800 */
[----:B-1----:R-:W4:Y:S04]  /*2a970*/  LDL.LU R135, [R1+0xa24] ;  /* 0x000a240001877983 */ /* 0x002f280000300800 */
[----:B------:R-:W-:Y:S04]  /*2a980*/  STL [R1+0x9f0], R128 ;  /* 0x0009f08001007387 */ /* 0x000fe80000100800 */
[----:B------:R0:W-:Y:S04]  /*2a990*/  STL [R1+0x9f8], R120 ;  /* 0x0009f87801007387 */ /* 0x0001e80000100800 */
[----:B------:R1:W-:Y:S04]  /*2a9a0*/  STL [R1+0x9f4], R124 ;  /* 0x0009f47c01007387 */ /* 0x0003e80000100800 */
[----:B0-----:R-:W4:Y:S04]  /*2a9b0*/  LDL.LU R120, [R1+0x9fc] ;  /* 0x0009fc0001787983 */ /* 0x001f280000300800 */
[----:B------:R-:W4:Y:S04]  /*2a9c0*/  LDL.LU R122, [R1+0xa00] ;  /* 0x000a0000017a7983 */ /* 0x000f280000300800 */
[----:B-1----:R-:W4:Y:S04]  /*2a9d0*/  LDL.LU R124, [R1+0xa04] ;  /* 0x000a0400017c7983 */ /* 0x002f280000300800 */
[----:B------:R-:W4:Y:S04]  /*2a9e0*/  LDL.LU R126, [R1+0xa08] ;  /* 0x000a0800017e7983 */ /* 0x000f280000300800 */
[----:B------:R-:W4:Y:S04]  /*2a9f0*/  LDL.LU R150, [R1+0xa0c] ;  /* 0x000a0c0001967983 */ /* 0x000f280000300800 */
[----:B------:R-:W4:Y:S04]  /*2aa00*/  LDL.LU R146, [R1+0xa10] ;  /* 0x000a100001927983 */ /* 0x000f280000300800 */
[----:B------:R-:W4:Y:S04]  /*2aa10*/  LDL.LU R143, [R1+0xa14] ;  /* 0x000a1400018f7983 */ /* 0x000f280000300800 */
[----:B------:R-:W4:Y:S04]  /*2aa20*/  LDL.LU R141, [R1+0xa18] ;  /* 0x000a1800018d7983 */ /* 0x000f280000300800 */
[----:B------:R-:W4:Y:S04]  /*2aa30*/  LDL.LU R139, [R1+0xa1c] ;  /* 0x000a1c00018b7983 */ /* 0x000f280000300800 */
[----:B------:R-:W4:Y:S04]  /*2aa40*/  LDL.LU R137, [R1+0xa20] ;  /* 0x000a200001897983 */ /* 0x000f280000300800 */
        /* <DEDUP_REMOVED lines=8> */
[----:B--2---:R-:W-:-:S01]  /*2aad0*/  FADD R0, R129, R0 ;  /* 0x0000000081007221 */ /* 0x004fc20000000000 */
[----:B---3--:R-:W-:Y:S01]  /*2aae0*/  FADD R131, R133, R131 ;  /* 0x0000008385837221 */ /* 0x008fe20000000000 */
[----:B----4-:R-:W-:-:S02]  /*2aaf0*/  FADD R120, R119, R120 ;  /* 0x0000007877787221 */ /* 0x010fc40000000000 */
[----:B------:R-:W2:Y:S01]  /*2ab00*/  LDL.LU R119, [R1+0xce8] ;  /* 0x000ce80001777983 */ /* 0x000ea20000300800 */
[----:B------:R-:W-:-:S03]  /*2ab10*/  FADD R122, R121, R122 ;  /* 0x0000007a797a7221 */ /* 0x000fc60000000000 */
[----:B------:R0:W-:Y:S01]  /*2ab20*/  STL [R1+0x9fc], R120 ;  /* 0x0009fc7801007387 */ /* 0x0001e20000100800 */
[----:B------:R-:W-:-:S01]  /*2ab30*/  FADD R124, R123, R124 ;  /* 0x0000007c7b7c7221 */ /* 0x000fc20000000000 */
[----:B------:R-:W-:Y:S02]  /*2ab40*/  FADD R126, R125, R126 ;  /* 0x0000007e7d7e7221 */ /* 0x000fe40000000000 */
[----:B0-----:R-:W3:Y:S04]  /*2ab50*/  LDL.LU R120, [R1+0xce4] ;  /* 0x000ce40001787983 */ /* 0x001ee80000300800 */
[----:B------:R-:W4:Y:S04]  /*2ab60*/  LDL.LU R121, [R1+0xce0] ;  /* 0x000ce00001797983 */ /* 0x000f280000300800 */
[----:B------:R0:W-:Y:S01]  /*2ab70*/  STL [R1+0xa00], R122 ;  /* 0x000a007a01007387 */ /* 0x0001e20000100800 */
[----:B------:R-:W-:-:S01]  /*2ab80*/  FADD R150, R127, R150 ;  /* 0x000000967f967221 */ /* 0x000fc20000000000 */
[----:B------:R-:W-:Y:S01]  /*2ab90*/  FADD R146, R148, R146 ;  /* 0x0000009294927221 */ /* 0x000fe20000000000 */
[----:B------:R-:W-:-:S01]  /*2aba0*/  FADD R143, R144, R143 ;  /* 0x0000008f908f7221 */ /* 0x000fc20000000000 */
[----:B------:R-:W-:Y:S01]  /*2abb0*/  FADD R141, R142, R141 ;  /* 0x0000008d8e8d7221 */ /* 0x000fe20000000000 */
        /* <DEDUP_REMOVED lines=8> */
[----:B------:R0:W-:Y:S04]  /*2ac40*/  STL [R1+0xa08], R126 ;  /* 0x000a087e01007387 */ /* 0x0001e80000100800 */
[----:B0-----:R-:W4:Y:S04]  /*2ac50*/  LDL.LU R126, [R1+0xccc] ;  /* 0x000ccc00017e7983 */ /* 0x001f280000300800 */
[----:B------:R-:W4:Y:S04]  /*2ac60*/  LDL.LU R127, [R1+0xcc8] ;  /* 0x000cc800017f7983 */ /* 0x000f280000300800 */
[----:B------:R-:W-:Y:S04]  /*2ac70*/  STL [R1+0xa0c], R150 ;  /* 0x000a0c9601007387 */ /* 0x000fe80000100800 */
[----:B------:R-:W-:Y:S04]  /*2ac80*/  STL [R1+0xa10], R146 ;  /* 0x000a109201007387 */ /* 0x000fe80000100800 */
[----:B------:R-:W-:Y:S04]  /*2ac90*/  STL [R1+0xa14], R143 ;  /* 0x000a148f01007387 */ /* 0x000fe80000100800 */
[----:B------:R-:W-:Y:S04]  /*2aca0*/  STL [R1+0xa18], R141 ;  /* 0x000a188d01007387 */ /* 0x000fe80000100800 */
[----:B------:R-:W-:Y:S04]  /*2acb0*/  STL [R1+0xa1c], R139 ;  /* 0x000a1c8b01007387 */ /* 0x000fe80000100800 */
[----:B------:R-:W-:Y:S04]  /*2acc0*/  STL [R1+0xa20], R137 ;  /* 0x000a208901007387 */ /* 0x000fe80000100800 */
[----:B------:R-:W2:Y:S04]  /*2acd0*/  LDL.LU R129, [R1+0xa30] ;  /* 0x000a300001817983 */ /* 0x000ea80000300800 */
[----:B------:R-:W-:Y:S04]  /*2ace0*/  STL [R1+0xa24], R135 ;  /* 0x000a248701007387 */ /* 0x000fe80000100800 */
[----:B------:R0:W-:Y:S04]  /*2acf0*/  STL [R1+0xa28], R131 ;  /* 0x000a288301007387 */ /* 0x0001e80000100800 */
[----:B0-----:R-:W3:Y:S04]  /*2ad00*/  LDL.LU R131, [R1+0xa34] ;  /* 0x000a340001837983 */ /* 0x001ee80000300800 */
[----:B------:R-:W4:Y:S04]  /*2ad10*/  LDL.LU R133, [R1+0xa38] ;  /* 0x000a380001857983 */ /* 0x000f280000300800 */
[----:B------:R0:W-:Y:S04]  /*2ad20*/  STL [R1+0xa2c], R0 ;  /* 0x000a2c0001007387 */ /* 0x0001e80000100800 */
        /* <DEDUP_REMOVED lines=13> */
[----:B0-----:R-:W4:Y:S01]  /*2ae00*/  LDL.LU R0, [R1+0xa70] ;  /* 0x000a700001007983 */ /* 0x001f220000300800 */
[----:B--2---:R-:W-:-:S03]  /*2ae10*/  FADD R129, R128, R129 ;  /* 0x0000008180817221 */ /* 0x004fc60000000000 */
[----:B------:R-:W2:Y:S04]  /*2ae20*/  LDL.LU R128, [R1+0xcc4] ;  /* 0x000cc40001807983 */ /* 0x000ea80000300800 */
[----:B------:R0:W-:Y:S04]  /*2ae30*/  STL [R1+0xa30], R129 ;  /* 0x000a308101007387 */ /* 0x0001e80000100800 */
[----:B0-----:R-:W2:Y:S01]  /*2ae40*/  LDL.LU R129, [R1+0xcc0] ;  /* 0x000cc00001817983 */ /* 0x001ea20000300800 */
[----:B---3--:R-:W-:-:S03]  /*2ae50*/  FADD R131, R130, R131 ;  /* 0x0000008382837221 */ /* 0x008fc60000000000 */
[----:B------:R-:W3:Y:S01]  /*2ae60*/  LDL.LU R130, [R1+0xcbc] ;  /* 0x000cbc0001827983 */ /* 0x000ee20000300800 */
[----:B----4-:R-:W-:-:S03]  /*2ae70*/  FADD R133, R132, R133 ;  /* 0x0000008584857221 */ /* 0x010fc60000000000 */
[----:B------:R0:W-:Y:S01]  /*2ae80*/  STL [R1+0xa34], R131 ;  /* 0x000a348301007387 */ /* 0x0001e20000100800 */
[----:B------:R-:W-:-:S03]  /*2ae90*/  FADD R135, R134, R135 ;  /* 0x0000008786877221 */ /* 0x000fc60000000000 */
[----:B0-----:R-:W4:Y:S01]  /*2aea0*/  LDL.LU R131, [R1+0xcb8] ;  /* 0x000cb80001837983 */ /* 0x001f220000300800 */
[----:B------:R-:W-:-:S03]  /*2aeb0*/  FADD R150, R151, R150 ;  /* 0x0000009697967221 */ /* 0x000fc60000000000 */
[----:B------:R-:W4:Y:S01]  /*2aec0*/  LDL.LU R132, [R1+0xcb4] ;  /* 0x000cb40001847983 */ /* 0x000f220000300800 */
[----:B------:R-:W-:-:S03]  /*2aed0*/  FADD R148, R149, R148 ;  /* 0x0000009495947221 */ /* 0x000fc60000000000 */
[----:B------:R0:W-:Y:S01]  /*2aee0*/  STL [R1+0xa38], R133 ;  /* 0x000a388501007387 */ /* 0x0001e20000100800 */
[----:B------:R-:W-:-:S01]  /*2aef0*/  FADD R146, R147, R146 ;  /* 0x0000009293927221 */ /* 0x000fc20000000000 */
[----:B------:R-:W-:Y:S02]  /*2af00*/  FADD R144, R145, R144 ;  /* 0x0000009091907221 */ /* 0x000fe40000000000 */
[----:B0-----:R-:W4:Y:S01]  /*2af10*/  LDL.LU R133, [R1+0xcb0] ;  /* 0x000cb00001857983 */ /* 0x001f220000300800 */
[----:B------:R-:W-:-:S03]  /*2af20*/  FADD R143, R24, R143 ;  /* 0x0000008f188f7221 */ /* 0x000fc60000000000 */
[----:B------:R-:W4:Y:S01]  /*2af30*/  LDL.LU R134, [R1+0xcac] ;  /* 0x000cac0001867983 */ /* 0x000f220000300800 */
[----:B------:R-:W-:-:S03]  /*2af40*/  FADD R142, R25, R142 ;  /* 0x0000008e198e7221 */ /* 0x000fc60000000000 */
[----:B------:R0:W-:Y:S01]  /*2af50*/  STL [R1+0xa3c], R135 ;  /* 0x000a3c8701007387 */ /* 0x0001e20000100800 */
[----:B------:R-:W-:-:S01]  /*2af60*/  FADD R141, R26, R141 ;  /* 0x0000008d1a8d7221 */ /* 0x000fc20000000000 */
[----:B------:R-:W-:Y:S01]  /*2af70*/  FADD R140, R27, R140 ;  /* 0x0000008c1b8c7221 */ /* 0x000fe20000000000 */
[----:B------:R-:W-:-:S01]  /*2af80*/  FADD R139, R28, R139 ;  /* 0x0000008b1c8b7221 */ /* 0x000fc20000000000 */
[----:B0-----:R-:W4:Y:S04]  /*2af90*/  LDL.LU R135, [R1+0xca8] ;  /* 0x000ca80001877983 */ /* 0x001f280000300800 */
[----:B------:R0:W-:Y:S01]  /*2afa0*/  STL [R1+0xa40], R150 ;  /* 0x000a409601007387 */ /* 0x0001e20000100800 */
[----:B------:R-:W-:-:S03]  /*2afb0*/  FADD R138, R29, R138 ;  /* 0x0000008a1d8a7221 */ /* 0x000fc60000000000 */
[----:B------:R1:W-:Y:S04]  /*2afc0*/  STL [R1+0xa44], R148 ;  /* 0x000a449401007387 */ /* 0x0003e80000100800 */
        /* <DEDUP_REMOVED lines=9> */
[----:B------:R1:W-:Y:S04]  /*2b060*/  STL [R1+0xa60], R139 ;  /* 0x000a608b01007387 */ /* 0x0003e80000100800 */
[----:B------:R1:W-:Y:S04]  /*2b070*/  STL [R1+0xa64], R138 ;  /* 0x000a648a01007387 */ /* 0x0003e80000100800 */
[----:B------:R-:W2:Y:S04]  /*2b080*/  LDL.LU R151, [R1+0xa74] ;  /* 0x000a740001977983 */ /* 0x000ea80000300800 */
[----:B------:R1:W-:Y:S04]  /*2b090*/  STL [R1+0xa68], R137 ;  /* 0x000a688901007387 */ /* 0x0003e80000100800 */
[----:B0-----:R-:W3:Y:S04]  /*2b0a0*/  LDL.LU R150, [R1+0xa78] ;  /* 0x000a780001967983 */ /* 0x001ee80000300800 */
[----:B------:R0:W-:Y:S04]  /*2b0b0*/  STL [R1+0xa6c], R136 ;  /* 0x000a6c8801007387 */ /* 0x0001e80000100800 */
[----:B------:R-:W4:Y:S04]  /*2b0c0*/  LDL.LU R149, [R1+0xa7c] ;  /* 0x000a7c0001957983 */ /* 0x000f280000300800 */
[----:B------:R0:W-:Y:S04]  /*2b0d0*/  STL [R1+0xa70], R0 ;  /* 0x000a700001007387 */ /* 0x0001e80000100800 */
        /* <DEDUP_REMOVED lines=12> */
[----:B0-----:R-:W4:Y:S04]  /*2b1a0*/  LDL.LU R136, [R1+0xab0] ;  /* 0x000ab00001887983 */ /* 0x001f280000300800 */
[----:B------:R-:W4:Y:S01]  /*2b1b0*/  LDL.LU R0, [R1+0xab4] ;  /* 0x000ab40001007983 */ /* 0x000f220000300800 */
[----:B--2---:R-:W-:-:S01]  /*2b1c0*/  FADD R151, R33, R151 ;  /* 0x0000009721977221 */ /* 0x004fc20000000000 */
        /* <DEDUP_REMOVED lines=29> */
[----:B0-----:R-:W4:Y:S01]  /*2b3a0*/  LDL.LU R151, [R1+0xab8] ;  /* 0x000ab80001977983 */ /* 0x001f220000300800 */
[----:B------:R-:W-:-:S03]  /*2b3b0*/  FADD R0, R49, R0 ;  /* 0x0000000031007221 */ /* 0x000fc60000000000 */
[----:B------:R0:W-:Y:S04]  /*2b3c0*/  STL [R1+0xaac], R137 ;  /* 0x000aac8901007387 */ /* 0x0001e80000100800 */
[----:B-1----:R-:W4:Y:S04]  /*2b3d0*/  LDL.LU R150, [R1+0xabc] ;  /* 0x000abc0001967983 */ /* 0x002f280000300800 */
[----:B------:R1:W-:Y:S04]  /*2b3e0*/  STL [R1+0xab0], R136 ;  /* 0x000ab08801007387 */ /* 0x0003e80000100800 */
[----:B--2---:R-:W2:Y:S04]  /*2b3f0*/  LDL.LU R149, [R1+0xac0] ;  /* 0x000ac00001957983 */ /* 0x004ea80000300800 */
[----:B------:R1:W-:Y:S04]  /*2b400*/  STL [R1+0xab4], R0 ;  /* 0x000ab40001007387 */ /* 0x0003e80000100800 */
[----:B---3--:R-:W3:Y:S04]  /*2b410*/  LDL.LU R148, [R1+0xac4] ;  /* 0x000ac40001947983 */ /* 0x008ee80000300800 */
[----:B----4-:R-:W4:Y:S04]  /*2b420*/  LDL.LU R147, [R1+0xac8] ;  /* 0x000ac80001937983 */ /* 0x010f280000300800 */
        /* <DEDUP_REMOVED lines=10> */
[----:B-1----:R-:W4:Y:S04]  /*2b4d0*/  LDL.LU R136, [R1+0xaf4] ;  /* 0x000af40001887983 */ /* 0x002f280000300800 */
[----:B------:R-:W4:Y:S01]  /*2b4e0*/  LDL.LU R0, [R1+0xaf8] ;  /* 0x000af80001007983 */ /* 0x000f220000300800 */
[----:B------:R-:W-:-:S01]  /*2b4f0*/  FADD R151, R50, R151 ;  /* 0x0000009732977221 */ /* 0x000fc20000000000 */
[----:B------:R-:W-:-:S04]  /*2b500*/  FADD R150, R51, R150 ;  /* 0x0000009633967221 */ /* 0x000fc80000000000 */
[----:B------:R0:W-:Y:S01]  /*2b510*/  STL [R1+0xab8], R151 ;  /* 0x000ab89701007387 */ /* 0x0001e20000100800 */
[----:B--2---:R-:W-:-:S03]  /*2b520*/  FADD R149, R52, R149 ;  /* 0x0000009534957221 */ /* 0x004fc60000000000 */
        /* <DEDUP_REMOVED lines=202> */
[----:B------:R-:W-:Y:S01]  /*2c1d0*/  STL [R1+0xbc8], R151 ;  /* 0x000bc89701007387 */ /* 0x000fe20000100800 */
[----:B--2---:R-:W-:-:S03]  /*2c1e0*/  FADD R149, R120, R149 ;  /* 0x0000009578957221 */ /* 0x004fc60000000000 */
        /* <DEDUP_REMOVED lines=23> */
[----:B------:R-:W-:-:S01]  /*2c360*/  FADD R137, R132, R137 ;  /* 0x0000008984897221 */ /* 0x000fc20000000000 */
[----:B------:R-:W-:Y:S02]  /*2c370*/  FADD R136, R133, R136 ;  /* 0x0000008885887221 */ /* 0x000fe40000000000 */
[----:B------:R-:W-:Y:S04]  /*2c380*/  STL [R1+0xbfc], R138 ;  /* 0x000bfc8a01007387 */ /* 0x000fe80000100800 */
[----:B------:R0:W-:Y:S04]  /*2c390*/  STL [R1+0xc04], R136 ;  /* 0x000c048801007387 */ /* 0x0001e80000100800 */
[----:B------:R1:W-:Y:S04]  /*2c3a0*/  STL [R1+0xc00], R137 ;  /* 0x000c008901007387 */ /* 0x0003e80000100800 */
[----:B0-----:R-:W2:Y:S01]  /*2c3b0*/  LDL.LU R136, [R1+0xc0c] ;  /* 0x000c0c0001887983 */ /* 0x001ea20000300800 */
[----:B------:R-:W-:-:S03]  /*2c3c0*/  FADD R0, R134, R0 ;  /* 0x0000000086007221 */ /* 0x000fc60000000000 */
[----:B-1----:R-:W3:Y:S04]  /*2c3d0*/  LDL.LU R137, [R1+0xc10] ;  /* 0x000c100001897983 */ /* 0x002ee80000300800 */
        /* <DEDUP_REMOVED lines=16> */
[----:B--2---:R-:W-:-:S05]  /*2c4e0*/  FADD R136, R135, R136 ;  /* 0x0000008887887221 */ /* 0x004fca0000000000 */
[----:B------:R0:W-:Y:S04]  /*2c4f0*/  STL [R1+0xc0c], R136 ;  /* 0x000c0c8801007387 */ /* 0x0001e80000100800 */
[----:B0-----:R-:W3:Y:S02]  /*2c500*/  LDL.LU R136, [R1+0xca4] ;  /* 0x000ca40001887983 */ /* 0x001ee40000300800 */
[----:B---3--:R-:W-:-:S05]  /*2c510*/  FADD R137, R136, R137 ;  /* 0x0000008988897221 */ /* 0x008fca0000000000 */
[----:B------:R0:W-:Y:S04]  /*2c520*/  STL [R1+0xc10], R137 ;  /* 0x000c108901007387 */ /* 0x0001e80000100800 */
[----:B0-----:R-:W4:Y:S02]  /*2c530*/  LDL.LU R137, [R1+0xca0] ;  /* 0x000ca00001897983 */ /* 0x001f240000300800 */
[----:B----4-:R-:W-:-:S05]  /*2c540*/  FADD R138, R137, R138 ;  /* 0x0000008a898a7221 */ /* 0x010fca0000000000 */
[----:B------:R0:W-:Y:S04]  /*2c550*/  STL [R1+0xc14], R138 ;  /* 0x000c148a01007387 */ /* 0x0001e80000100800 */
[----:B0-----:R-:W2:Y:S02]  /*2c560*/  LDL.LU R138, [R1+0xc9c] ;  /* 0x000c9c00018a7983 */ /* 0x001ea40000300800 */
[----:B--2---:R-:W-:-:S05]  /*2c570*/  FADD R139, R138, R139 ;  /* 0x0000008b8a8b7221 */ /* 0x004fca0000000000 */
        /* <DEDUP_REMOVED lines=37> */
[----:B0-----:R-:W2:Y:S01]  /*2c7d0*/  LDL.LU R151, [R1+0xc68] ;  /* 0x000c680001977983 */ /* 0x001ea20000300800 */
[----:B------:R-:W-:Y:S01]  /*2c7e0*/  UMOV UR6, URZ ;  /* 0x0000003f00067c82 */ /* 0x000fe20008000000 */
[----:B--2---:R-:W-:-:S05]  /*2c7f0*/  FADD R0, R0, R151 ;  /* 0x0000009700007221 */ /* 0x004fca0000000000 */
[----:B------:R0:W-:Y:S02]  /*2c800*/  STL [R1+0xc4c], R0 ;  /* 0x000c4c0001007387 */ /* 0x0001e40000100800 */
.L_x_24:
[----:B------:R-:W-:Y:S05]  /*2c810*/  @!P1 BRA `(.L_x_25) ;  /* 0x0000000000049947 */ /* 0x000fea0003800000 */
[----:B------:R-:W-:Y:S01]  /*2c820*/  BPT.TRAP 0x1 ;  /* 0x000000040000795c */ /* 0x000fe20000300000 */
.L_x_25:
[----:B------:R-:W-:Y:S02]  /*2c830*/  UISETP.GT.U32.AND UP0, UPT, UR7, 0x1, UPT ;  /* 0x000000010700788c */ /* 0x000fe4000bf04070 */
[----:B------:R-:W-:-:S04]  /*2c840*/  ULEA UR17, UR9, UR12, 0x3 ;  /* 0x0000000c09117291 */ /* 0x000fc8000f8e183f */
[----:B------:R-:W-:Y:S01]  /*2c850*/  UIADD3 UR17, UR17, 0x10, URZ ;  /* 0x0000001011117890 */ /* 0x000fe2000fffe03f */
[----:B------:R-:W-:-:S03]  /*2c860*/  PLOP3.LUT P0, PT, PT, PT, UP0, 0x80, 0x0 ;  /* 0x000000000000781c */ /* 0x000fc60003f0f008 */
[----:B------:R-:W-:-:S09]  /*2c870*/  UPRMT UR17, URZ, 0x654, UR17 ;  /* 0x000006543f117896 */ /* 0x000fd20008000011 */
[----:B------:R-:W-:Y:S01]  /*2c880*/  SYNCS.ARRIVE.TRANS64.RED.A1T0 RZ, [UR17], RZ ;  /* 0x000000ffffff79a7 */ /* 0x000fe20008100411 */
[----:B------:R-:W-:Y:S05]  /*2c890*/  @P0 BRA `(.L_x_26) ;  /* 0x0000000000040947 */ /* 0x000fea0003800000 */
[----:B------:R-:W-:Y:S01]  /*2c8a0*/  BPT.TRAP 0x1 ;  /* 0x000000040000795c */ /* 0x000fe20000300000 */
.L_x_26:
[----:B------:R-:W-:Y:S02]  /*2c8b0*/  UISETP.GT.AND UP2, UPT, UR15, 0x1, UPT ;  /* 0x000000010f00788c */ /* 0x000fe4000bf44270 */
[----:B------:R-:W-:Y:S02]  /*2c8c0*/  UIADD3 UR11, UR11, 0x1, URZ ;  /* 0x000000010b0b7890 */ /* 0x000fe4000fffe03f */
[----:B------:R-:W-:Y:S02]  /*2c8d0*/  UIADD3 UR9, UR9, 0x1, URZ ;  /* 0x0000000109097890 */ /* 0x000fe4000fffe03f */
[----:B------:R-:W-:Y:S01]  /*2c8e0*/  PLOP3.LUT P0, PT, PT, PT, UP2, 0x80, 0x0 ;  /* 0x000000000000781c */ /* 0x000fe20003f0f028 */
[----:B------:R-:W-:Y:S02]  /*2c8f0*/  UISETP.NE.AND UP0, UPT, UR11, 0x2, UPT ;  /* 0x000000020b00788c */ /* 0x000fe4000bf05270 */
[----:B------:R-:W-:Y:S02]  /*2c900*/  UIADD3 UR18, UR15, -0x1, URZ ;  /* 0xffffffff0f127890 */ /* 0x000fe4000fffe03f */
[----:B------:R-:W-:-:S02]  /*2c910*/  USEL UR15, URZ, 0x1, UP0 ;  /* 0x000000013f0f7887 */ /* 0x000fc40008000000 */
[----:B------:R-:W-:Y:S02]  /*2c920*/  UISETP.NE.AND UP1, UPT, UR9, 0x2, UPT ;  /* 0x000000020900788c */ /* 0x000fe4000bf25270 */
[----:B------:R-:W-:Y:S02]  /*2c930*/  ULOP3.LUT UR14, UR14, UR15, URZ, 0x3c, !UPT ;  /* 0x0000000f0e0e7292 */ /* 0x000fe4000f8e3c3f */
[----:B------:R-:W-:Y:S02]  /*2c940*/  USEL UR11, UR11, URZ, UP0 ;  /* 0x0000003f0b0b7287 */ /* 0x000fe40008000000 */
[----:B------:R-:W-:Y:S01]  /*2c950*/  USEL UR9, UR9, URZ, UP1 ;  /* 0x0000003f09097287 */ /* 0x000fe20008800000 */
[----:B------:R-:W-:Y:S01]  /*2c960*/  UMOV UR17, 0x1 ;  /* 0x0000000100117882 */ /* 0x000fe20000000000 */
[----:B------:R-:W-:Y:S01]  /*2c970*/  UMOV UR15, UR18 ;  /* 0x00000012000f7c82 */ /* 0x000fe20008000000 */
[----:B------:R-:W-:Y:S09]  /*2c980*/  @P0 BRA `(.L_x_27) ;  /* 0xfffffe98006c0947 */ /* 0x000ff2000383ffff */
.L_x_19:
[----:B------:R-:W-:-:S04]  /*2c990*/  UISETP.NE.AND UP0, UPT, UR6, URZ, UPT ;  /* 0x0000003f0600728c */ /* 0x000fc8000bf05270 */
[----:B------:R-:W-:-:S06]  /*2c9a0*/  USEL UR6, URZ, 0x1, !UP0 ;  /* 0x000000013f067887 */ /* 0x000fcc000c000000 */
[----:B------:R-:W-:-:S13]  /*2c9b0*/  ISETP.NE.AND P0, PT, RZ, UR6, PT ;  /* 0x00000006ff007c0c */ /* 0x000fda000bf05270 */
[----:B------:R-:W-:Y:S05]  /*2c9c0*/  @!P0 BRA `(.L_x_28) ;  /* 0x0000007800988947 */ /* 0x000fea0003800000 */
[----:B------:R2:W-:Y:S04]  /*2c9d0*/  STL [R1+0xe60], R25 ;  /* 0x000e601901007387 */ /* 0x0005e80000100800 */
[----:B--2---:R-:W2:Y:S04]  /*2c9e0*/  LDL.LU R25, [R1+0x400] ;  /* 0x0004000001197983 */ /* 0x004ea80000300800 */
[----:B------:R3:W-:Y:S04]  /*2c9f0*/  STL [R1+0xe5c], R26 ;  /* 0x000e5c1a01007387 */ /* 0x0007e80000100800 */
[----:B---3--:R-:W3:Y:S04]  /*2ca00*/  LDL.LU R26, [R1+0x404] ;  /* 0x00040400011a7983 */ /* 0x008ee80000300800 */
[----:B------:R4:W-:Y:S04]  /*2ca10*/  STL [R1+0xe58], R27 ;  /* 0x000e581b01007387 */ /* 0x0009e80000100800 */
[----:B----4-:R-:W4:Y:S04]  /*2ca20*/  LDL.LU R27, [R1+0x408] ;  /* 0x00040800011b7983 */ /* 0x010f280000300800 */
        /* <DEDUP_REMOVED lines=126> */
[----:B------:R-:W4:Y:S04]  /*2d210*/  LDL.LU R0, [R1+0x624] ;  /* 0x0006240001007983 */ /* 0x000f280000300800 */
        /* <DEDUP_REMOVED lines=34> */
[----:B-----5:R0:W-:Y:S04]  /*2d440*/  STL [R1+0xd14], R108 ;  /* 0x000d146c01007387 */ /* 0x0201e80000100800 */
        /* <DEDUP_REMOVED lines=86> */
[----:B0-----:R-:W4:Y:S01]  /*2d9b0*/  LDL.LU R151, [R1+0x508] ;  /* 0x0005080001977983 */ /* 0x001f220000300800 */
[----:B--2---:R-:W-:Y:S01]  /*2d9c0*/  FADD R2, R25, R2 ;  /* 0x0000000219027221 */ /* 0x004fe20000000000 */
[----:B---3--:R-:W-:Y:S01]  /*2d9d0*/  FADD R3, R26, R3 ;  /* 0x000000031a037221 */ /* 0x008fe20000000000 */
[----:B----4-:R-:W-:Y:S01]  /*2d9e0*/  FADD R4, R27, R4 ;  /* 0x000000041b047221 */ /* 0x010fe20000000000 */
[----:B------:R-:W2:Y:S01]  /*2d9f0*/  LDL.LU R25, [R1+0xe60] ;  /* 0x000e600001197983 */ /* 0x000ea20000300800 */
[----:B------:R-:W-:Y:S01]  /*2da00*/  FADD R5, R28, R5 ;  /* 0x000000051c057221 */ /* 0x000fe20000000000 */
[----:B------:R-:W-:-:S02]  /*2da10*/  FADD R6, R29, R6 ;  /* 0x000000061d067221 */ /* 0x000fc40000000000 */
[----:B------:R-:W3:Y:S01]  /*2da20*/  LDL.LU R26, [R1+0xe5c] ;  /* 0x000e5c00011a7983 */ /* 0x000ee20000300800 */
        /* <DEDUP_REMOVED lines=114> */
[----:B------:R-:W-:Y:S01]  /*2e150*/  FADD R192, R87, R192 ;  /* 0x000000c057c07221 */ /* 0x000fe20000000000 */
[----:B------:R-:W-:Y:S02]  /*2e160*/  FADD R108, R109, R108 ;  /* 0x0000006c6d6c7221 */ /* 0x000fe40000000000 */
[----:B------:R-:W4:Y:S01]  /*2e170*/  LDL.LU R84, [R1+0xd74] ;  /* 0x000d740001547983 */ /* 0x000f220000300800 */
[----:B------:R-:W-:Y:S01]  /*2e180*/  FADD R193, R88, R193 ;  /* 0x000000c158c17221 */ /* 0x000fe20000000000 */
[----:B------:R-:W-:Y:S02]  /*2e190*/  FADD R106, R107, R106 ;  /* 0x0000006a6b6a7221 */ /* 0x000fe40000000000 */
[----:B------:R-:W4:Y:S01]  /*2e1a0*/  LDL.LU R85, [R1+0xd70] ;  /* 0x000d700001557983 */ /* 0x000f220000300800 */
[----:B------:R-:W-:Y:S01]  /*2e1b0*/  FADD R194, R89, R194 ;  /* 0x000000c259c27221 */ /* 0x000fe20000000000 */
[----:B------:R-:W-:-:S02]  /*2e1c0*/  FADD R104, R105, R104 ;  /* 0x0000006869687221 */ /* 0x000fc40000000000 */
[----:B------:R-:W4:Y:S01]  /*2e1d0*/  LDL.LU R86, [R1+0xd6c] ;  /* 0x000d6c0001567983 */ /* 0x000f220000300800 */
[----:B------:R-:W-:Y:S01]  /*2e1e0*/  FADD R195, R90, R195 ;  /* 0x000000c35ac37221 */ /* 0x000fe20000000000 */
        /* <DEDUP_REMOVED lines=9> */
[----:B------:R-:W-:Y:S01]  /*2e280*/  FADD R92, R93, R92 ;  /* 0x0000005c5d5c7221 */ /* 0x000fe20000000000 */
[----:B------:R-:W-:Y:S01]  /*2e290*/  FADD R0, R91, R0 ;  /* 0x000000005b007221 */ /* 0x000fe20000000000 */
[----:B------:R0:W-:Y:S01]  /*2e2a0*/  STL [R1+0x600], R108 ;  /* 0x0006006c01007387 */ /* 0x0001e20000100800 */
        /* <DEDUP_REMOVED lines=95> */
[----:B------:R-:W4:Y:S04]  /*2e8a0*/  LDL.LU R107, [R1+0x230] ;  /* 0x00023000016b7983 */ /* 0x000f280000300800 */
[----:B-1----:R-:W4:Y:S04]  /*2e8b0*/  LDL.LU R106, [R1+0x680] ;  /* 0x00068000016a7983 */ /* 0x002f280000300800 */
[----:B------:R-:W4:Y:S04]  /*2e8c0*/  LDL.LU R105, [R1+0x234] ;  /* 0x0002340001697983 */ /* 0x000f280000300800 */
[----:B------:R-:W4:Y:S04]  /*2e8d0*/  LDL.LU R104, [R1+0x684] ;  /* 0x0006840001687983 */ /* 0x000f280000300800 */
[----:B------:R-:W4:Y:S04]  /*2e8e0*/  LDL.LU R103, [R1+0x238] ;  /* 0x0002380001677983 */ /* 0x000f280000300800 */
[----:B--2---:R-:W2:Y:S04]  /*2e8f0*/  LDL.LU R102, [R1+0x688] ;  /* 0x0006880001667983 */ /* 0x004ea80000300800 */
[----:B------:R-:W2:Y:S04]  /*2e900*/  LDL.LU R101, [R1+0x23c] ;  /* 0x00023c0001657983 */ /* 0x000ea80000300800 */
[----:B------:R-:W2:Y:S04]  /*2e910*/  LDL.LU R100, [R1+0x68c] ;  /* 0x00068c0001647983 */ /* 0x000ea80000300800 */
[----:B------:R-:W2:Y:S04]  /*2e920*/  LDL.LU R99, [R1+0x240] ;  /* 0x0002400001637983 */ /* 0x000ea80000300800 */
[----:B---3--:R-:W3:Y:S04]  /*2e930*/  LDL.LU R98, [R1+0x690] ;  /* 0x0006900001627983 */ /* 0x008ee80000300800 */
        /* <DEDUP_REMOVED lines=8> */
[----:B----4-:R-:W-:-:S05]  /*2e9c0*/  FADD R150, R151, R150 ;  /* 0x0000009697967221 */ /* 0x010fca0000000000 */
[----:B------:R0:W-:Y:S01]  /*2e9d0*/  STL [R1+0x628], R150 ;  /* 0x0006289601007387 */ /* 0x0001e20000100800 */
[----:B------:R-:W-:Y:S01]  /*2e9e0*/  FADD R148, R149, R148 ;  /* 0x0000009495947221 */ /* 0x000fe20000000000 */
        /* <DEDUP_REMOVED lines=44> */
[----:B--2---:R-:W-:-:S03]  /*2ecb0*/  FADD R102, R103, R102 ;  /* 0x0000006667667221 */ /* 0x004fc60000000000 */
[----:B------:R2:W-:Y:S01]  /*2ecc0*/  STL [R1+0x684], R104 ;  /* 0x0006846801007387 */ /* 0x0005e20000100800 */
[----:B------:R-:W-:-:S03]  /*2ecd0*/  FADD R100, R101, R100 ;  /* 0x0000006465647221 */ /* 0x000fc60000000000 */
[----:B------:R2:W-:Y:S01]  /*2ece0*/  STL [R1+0x688], R102 ;  /* 0x0006886601007387 */ /* 0x0005e20000100800 */
[----:B---3--:R-:W-:-:S03]  /*2ecf0*/  FADD R98, R99, R98 ;  /* 0x0000006263627221 */ /* 0x008fc60000000000 */
[----:B------:R3:W-:Y:S01]  /*2ed00*/  STL [R1+0x68c], R100 ;  /* 0x00068c6401007387 */ /* 0x0007e20000100800 */
[----:B------:R-:W-:-:S03]  /*2ed10*/  FADD R96, R97, R96 ;  /* 0x0000006061607221 */ /* 0x000fc60000000000 */
[----:B------:R3:W-:Y:S04]  /*2ed20*/  STL [R1+0x690], R98 ;  /* 0x0006906201007387 */ /* 0x0007e80000100800 */
[----:B------:R3:W-:Y:S01]  /*2ed30*/  STL [R1+0x694], R96 ;  /* 0x0006946001007387 */ /* 0x0007e20000100800 */
[----:B------:R-:W-:-:S03]  /*2ed40*/  FADD R94, R95, R94 ;  /* 0x0000005e5f5e7221 */ /* 0x000fc60000000000 */
[----:B------:R-:W3:Y:S04]  /*2ed50*/  LDL.LU R151, [R1+0x254] ;  /* 0x0002540001977983 */ /* 0x000ee80000300800 */
[----:B------:R3:W-:Y:S01]  /*2ed60*/  STL [R1+0x698], R94 ;  /* 0x0006985e01007387 */ /* 0x0007e20000100800 */
[----:B------:R-:W-:-:S03]  /*2ed70*/  FADD R92, R93, R92 ;  /* 0x0000005c5d5c7221 */ /* 0x000fc60000000000 */
[----:B0-----:R-:W3:Y:S04]  /*2ed80*/  LDL.LU R150, [R1+0x6a4] ;  /* 0x0006a40001967983 */ /* 0x001ee80000300800 */
[----:B------:R0:W-:Y:S01]  /*2ed90*/  STL [R1+0x69c], R92 ;  /* 0x00069c5c01007387 */ /* 0x0001e20000100800 */
[----:B------:R-:W-:-:S03]  /*2eda0*/  FADD R0, R91, R0 ;  /* 0x000000005b007221 */ /* 0x000fc60000000000 */
[----:B------:R-:W3:Y:S04]  /*2edb0*/  LDL.LU R149, [R1+0x258] ;  /* 0x0002580001957983 */ /* 0x000ee80000300800 */
[----:B------:R0:W-:Y:S04]  /*2edc0*/  STL [R1+0x6a0], R0 ;  /* 0x0006a00001007387 */ /* 0x0001e80000100800 */
[----:B-1----:R-:W3:Y:S04]  /*2edd0*/  LDL.LU R148, [R1+0x6a8] ;  /* 0x0006a80001947983 */ /* 0x002ee80000300800 */
[----:B------:R-:W3:Y:S04]  /*2ede0*/  LDL.LU R147, [R1+0x25c] ;  /* 0x00025c0001937983 */ /* 0x000ee80000300800 */
        /* <DEDUP_REMOVED lines=54> */
[----:B0-----:R-:W3:Y:S04]  /*2f150*/  LDL.LU R92, [R1+0x718] ;  /* 0x00071800015c7983 */ /* 0x001ee80000300800 */
[----:B------:R-:W3:Y:S04]  /*2f160*/  LDL.LU R91, [R1+0x2cc] ;  /* 0x0002cc00015b7983 */ /* 0x000ee80000300800 */
[----:B------:R-:W3:Y:S01]  /*2f170*/  LDL.LU R0, [R1+0x71c] ;  /* 0x00071c0001007983 */ /* 0x000ee20000300800 */
[----:B------:R-:W-:-:S05]  /*2f180*/  FADD R150, R151, R150 ;  /* 0x0000009697967221 */ /* 0x000fca0000000000 */
[----:B------:R0:W-:Y:S01]  /*2f190*/  STL [R1+0x6a4], R150 ;  /* 0x0006a49601007387 */ /* 0x0001e20000100800 */
[----:B------:R-:W-:Y:S01]  /*2f1a0*/  FADD R148, R149, R148 ;  /* 0x0000009495947221 */ /* 0x000fe20000000000 */
[----:B----4-:R-:W-:-:S04]  /*2f1b0*/  FADD R146, R147, R146 ;  /* 0x0000009293927221 */ /* 0x010fc80000000000 */
        /* <DEDUP_REMOVED lines=334> */
[----:B------:R-:W4:Y:S04]  /*306a0*/  LDL.LU R123, [R1] ;  /* 0x00000000017b7983 */ /* 0x000f280000300800 */
        /* <DEDUP_REMOVED lines=282> */
[----:B------:R-:W-:Y:S01]  /*31850*/  STL [R1+0x910], R150 ;  /* 0x0009109601007387 */ /* 0x000fe20000100800 */
[----:B------:R-:W-:Y:S01]  /*31860*/  FADD R148, R149, R148 ;  /* 0x0000009495947221 */ /* 0x000fe20000000000 */
[----:B----4-:R-:W-:-:S04]  /*31870*/  FADD R146, R147, R146 ;  /* 0x0000009293927221 */ /* 0x010fc80000000000 */
        /* <DEDUP_REMOVED lines=31> */
[----:B--2---:R-:W-:-:S03]  /*31a70*/  FADD R114, R115, R114 ;  /* 0x0000007273727221 */ /* 0x004fc60000000000 */
[----:B------:R-:W-:Y:S01]  /*31a80*/  STL [R1+0x954], R116 ;  /* 0x0009547401007387 */ /* 0x000fe20000100800 */
[----:B------:R-:W-:-:S03]  /*31a90*/  FADD R112, R113, R112 ;  /* 0x0000007071707221 */ /* 0x000fc60000000000 */
[----:B------:R-:W-:Y:S01]  /*31aa0*/  STL [R1+0x958], R114 ;  /* 0x0009587201007387 */ /* 0x000fe20000100800 */
[----:B---3--:R-:W-:-:S03]  /*31ab0*/  FADD R110, R111, R110 ;  /* 0x0000006e6f6e7221 */ /* 0x008fc60000000000 */
        /* <DEDUP_REMOVED lines=16> */
[----:B------:R-:W-:Y:S01]  /*31bc0*/  FADD R94, R95, R94 ;  /* 0x0000005e5f5e7221 */ /* 0x000fe20000000000 */
[----:B------:R-:W-:Y:S01]  /*31bd0*/  FADD R92, R93, R92 ;  /* 0x0000005c5d5c7221 */ /* 0x000fe20000000000 */
[----:B------:R-:W-:Y:S02]  /*31be0*/  FADD R0, R91, R0 ;  /* 0x000000005b007221 */ /* 0x000fe40000000000 */
[----:B------:R-:W2:Y:S04]  /*31bf0*/  LDL.LU R91, [R1+0x13c] ;  /* 0x00013c00015b7983 */ /* 0x000ea80000300800 */
[----:B------:R-:W-:Y:S04]  /*31c00*/  STL [R1+0x980], R94 ;  /* 0x0009805e01007387 */ /* 0x000fe80000100800 */
[----:B------:R0:W-:Y:S04]  /*31c10*/  STL [R1+0x984], R92 ;  /* 0x0009845c01007387 */ /* 0x0001e80000100800 */
[----:B0-----:R-:W2:Y:S04]  /*31c20*/  LDL.LU R92, [R1+0x98c] ;  /* 0x00098c00015c7983 */ /* 0x001ea80000300800 */
[----:B------:R-:W3:Y:S04]  /*31c30*/  LDL.LU R93, [R1+0x140] ;  /* 0x00014000015d7983 */ /* 0x000ee80000300800 */
[----:B------:R0:W-:Y:S04]  /*31c40*/  STL [R1+0x988], R0 ;  /* 0x0009880001007387 */ /* 0x0001e80000100800 */
[----:B------:R-:W3:Y:S04]  /*31c50*/  LDL.LU R94, [R1+0x990] ;  /* 0x00099000015e7983 */ /* 0x000ee80000300800 */
        /* <DEDUP_REMOVED lines=75> */
[----:B------:R-:W-:Y:S01]  /*32110*/  FADD R104, R103, R104 ;  /* 0x0000006867687221 */ /* 0x000fe20000000000 */
[----:B------:R-:W-:-:S02]  /*32120*/  FADD R106, R105, R106 ;  /* 0x0000006a696a7221 */ /* 0x000fc40000000000 */
[----:B0-----:R-:W4:Y:S04]  /*32130*/  LDL.LU R98, [R1+0xd3c] ;  /* 0x000d3c0001627983 */ /* 0x001f280000300800 */
[----:B------:R-:W4:Y:S04]  /*32140*/  LDL.LU R99, [R1+0xd38] ;  /* 0x000d380001637983 */ /* 0x000f280000300800 */
[----:B------:R0:W-:Y:S01]  /*32150*/  STL [R1+0x99c], R100 ;  /* 0x00099c6401007387 */ /* 0x0001e20000100800 */
[----:B------:R-:W-:-:S03]  /*32160*/  FADD R108, R107, R108 ;  /* 0x0000006c6b6c7221 */ /* 0x000fc60000000000 */
        /* <DEDUP_REMOVED lines=26> */
[----:B------:R-:W-:Y:S01]  /*32310*/  FADD R142, R143, R142 ;  /* 0x0000008e8f8e7221 */ /* 0x000fe20000000000 */
[----:B------:R-:W-:Y:S01]  /*32320*/  FADD R140, R141, R140 ;  /* 0x0000008c8d8c7221 */ /* 0x000fe20000000000 */
        /* <DEDUP_REMOVED lines=13> */
[----:B------:R-:W-:Y:S04]  /*32400*/  STL [R1+0x9c0], R150 ;  /* 0x0009c09601007387 */ /* 0x000fe80000100800 */
[----:B------:R-:W-:Y:S04]  /*32410*/  STL [R1+0x9c4], R148 ;  /* 0x0009c49401007387 */ /* 0x000fe80000100800 */
[----:B------:R-:W-:Y:S04]  /*32420*/  STL [R1+0x9c8], R146 ;  /* 0x0009c89201007387 */ /* 0x000fe80000100800 */
        /* <DEDUP_REMOVED lines=15> */
[----:B------:R-:W-:Y:S04]  /*32520*/  STL [R1+0x9f0], R126 ;  /* 0x0009f07e01007387 */ /* 0x000fe80000100800 */
[----:B------:R-:W-:Y:S04]  /*32530*/  STL [R1+0x9f4], R124 ;  /* 0x0009f47c01007387 */ /* 0x000fe80000100800 */
[----:B------:R-:W-:Y:S04]  /*32540*/  STL [R1+0x9f8], R122 ;  /* 0x0009f87a01007387 */ /* 0x000fe80000100800 */
[----:B------:R-:W2:Y:S04]  /*32550*/  LDL.LU R117, [R1+0x1b8] ;  /* 0x0001b80001757983 */ /* 0x000ea80000300800 */
[----:B------:R-:W-:Y:S04]  /*32560*/  STL [R1+0x9fc], R120 ;  /* 0x0009fc7801007387 */ /* 0x000fe80000100800 */
[----:B------:R-:W2:Y:S04]  /*32570*/  LDL.LU R149, [R1+0xa08] ;  /* 0x000a080001957983 */ /* 0x000ea80000300800 */
[----:B------:R0:W-:Y:S04]  /*32580*/  STL [R1+0xa00], R118 ;  /* 0x000a007601007387 */ /* 0x0001e80000100800 */
[----:B0-----:R-:W3:Y:S04]  /*32590*/  LDL.LU R118, [R1+0x1bc] ;  /* 0x0001bc0001767983 */ /* 0x001ee80000300800 */
[----:B------:R0:W-:Y:S04]  /*325a0*/  STL [R1+0xa04], R0 ;  /* 0x000a040001007387 */ /* 0x0001e80000100800 */
[----:B------:R-:W3:Y:S04]  /*325b0*/  LDL.LU R150, [R1+0xa0c] ;  /* 0x000a0c0001967983 */ /* 0x000ee80000300800 */
[----:B------:R-:W4:Y:S04]  /*325c0*/  LDL.LU R119, [R1+0x1c0] ;  /* 0x0001c00001777983 */ /* 0x000f280000300800 */
[----:B------:R-:W4:Y:S04]  /*325d0*/  LDL.LU R151, [R1+0xa10] ;  /* 0x000a100001977983 */ /* 0x000f280000300800 */
[----:B------:R-:W4:Y:S04]  /*325e0*/  LDL.LU R120, [R1+0x1c4] ;  /* 0x0001c40001787983 */ /* 0x000f280000300800 */
[----:B0-----:R-:W4:Y:S04]  /*325f0*/  LDL.LU R0, [R1+0xa14] ;  /* 0x000a140001007983 */ /* 0x001f280000300800 */
        /* <DEDUP_REMOVED lines=36> */
[----:B0-----:R-:W4:Y:S04]  /*32840*/  LDL.LU R150, [R1+0xa54] ;  /* 0x000a540001967983 */ /* 0x001f280000300800 */
[----:B------:R-:W3:Y:S04]  /*32850*/  LDL.LU R119, [R1+0xce8] ;  /* 0x000ce80001777983 */ /* 0x000ee80000300800 */
[----:B------:R0:W-:Y:S04]  /*32860*/  STL [R1+0xa10], R151 ;  /* 0x000a109701007387 */ /* 0x0001e80000100800 */
[----:B0-----:R-:W3:Y:S01]  /*32870*/  LDL.LU R151, [R1+0xa58] ;  /* 0x000a580001977983 */ /* 0x001ee20000300800 */
[----:B------:R-:W-:Y:S01]  /*32880*/  FADD R0, R120, R0 ;  /* 0x0000000078007221 */ /* 0x000fe20000000000 */
[----:B------:R-:W-:-:S02]  /*32890*/  FADD R122, R121, R122 ;  /* 0x0000007a797a7221 */ /* 0x000fc40000000000 */
[----:B------:R-:W3:Y:S01]  /*328a0*/  LDL.LU R120, [R1+0xce4] ;  /* 0x000ce40001787983 */ /* 0x000ee20000300800 */
[----:B------:R-:W-:-:S03]  /*328b0*/  FADD R124, R123, R124 ;  /* 0x0000007c7b7c7221 */ /* 0x000fc60000000000 */
[----:B------:R0:W-:Y:S01]  /*328c0*/  STL [R1+0xa14], R0 ;  /* 0x000a140001007387 */ /* 0x0001e20000100800 */
[----:B------:R-:W-:-:S03]  /*328d0*/  FADD R126, R125, R126 ;  /* 0x0000007e7d7e7221 */ /* 0x000fc60000000000 */
[----:B0-----:R-:W3:Y:S04]  /*328e0*/  LDL.LU R0, [R1+0xa5c] ;  /* 0x000a5c0001007983 */ /* 0x001ee80000300800 */
[----:B------:R-:W3:Y:S04]  /*328f0*/  LDL.LU R121, [R1+0xce0] ;  /* 0x000ce00001797983 */ /* 0x000ee80000300800 */
[----:B------:R0:W-:Y:S01]  /*32900*/  STL [R1+0xa18], R122 ;  /* 0x000a187a01007387 */ /* 0x0001e20000100800 */
[----:B------:R-:W-:Y:S01]  /*32910*/  FADD R128, R127, R128 ;  /* 0x000000807f807221 */ /* 0x000fe20000000000 */
[----:B------:R-:W-:-:S02]  /*32920*/  FADD R139, R129, R139 ;  /* 0x0000008b818b7221 */ /* 0x000fc40000000000 */
[----:B0-----:R-:W3:Y:S04]  /*32930*/  LDL.LU R122, [R1+0xcdc] ;  /* 0x000cdc00017a7983 */ /* 0x001ee80000300800 */
[----:B------:R-:W3:Y:S04]  /*32940*/  LDL.LU R123, [R1+0xcd8] ;  /* 0x000cd800017b7983 */ /* 0x000ee80000300800 */
[----:B------:R0:W-:Y:S01]  /*32950*/  STL [R1+0xa1c], R124 ;  /* 0x000a1c7c01007387 */ /* 0x0001e20000100800 */
[----:B------:R-:W-:-:S03]  /*32960*/  FADD R140, R130, R140 ;  /* 0x0000008c828c7221 */ /* 0x000fc60000000000 */
        /* <DEDUP_REMOVED lines=34> */
[----:B------:R0:W-:Y:S04]  /*32b90*/  STL [R1+0xa40], R145 ;  /* 0x000a409101007387 */ /* 0x0001e80000100800 */
[----:B0-----:R-:W3:Y:S04]  /*32ba0*/  LDL.LU R145, [R1+0xa78] ;  /* 0x000a780001917983 */ /* 0x001ee80000300800 */
[----:B------:R-:W3:Y:S04]  /*32bb0*/  LDL.LU R136, [R1+0xca4] ;  /* 0x000ca40001887983 */ /* 0x000ee80000300800 */
[----:B------:R0:W-:Y:S04]  /*32bc0*/  STL [R1+0xa44], R146 ;  /* 0x000a449201007387 */ /* 0x0001e80000100800 */
[----:B0-----:R-:W3:Y:S04]  /*32bd0*/  LDL.LU R146, [R1+0xa7c] ;  /* 0x000a7c0001927983 */ /* 0x001ee80000300800 */
[----:B------:R-:W3:Y:S04]  /*32be0*/  LDL.LU R137, [R1+0xca0] ;  /* 0x000ca00001897983 */ /* 0x000ee80000300800 */
[----:B------:R0:W-:Y:S04]  /*32bf0*/  STL [R1+0xa48], R147 ;  /* 0x000a489301007387 */ /* 0x0001e80000100800 */
[----:B0-----:R-:W3:Y:S04]  /*32c00*/  LDL.LU R147, [R1+0xa80] ;  /* 0x000a800001937983 */ /* 0x001ee80000300800 */
[----:B------:R-:W3:Y:S01]  /*32c10*/  LDL.LU R138, [R1+0xc9c] ;  /* 0x000c9c00018a7983 */ /* 0x000ee20000300800 */
[----:B--2---:R-:W-:-:S03]  /*32c20*/  FADD R149, R24, R149 ;  /* 0x0000009518957221 */ /* 0x004fc60000000000 */
[----:B------:R0:W-:Y:S04]  /*32c30*/  STL [R1+0xa4c], R148 ;  /* 0x000a4c9401007387 */ /* 0x0001e80000100800 */
[----:B0-----:R-:W2:Y:S04]  /*32c40*/  LDL.LU R148, [R1+0xa84] ;  /* 0x000a840001947983 */ /* 0x001ea80000300800 */
[----:B------:R0:W-:Y:S01]  /*32c50*/  STL [R1+0xa50], R149 ;  /* 0x000a509501007387 */ /* 0x0001e20000100800 */
[----:B----4-:R-:W-:-:S03]  /*32c60*/  FADD R150, R25, R150 ;  /* 0x0000009619967221 */ /* 0x010fc60000000000 */
[----:B0-----:R-:W4:Y:S04]  /*32c70*/  LDL.LU R149, [R1+0xa88] ;  /* 0x000a880001957983 */ /* 0x001f280000300800 */
[----:B------:R0:W-:Y:S04]  /*32c80*/  STL [R1+0xa54], R150 ;  /* 0x000a549601007387 */ /* 0x0001e80000100800 */
[----:B0-----:R-:W4:Y:S01]  /*32c90*/  LDL.LU R150, [R1+0xa8c] ;  /* 0x000a8c0001967983 */ /* 0x001f220000300800 */
[----:B---3--:R-:W-:-:S05]  /*32ca0*/  FADD R151, R26, R151 ;  /* 0x000000971a977221 */ /* 0x008fca0000000000 */
[----:B------:R0:W-:Y:S04]  /*32cb0*/  STL [R1+0xa58], R151 ;  /* 0x000a589701007387 */ /* 0x0001e80000100800 */
[----:B0-----:R-:W3:Y:S01]  /*32cc0*/  LDL.LU R151, [R1+0xa90] ;  /* 0x000a900001977983 */ /* 0x001ee20000300800 */
[----:B------:R-:W-:-:S03]  /*32cd0*/  FADD R0, R27, R0 ;  /* 0x000000001b007221 */ /* 0x000fc60000000000 */
[----:B------:R-:W3:Y:S04]  /*32ce0*/  LDL.LU R27, [R1+0xac8] ;  /* 0x000ac800011b7983 */ /* 0x000ee80000300800 */
[----:B------:R-:W3:Y:S04]  /*32cf0*/  LDL.LU R26, [R1+0xacc] ;  /* 0x000acc00011a7983 */ /* 0x000ee80000300800 */
[----:B------:R-:W3:Y:S04]  /*32d00*/  LDL.LU R25, [R1+0xad0] ;  /* 0x000ad00001197983 */ /* 0x000ee80000300800 */
[----:B------:R0:W-:Y:S04]  /*32d10*/  STL [R1+0xa5c], R0 ;  /* 0x000a5c0001007387 */ /* 0x0001e80000100800 */
[----:B------:R-:W3:Y:S04]  /*32d20*/  LDL.LU R24, [R1+0xad4] ;  /* 0x000ad40001187983 */ /* 0x000ee80000300800 */
[----:B0-----:R-:W3:Y:S01]  /*32d30*/  LDL.LU R0, [R1+0xad8] ;  /* 0x000ad80001007983 */ /* 0x001ee20000300800 */
[----:B------:R-:W-:-:S05]  /*32d40*/  FADD R139, R28, R139 ;  /* 0x0000008b1c8b7221 */ /* 0x000fca0000000000 */
[----:B------:R0:W-:Y:S04]  /*32d50*/  STL [R1+0xa60], R139 ;  /* 0x000a608b01007387 */ /* 0x0001e80000100800 */
[----:B0-----:R-:W3:Y:S01]  /*32d60*/  LDL.LU R139, [R1+0xc98] ;  /* 0x000c9800018b7983 */ /* 0x001ee20000300800 */
[----:B------:R-:W-:-:S03]  /*32d70*/  FADD R140, R29, R140 ;  /* 0x0000008c1d8c7221 */ /* 0x000fc60000000000 */
[----:B------:R-:W3:Y:S04]  /*32d80*/  LDL.LU R28, [R1+0xac4] ;  /* 0x000ac400011c7983 */ /* 0x000ee80000300800 */
        /* <DEDUP_REMOVED lines=30> */
[----:B--2---:R-:W-:-:S03]  /*32f70*/  FADD R148, R37, R148 ;  /* 0x0000009425947221 */ /* 0x004fc60000000000 */
[----:B------:R-:W2:Y:S04]  /*32f80*/  LDL.LU R36, [R1+0xaa4] ;  /* 0x000aa40001247983 */ /* 0x000ea80000300800 */
[----:B------:R0:W-:Y:S01]  /*32f90*/  STL [R1+0xa84], R148 ;  /* 0x000a849401007387 */ /* 0x0001e20000100800 */
[----:B----4-:R-:W-:-:S03]  /*32fa0*/  FADD R149, R38, R149 ;  /* 0x0000009526957221 */ /* 0x010fc60000000000 */
[----:B0-----:R-:W4:Y:S04]  /*32fb0*/  LDL.LU R148, [R1+0xc74] ;  /* 0x000c740001947983 */ /* 0x001f280000300800 */
[----:B------:R-:W4:Y:S04]  /*32fc0*/  LDL.LU R37, [R1+0xaa0] ;  /* 0x000aa00001257983 */ /* 0x000f280000300800 */
[----:B------:R0:W-:Y:S01]  /*32fd0*/  STL [R1+0xa88], R149 ;  /* 0x000a889501007387 */ /* 0x0001e20000100800 */
[----:B------:R-:W-:-:S03]  /*32fe0*/  FADD R150, R39, R150 ;  /* 0x0000009627967221 */ /* 0x000fc60000000000 */
[----:B0-----:R-:W4:Y:S04]  /*32ff0*/  LDL.LU R149, [R1+0xc70] ;  /* 0x000c700001957983 */ /* 0x001f280000300800 */
[----:B------:R-:W4:Y:S04]  /*33000*/  LDL.LU R38, [R1+0xa9c] ;  /* 0x000a9c0001267983 */ /* 0x000f280000300800 */
[----:B------:R0:W-:Y:S01]  /*33010*/  STL [R1+0xa8c], R150 ;  /* 0x000a8c9601007387 */ /* 0x0001e20000100800 */
[----:B---3--:R-:W-:-:S03]  /*33020*/  FADD R151, R40, R151 ;  /* 0x0000009728977221 */ /* 0x008fc60000000000 */
[----:B0-----:R-:W3:Y:S04]  /*33030*/  LDL.LU R150, [R1+0xc6c] ;  /* 0x000c6c0001967983 */ /* 0x001ee80000300800 */
[----:B------:R-:W3:Y:S04]  /*33040*/  LDL.LU R39, [R1+0xa98] ;  /* 0x000a980001277983 */ /* 0x000ee80000300800 */
[----:B------:R0:W-:Y:S04]  /*33050*/  STL [R1+0xa90], R151 ;  /* 0x000a909701007387 */ /* 0x0001e80000100800 */
[----:B0-----:R-:W3:Y:S04]  /*33060*/  LDL.LU R151, [R1+0xc68] ;  /* 0x000c680001977983 */ /* 0x001ee80000300800 */
[----:B------:R-:W3:Y:S01]  /*33070*/  LDL.LU R40, [R1+0xa94] ;  /* 0x000a940001287983 */ /* 0x000ee20000300800 */
        /* <DEDUP_REMOVED lines=13> */
[----:B--2---:R-:W-:Y:S01]  /*33150*/  FADD R36, R45, R36 ;  /* 0x000000242d247221 */ /* 0x004fe20000000000 */
[----:B----4-:R-:W-:Y:S01]  /*33160*/  FADD R37, R44, R37 ;  /* 0x000000252c257221 */ /* 0x010fe20000000000 */
[----:B------:R-:W-:Y:S01]  /*33170*/  FADD R38, R43, R38 ;  /* 0x000000262b267221 */ /* 0x000fe20000000000 */
[----:B---3--:R-:W-:Y:S01]  /*33180*/  FADD R39, R42, R39 ;  /* 0x000000272a277221 */ /* 0x008fe20000000000 */
[----:B------:R-:W-:-:S05]  /*33190*/  FADD R40, R41, R40 ;  /* 0x0000002829287221 */ /* 0x000fca0000000000 */
        /* <DEDUP_REMOVED lines=15> */
[----:B------:R-:W4:Y:S04]  /*33290*/  LDL.LU R53, [R1+0xadc] ;  /* 0x000adc0001357983 */ /* 0x000f280000300800 */
[----:B------:R4:W-:Y:S04]  /*332a0*/  STL [R1+0xad0], R25 ;  /* 0x000ad01901007387 */ /* 0x0009e80000100800 */
[----:B------:R-:W4:Y:S04]  /*332b0*/  LDL.LU R52, [R1+0xae0] ;  /* 0x000ae00001347983 */ /* 0x000f280000300800 */
[----:B------:R4:W-:Y:S04]  /*332c0*/  STL [R1+0xad4], R24 ;  /* 0x000ad41801007387 */ /* 0x0009e80000100800 */
        /* <DEDUP_REMOVED lines=14> */
[----:B--2---:R-:W2:Y:S04]  /*333b0*/  LDL.LU R38, [R1+0xb18] ;  /* 0x000b180001267983 */ /* 0x004ea80000300800 */
        /* <DEDUP_REMOVED lines=258> */
[----:B------:R-:W-:Y:S01]  /*343e0*/  FADD R24, R150, R24 ;  /* 0x0000001896187221 */ /* 0x000fe20000000000 */
[----:B------:R-:W-:-:S05]  /*343f0*/  FADD R0, R0, R151 ;  /* 0x0000009700007221 */ /* 0x000fca0000000000 */
[----:B------:R0:W-:Y:S04]  /*34400*/  STL [R1+0xc4c], R0 ;  /* 0x000c4c0001007387 */ /* 0x0001e80000100800 */
[----:B------:R0:W-:Y:S04]  /*34410*/  STL [R1+0xc44], R25 ;  /* 0x000c441901007387 */ /* 0x0001e80000100800 */
[----:B------:R0:W-:Y:S02]  /*34420*/  STL [R1+0xc48], R24 ;  /* 0x000c481801007387 */ /* 0x0001e40000100800 */
.L_x_28:
[----:B0-----:R-:W0:Y:S02]  /*34430*/  LDC R0, c[0x0][0x28c] ;  /* 0x0000a300ff007b82 */ /* 0x001e240000000800 */
[----:B0-----:R-:W-:-:S13]  /*34440*/  ISETP.GE.AND P0, PT, R0, 0x1, PT ;  /* 0x000000010000780c */ /* 0x001fda0003f06270 */
[----:B------:R-:W-:Y:S05]  /*34450*/  @!P0 BRA `(.L_x_29) ;  /* 0x0000000000408947 */ /* 0x000fea0003800000 */
[----:B------:R-:W-:-:S06]  /*34460*/  UISETP.NE.AND UP0, UPT, UR8, 0x3, UPT ;  /* 0x000000030800788c */ /* 0x000fcc000bf05270 */
[----:B------:R-:W-:-:S13]  /*34470*/  PLOP3.LUT P0, PT, PT, PT, UP0, 0x80, 0x0 ;  /* 0x000000000000781c */ /* 0x000fda0003f0f008 */
[----:B------:R-:W-:Y:S05]  /*34480*/  @!P0 BRA `(.L_x_30) ;  /* 0x0000000000048947 */ /* 0x000fea0003800000 */
[----:B------:R-:W-:Y:S01]  /*34490*/  BPT.TRAP 0x1 ;  /* 0x000000040000795c */ /* 0x000fe20000300000 */
.L_x_30:
[----:B------:R-:W-:-:S04]  /*344a0*/  UISETP.LT.AND UP0, UPT, UR24, 0x1, UPT ;  /* 0x000000011800788c */ /* 0x000fc8000bf01270 */
[----:B------:R-:W-:Y:S02]  /*344b0*/  USEL UR6, UR24, 0x1, UP0 ;  /* 0x0000000118067887 */ /* 0x000fe40008000000 */
[----:B------:R-:W-:Y:S02]  /*344c0*/  UISETP.GT.U32.AND UP0, UPT, UR7, 0x1, UPT ;  /* 0x000000010700788c */ /* 0x000fe4000bf04070 */
[----:B------:R-:W-:-:S04]  /*344d0*/  UIADD3 UR6, UR5, UR24, -UR6 ;  /* 0x0000001805067290 */ /* 0x000fc8000fffe806 */
[----:B------:R-:W-:Y:S01]  /*344e0*/  USHF.L.U32 UR6, UR6, 0x3, URZ ;  /* 0x0000000306067899 */ /* 0x000fe2000800063f */
[----:B------:R-:W-:-:S03]  /*344f0*/  PLOP3.LUT P0, PT, PT, PT, UP0, 0x80, 0x0 ;  /* 0x000000000000781c */ /* 0x000fc60003f0f008 */
[----:B------:R-:W-:-:S04]  /*34500*/  ULOP3.LUT UR6, UR6, 0x8, URZ, 0xc0, !UPT ;  /* 0x0000000806067892 */ /* 0x000fc8000f8ec03f */
[----:B------:R-:W-:-:S04]  /*34510*/  UIADD3 UR6, UR12, 0x10, UR6 ;  /* 0x000000100c067890 */ /* 0x000fc8000fffe006 */
[----:B------:R-:W-:-:S09]  /*34520*/  UPRMT UR6, URZ, 0x654, UR6 ;  /* 0x000006543f067896 */ /* 0x000fd20008000006 */
[----:B------:R-:W-:Y:S01]  /*34530*/  SYNCS.ARRIVE.TRANS64.RED.A1T0 RZ, [UR6], RZ ;  /* 0x000000ffffff79a7 */ /* 0x000fe20008100406 */
[----:B------:R-:W-:Y:S05]  /*34540*/  @P0 BRA `(.L_x_29) ;  /* 0x0000000000040947 */ /* 0x000fea0003800000 */
[----:B------:R-:W-:Y:S01]  /*34550*/  BPT.TRAP 0x1 ;  /* 0x000000040000795c */ /* 0x000fe20000300000 */
.L_x_29:
[----:B------:R-:W2:Y:S01]  /*34560*/  LDL.LU R30, [R1+0xc5c] ;  /* 0x000c5c00011e7983 */ /* 0x000ea20000300800 */
[----:B------:R-:W0:Y:S01]  /*34570*/  LDC R27, c[0x0][0x288] ;  /* 0x0000a200ff1b7b82 */ /* 0x000e220000000800 */
[----:B------:R-:W-:Y:S02]  /*34580*/  ULDC UR6, c[0x0][0x284] ;  /* 0x0000a10000067ab9 */ /* 0x000fe40000000800 */
[----:B------:R-:W3:Y:S01]  /*34590*/  LDL.LU R28, [R1+0xc58] ;  /* 0x000c5800011c7983 */ /* 0x000ee20000300800 */
[----:B------:R-:W4:Y:S01]  /*345a0*/  S2R R29, SR_TID.X ;  /* 0x00000000001d7919 */ /* 0x000f220000002100 */
[----:B------:R-:W-:Y:S01]  /*345b0*/  IMAD.MOV.U32 R42, RZ, RZ, -0x1 ;  /* 0xffffffffff2a7424 */ /* 0x000fe200078e00ff */
[--C-:B----4-:R-:W-:Y:S02]  /*345c0*/  SHF.R.U32.HI R25, RZ, 0x2, R29.reuse ;  /* 0x00000002ff197819 */ /* 0x110fe4000001161d */
[----:B------:R-:W-:Y:S02]  /*345d0*/  LOP3.LUT R26, R29, 0x60, RZ, 0xc0, !PT ;  /* 0x000000601d1a7812 */ /* 0x000fe400078ec0ff */
[----:B------:R-:W-:-:S02]  /*345e0*/  SHF.R.U32.HI R24, RZ, 0x7, R29 ;  /* 0x00000007ff187819 */ /* 0x000fc4000001161d */
[----:B------:R-:W-:Y:S02]  /*345f0*/  LOP3.LUT R25, R25, 0x7, RZ, 0xc0, !PT ;  /* 0x0000000719197812 */ /* 0x000fe400078ec0ff */
[----:B------:R-:W-:Y:S02]  /*34600*/  SHF.R.U32.HI R26, RZ, 0x1, R26 ;  /* 0x00000001ff1a7819 */ /* 0x000fe4000001161a */
[----:B------:R-:W-:Y:S02]  /*34610*/  LOP3.LUT R24, R24, 0x1, RZ, 0xc0, !PT ;  /* 0x0000000118187812 */ /* 0x000fe400078ec0ff */
[----:B------:R-:W-:-:S05]  /*34620*/  IADD3 R0, RZ, -R26, -R25 ;  /* 0x8000001aff007210 */ /* 0x000fca0007ffe819 */
[C---:B------:R-:W-:Y:S02]  /*34630*/  IMAD R0, R24.reuse, -0x40, R0 ;  /* 0xffffffc018007824 */ /* 0x040fe400078e0200 */
[----:B------:R-:W-:Y:S02]  /*34640*/  IMAD.SHL.U32 R35, R24, 0x40, RZ ;  /* 0x0000004018237824 */ /* 0x000fe400078e00ff */
[----:B------:R-:W-:-:S03]  /*34650*/  IMAD.SHL.U32 R33, R29, 0x2, RZ ;  /* 0x000000021d217824 */ /* 0x000fc600078e00ff */
[----:B------:R-:W-:Y:S02]  /*34660*/  LOP3.LUT R35, R35, 0x40, R25, 0xe2, !PT ;  /* 0x0000004023237812 */ /* 0x000fe400078ee219 */
[----:B--2---:R-:W-:Y:S01]  /*34670*/  SHF.L.U32 R32, R30, 0x9, RZ ;  /* 0x000000091e207819 */ /* 0x004fe200000006ff */
[----:B---3--:R-:W-:-:S03]  /*34680*/  IMAD.SHL.U32 R34, R28, 0x100, RZ ;  /* 0x000001001c227824 */ /* 0x008fc600078e00ff */
[----:B0-----:R-:W-:-:S04]  /*34690*/  ISETP.GE.AND P0, PT, R32, R27, PT ;  /* 0x0000001b2000720c */ /* 0x001fc80003f06270 */
[C---:B------:R-:W-:Y:S02]  /*346a0*/  ISETP.GE.OR P0, PT, R34.reuse, UR6, P0 ;  /* 0x0000000622007c0c */ /* 0x040fe40008706670 */
[----:B------:R-:W-:Y:S02]  /*346b0*/  IADD3 R34, -R34, UR6, R0 ;  /* 0x0000000622227c10 */ /* 0x000fe4000fffe100 */
[----:B------:R-:W-:Y:S01]  /*346c0*/  LOP3.LUT R0, R29, 0x3, RZ, 0xc0, !PT ;  /* 0x000000031d007812 */ /* 0x000fe200078ec0ff */
[----:B------:R-:W-:-:S04]  /*346d0*/  IMAD.WIDE R36, R28, 0x100, RZ ;  /* 0x000001001c247825 */ /* 0x000fc800078e02ff */
[----:B------:R-:W-:Y:S01]  /*346e0*/  IMAD R0, R0, -0x2, R27 ;  /* 0xfffffffe00007824 */ /* 0x000fe200078e021b */
[----:B------:R-:W-:-:S04]  /*346f0*/  LOP3.LUT R35, R36, R35, R26, 0xfe, !PT ;  /* 0x0000002324237212 */ /* 0x000fc800078efe1a */
[C---:B------:R-:W-:Y:S02]  /*34700*/  IADD3 R0, -R32.reuse, R0, RZ ;  /* 0x0000000020007210 */ /* 0x040fe40007ffe1ff */
[----:B------:R-:W-:Y:S01]  /*34710*/  LOP3.LUT R32, R32, 0x6, R33, 0xf8, !PT ;  /* 0x0000000620207812 */ /* 0x000fe200078ef821 */
[----:B------:R-:W-:Y:S06]  /*34720*/  @P0 BRA `(.L_x_31) ;  /* 0x0000025400cc0947 */ /* 0x000fec0003800000 */
[----:B------:R-:W0:Y:S01]  /*34730*/  LDC.64 R28, c[0x0][0x5c8] ;  /* 0x00017200ff1c7b82 */ /* 0x000e220000000a00 */
[----:B------:R-:W-:Y:S01]  /*34740*/  USHF.R.S32.HI UR9, URZ, 0x1f, UR27 ;  /* 0x0000001f3f097899 */ /* 0x000fe2000801141b */
[--C-:B------:R-:W-:Y:S01]  /*34750*/  SHF.R.S32.HI R33, RZ, 0x1f, R32.reuse ;  /* 0x0000001fff217819 */ /* 0x100fe20000011420 */
[----:B------:R-:W-:Y:S01]  /*34760*/  ULDC.64 UR10, c[0x0][0x5d0] ;  /* 0x00017400000a7ab9 */ /* 0x000fe20000000a00 */
[----:B------:R-:W-:Y:S01]  /*34770*/  BSSY B0, `(.L_x_31) ;  /* 0x000256e000007945 */ /* 0x000fe20003800000 */
[----:B------:R-:W-:Y:S02]  /*34780*/  UIMAD UR6, UR9, UR10, URZ ;  /* 0x0000000a090672a4 */ /* 0x000fe4000f8e023f */
[----:B------:R-:W-:Y:S02]  /*34790*/  IMAD.U32 R26, RZ, RZ, UR10 ;  /* 0x0000000aff1a7e24 */ /* 0x000fe4000f8e00ff */
[----:B------:R-:W-:Y:S02]  /*347a0*/  UIMAD UR6, UR27, UR11, UR6 ;  /* 0x0000000b1b0672a4 */ /* 0x000fe4000f8e0206 */
[----:B------:R-:W-:Y:S01]  /*347b0*/  IMAD.WIDE.U32 R26, R26, UR27, R32 ;  /* 0x0000001b1a1a7c25 */ /* 0x000fe2000f8e0020 */
[----:B------:R-:W-:-:S04]  /*347c0*/  ULDC.64 UR10, c[0x0][0x5c0] ;  /* 0x00017000000a7ab9 */ /* 0x000fc80000000a00 */
[----:B------:R-:W-:Y:S01]  /*347d0*/  IADD3 R27, R27, UR6, RZ ;  /* 0x000000061b1b7c10 */ /* 0x000fe2000fffe0ff */
[-C--:B0-----:R-:W-:Y:S01]  /*347e0*/  IMAD R24, R37, R28.reuse, RZ ;  /* 0x0000001c25187224 */ /* 0x081fe200078e02ff */
[----:B------:R-:W-:Y:S01]  /*347f0*/  SHF.L.U64.HI R38, R28, 0x3, R29 ;  /* 0x000000031c267819 */ /* 0x000fe2000001021d */
[----:B------:R-:W-:-:S04]  /*34800*/  IMAD.WIDE.U32 R26, R35, R28, R26 ;  /* 0x0000001c231a7225 */ /* 0x000fc800078e001a */
[----:B------:R-:W-:Y:S01]  /*34810*/  IMAD R24, R35, R29, R24 ;  /* 0x0000001d23187224 */ /* 0x000fe200078e0218 */
[C---:B------:R-:W-:Y:S01]  /*34820*/  LEA R30, P2, R28.reuse, R26, 0x7 ;  /* 0x0000001a1c1e7211 */ /* 0x040fe200078438ff */
[----:B------:R-:W-:Y:S02]  /*34830*/  IMAD.SHL.U32 R25, R28, 0x8, RZ ;  /* 0x000000081c197824 */ /* 0x000fe400078e00ff */
[----:B------:R-:W-:Y:S01]  /*34840*/  IMAD.IADD R27, R27, 0x1, R24 ;  /* 0x000000011b1b7824 */ /* 0x000fe200078e0218 */
[C---:B------:R-:W-:Y:S02]  /*34850*/  IADD3 R24, P5, R26.reuse, UR10, RZ ;  /* 0x0000000a1a187c10 */ /* 0x040fe4000ffbe0ff */
[----:B------:R-:W-:Y:S02]  /*34860*/  IADD3 R26, P0, P1, R26, UR10, R25 ;  /* 0x0000000a1a1a7c10 */ /* 0x000fe4000f91e019 */
[----:B------:R-:W-:Y:S02]  /*34870*/  LEA.HI.X R31, R28, R27, R29, 0x7, P2 ;  /* 0x0000001b1c1f7211 */ /* 0x000fe400010f3c1d */
[----:B------:R-:W-:-:S02]  /*34880*/  IADD3 R28, P2, P3, R30, UR10, R25 ;  /* 0x0000000a1e1c7c10 */ /* 0x000fc4000fb5e019 */
[----:B------:R-:W-:Y:S02]  /*34890*/  IADD3.X R25, R27, UR11, RZ, P5, !PT ;  /* 0x0000000b1b197c10 */ /* 0x000fe4000affe4ff */
[----:B------:R-:W-:Y:S02]  /*348a0*/  FSETP.NEU.AND P5, PT, RZ, UR25, PT ;  /* 0x00000019ff007c0b */ /* 0x000fe4000bfad000 */
[----:B------:R-:W-:Y:S02]  /*348b0*/  IADD3 R30, P6, R30, UR10, RZ ;  /* 0x0000000a1e1e7c10 */ /* 0x000fe4000ffde0ff */
[--C-:B------:R-:W-:Y:S02]  /*348c0*/  IADD3.X R29, R31, UR11, R38.reuse, P2, P3 ;  /* 0x0000000b1f1d7c10 */ /* 0x100fe400097e6426 */
[----:B------:R-:W-:Y:S02]  /*348d0*/  IADD3.X R27, R27, UR11, R38, P0, P1 ;  /* 0x0000000b1b1b7c10 */ /* 0x000fe400087e2426 */
[----:B------:R-:W-:-:S05]  /*348e0*/  IADD3.X R31, R31, UR11, RZ, P6, !PT ;  /* 0x0000000b1f1f7c10 */ /* 0x000fca000b7fe4ff */
[----:B------:R-:W-:Y:S05]  /*348f0*/  @!P5 BRA `(.L_x_32) ;  /* 0x000001b800f4d947 */ /* 0x000fea0003800000 */
[----:B------:R-:W-:Y:S01]  /*34900*/  ULDC.64 UR10, c[0x0][0x5b8] ;  /* 0x00016e00000a7ab9 */ /* 0x000fe20000000a00 */
[----:B------:R-:W-:Y:S01]  /*34910*/  ISETP.GE.AND P3, PT, R34, 0x1, PT ;  /* 0x000000012200780c */ /* 0x000fe20003f66270 */
[----:B------:R-:W-:Y:S02]  /*34920*/  UIMAD UR6, UR9, UR10, URZ ;  /* 0x0000000a090672a4 */ /* 0x000fe4000f8e023f */
[----:B------:R-:W-:Y:S01]  /*34930*/  MOV R38, UR10 ;  /* 0x0000000a00267c02 */ /* 0x000fe20008000f00 */
[----:B------:R-:W-:Y:S01]  /*34940*/  ULDC.64 UR12, c[0x0][0x5a8] ;  /* 0x00016a00000c7ab9 */ /* 0x000fe20000000a00 */
[----:B------:R-:W-:Y:S01]  /*34950*/  ISETP.LT.OR P1, PT, R0, 0x1, !P3 ;  /* 0x000000010000780c */ /* 0x000fe20005f21670 */
[----:B------:R-:W-:Y:S01]  /*34960*/  UIMAD UR6, UR27, UR11, UR6 ;  /* 0x0000000b1b0672a4 */ /* 0x000fe2000f8e0206 */
[----:B------:R-:W-:Y:S01]  /*34970*/  BSSY B1, `(.L_x_33) ;  /* 0x000000d000017945 */ /* 0x000fe20003800000 */
[----:B------:R-:W-:Y:S01]  /*34980*/  IMAD.WIDE.U32 R32, R38, UR27, R32 ;  /* 0x0000001b26207c25 */ /* 0x000fe2000f8e0020 */
[----:B------:R-:W-:-:S03]  /*34990*/  ULDC.64 UR10, c[0x0][0x5b0] ;  /* 0x00016c00000a7ab9 */ /* 0x000fc60000000a00 */
[----:B------:R-:W-:Y:S02]  /*349a0*/  VIADD R39, R33, UR6 ;  /* 0x0000000621277c36 */ /* 0x000fe40008000000 */
[----:B------:R-:W-:Y:S02]  /*349b0*/  IMAD.MOV.U32 R38, RZ, RZ, R32 ;  /* 0x000000ffff267224 */ /* 0x000fe400078e0020 */
[----:B------:R-:W-:Y:S02]  /*349c0*/  IMAD R40, R37, UR10, RZ ;  /* 0x0000000a25287c24 */ /* 0x000fe4000f8e02ff */
[----:B------:R-:W-:-:S04]  /*349d0*/  IMAD.WIDE.U32 R32, R35, UR10, R38 ;  /* 0x0000000a23207c25 */ /* 0x000fc8000f8e0026 */
[----:B------:R-:W-:Y:S01]  /*349e0*/  IMAD R40, R35, UR11, R40 ;  /* 0x0000000b23287c24 */ /* 0x000fe2000f8e0228 */
[----:B------:R-:W-:-:S04]  /*349f0*/  IADD3 R32, P0, R32, UR12, RZ ;  /* 0x0000000c20207c10 */ /* 0x000fc8000ff1e0ff */
[--C-:B------:R-:W-:Y:S02]  /*34a00*/  IADD3.X R33, R33, UR13, R40.reuse, P0, !PT ;  /* 0x0000000d21217c10 */ /* 0x100fe400087fe428 */
[----:B------:R-:W-:Y:S01]  /*34a10*/  PRMT R40, RZ, 0x7610, R40 ;  /* 0x00007610ff287816 */ /* 0x000fe20000000028 */
[----:B------:R-:W-:Y:S06]  /*34a20*/  @P1 BRA `(.L_x_34) ;  /* 0x0000000000041947 */ /* 0x000fec0003800000 */
[----:B------:R0:W5:Y:S02]  /*34a30*/  LDG.E.U8 R40, desc[UR30][R32.64] ;  /* 0x0000001e20287981 */ /* 0x000164000c1e1100 */
.L_x_34:
[----:B------:R-:W-:Y:S05]  /*34a40*/  BSYNC B1 ;  /* 0x0000000000017941 */ /* 0x000fea0003800000 */
.L_x_33:
[----:B-----5:R-:W-:Y:S01]  /*34a50*/  LOP3.LUT R40, R40, 0xff, RZ, 0xc0, !PT ;  /* 0x000000ff28287812 */ /* 0x020fe200078ec0ff */
[----:B------:R-:W-:Y:S01]  /*34a60*/  BSSY B1, `(.L_x_35) ;  /* 0x000000b000017945 */ /* 0x000fe20003800000 */
[----:B------:R-:W-:Y:S02]  /*34a70*/  ISETP.LT.OR P0, PT, R0, 0x2, !P3 ;  /* 0x000000020000780c */ /* 0x000fe40005f01670 */
[----:B------:R-:W-:-:S05]  /*34a80*/  F2FP.F16.E4M3.UNPACK_B R40, R40 ;  /* 0x00000028ff28723e */ /* 0x000fca00020006ff */
[----:B------:R-:W-:-:S05]  /*34a90*/  HADD2.F32 R40, -RZ, R40.H0_H0 ;  /* 0x20000028ff287230 */ /* 0x000fca0000004100 */
[----:B------:R-:W-:-:S04]  /*34aa0*/  FMUL R40, R40, UR25 ;  /* 0x0000001928287c20 */ /* 0x000fc80008400000 */
[----:B------:R-:W-:-:S05]  /*34ab0*/  FFMA R2, R2, UR26, R40 ;  /* 0x0000001a02027c23 */ /* 0x000fca0008000028 */
[----:B------:R-:W-:-:S05]  /*34ac0*/  F2FP.SATFINITE.E4M3.F32.PACK_AB_MERGE_C R2, RZ, R2, RZ ;  /* 0x00000002ff02723e */ /* 0x000fca00048070ff */
[----:B------:R2:W-:Y:S02]  /*34ad0*/  @!P1 STG.E.U8 desc[UR30][R24.64], R2 ;  /* 0x0000000218009986 */ /* 0x0005e4000c10111e */
[----:B--2---:R-:W-:Y:S01]  /*34ae0*/  PRMT R2, RZ, 0x7610, R2 ;  /* 0x00007610ff027816 */ /* 0x004fe20000000002 */
[----:B------:R-:W-:Y:S06]  /*34af0*/  @P0 BRA `(.L_x_36) ;  /* 0x0000000000040947 */ /* 0x000fec0003800000 */
[----:B------:R2:W5:Y:S02]  /*34b00*/  LDG.E.U8 R2, desc[UR30][R32.64+0x1] ;  /* 0x0000011e20027981 */ /* 0x000564000c1e1100 */
.L_x_36:
[----:B------:R-:W-:Y:S05]  /*34b10*/  BSYNC B1 ;  /* 0x0000000000017941 */ /* 0x000fea0003800000 */
.L_x_35:
[----:B-----5:R-:W-:Y:S01]  /*34b20*/  LOP3.LUT R40, R2, 0xff, RZ, 0xc0, !PT ;  /* 0x000000ff02287812 */ /* 0x020fe200078ec0ff */
[----:B------:R-:W-:Y:S01]  /*34b30*/  BSSY B1, `(.L_x_37) ;  /* 0x0000013000017945 */ /* 0x000fe20003800000 */
[----:B------:R-:W-:Y:S02]  /*34b40*/  IADD3 R2, P1, R35, 0x8, RZ ;  /* 0x0000000823027810 */ /* 0x000fe40007f3e0ff */
[----:B------:R-:W-:Y:S02]  /*34b50*/  F2FP.F16.E4M3.UNPACK_B R40, R40 ;  /* 0x00000028ff28723e */ /* 0x000fe400020006ff */
[----:B------:R-:W-:-:S03]  /*34b60*/  ISETP.GE.AND P2, PT, R34, 0x9, PT ;  /* 0x000000092200780c */ /* 0x000fc60003f46270 */
[----:B------:R-:W-:Y:S01]  /*34b70*/  HADD2.F32 R41, -RZ, R40.H0_H0 ;  /* 0x20000028ff297230 */ /* 0x000fe20000004100 */
[----:B------:R-:W-:-:S04]  /*34b80*/  IADD3.X R40, RZ, R37, RZ, P1, !PT ;  /* 0x00000025ff287210 */ /* 0x000fc80000ffe4ff */
[----:B------:R-:W-:Y:S01]  /*34b90*/  FMUL R41, R41, UR25 ;  /* 0x0000001929297c20 */ /* 0x000fe20008400000 */
[----:B------:R-:W-:-:S03]  /*34ba0*/  IMAD R40, R40, UR10, RZ ;  /* 0x0000000a28287c24 */ /* 0x000fc6000f8e02ff */
[----:B------:R-:W-:Y:S01]  /*34bb0*/  FFMA R41, R3, UR26, R41 ;  /* 0x0000001a03297c23 */ /* 0x000fe20008000029 */
[C---:B------:R-:W-:Y:S02]  /*34bc0*/  IMAD R40, R2.reuse, UR11, R40 ;  /* 0x0000000b02287c24 */ /* 0x040fe4000f8e0228 */
[----:B------:R-:W-:Y:S02]  /*34bd0*/  IMAD.WIDE.U32 R2, R2, UR10, R38 ;  /* 0x0000000a02027c25 */ /* 0x000fe4000f8e0026 */
[----:B------:R-:W-:Y:S02]  /*34be0*/  F2FP.SATFINITE.E4M3.F32.PACK_AB_MERGE_C R41, RZ, R41, RZ ;  /* 0x00000029ff29723e */ /* 0x000fe400048070ff */
[----:B------:R-:W-:-:S03]  /*34bf0*/  IADD3 R2, P1, R2, UR12, RZ ;  /* 0x0000000c02027c10 */ /* 0x000fc6000ff3e0ff */
[----:B------:R3:W-:Y:S01]  /*34c00*/  @!P0 STG.E.U8 desc[UR30][R24.64+0x1], R41 ;  /* 0x0000012918008986 */ /* 0x0007e2000c10111e */
[--C-:B------:R-:W-:Y:S02]  /*34c10*/  IADD3.X R3, R3, UR13, R40.reuse, P1, !PT ;  /* 0x0000000d03037c10 */ /* 0x100fe40008ffe428 */
[----:B------:R-:W-:Y:S02]  /*34c20*/  ISETP.LT.OR P1, PT, R0, 0x1, !P2 ;  /* 0x000000010000780c */ /* 0x000fe40005721670 */
[----:B------:R-:W-:-:S11]  /*34c30*/  PRMT R40, RZ, 0x7610, R40 ;  /* 0x00007610ff287816 */ /* 0x000fd60000000028 */
[----:B---3--:R-:W-:Y:S05]  /*34c40*/  @P1 BRA `(.L_x_38) ;  /* 0x0000000000041947 */ /* 0x008fea0003800000 */
[----:B------:R3:W5:Y:S02]  /*34c50*/  LDG.E.U8 R40, desc[UR30][R2.64] ;  /* 0x0000001e02287981 */ /* 0x000764000c1e1100 */
.L_x_38:
[----:B------:R-:W-:Y:S05]  /*34c60*/  BSYNC B1 ;  /* 0x0000000000017941 */ /* 0x000fea0003800000 */
.L_x_37:
        /* <DEDUP_REMOVED lines=9> */
[----:B----4-:R-:W-:Y:S01]  /*34d00*/  PRMT R4, RZ, 0x7610, R4 ;  /* 0x00007610ff047816 */ /* 0x010fe20000000004 */
[----:B------:R-:W-:Y:S06]  /*34d10*/  @P0 BRA `(.L_x_40) ;  /* 0x0000000000040947 */ /* 0x000fec0003800000 */
[----:B------:R4:W5:Y:S02]  /*34d20*/  LDG.E.U8 R4, desc[UR30][R2.64+0x1] ;  /* 0x0000011e02047981 */ /* 0x000964000c1e1100 */
.L_x_40:
[----:B------:R-:W-:Y:S05]  /*34d30*/  BSYNC B1 ;  /* 0x0000000000017941 */ /* 0x000fea0003800000 */
.L_x_39:
[----:B-----5:R-:W-:Y:S01]  /*34d40*/  LOP3.LUT R4, R4, 0xff, RZ, 0xc0, !PT ;  /* 0x000000ff04047812 */ /* 0x020fe200078ec0ff */
[----:B------:R-:W-:Y:S01]  /*34d50*/  BSSY B1, `(.L_x_41) ;  /* 0x000000b000017945 */ /* 0x000fe20003800000 */
[----:B------:R-:W-:Y:S02]  /*34d60*/  ISETP.LT.OR P1, PT, R0, 0x9, !P3 ;  /* 0x000000090000780c */ /* 0x000fe40005f21670 */
[----:B------:R-:W-:-:S05]  /*34d70*/  F2FP.F16.E4M3.UNPACK_B R4, R4 ;  /* 0x00000004ff04723e */ /* 0x000fca00020006ff */
[----:B------:R-:W-:-:S05]  /*34d80*/  HADD2.F32 R4, -RZ, R4.H0_H0 ;  /* 0x20000004ff047230 */ /* 0x000fca0000004100 */
[----:B------:R-:W-:-:S04]  /*34d90*/  FMUL R4, R4, UR25 ;  /* 0x0000001904047c20 */ /* 0x000fc80008400000 */
[--C-:B------:R-:W-:Y:S01]  /*34da0*/  FFMA R5, R5, UR26, R4.reuse ;  /* 0x0000001a05057c23 */ /* 0x100fe20008000004 */
[----:B------:R-:W-:-:S04]  /*34db0*/  PRMT R4, RZ, 0x7610, R4 ;  /* 0x00007610ff047816 */ /* 0x000fc80000000004 */
[----:B------:R-:W-:-:S05]  /*34dc0*/  F2FP.SATFINITE.E4M3.F32.PACK_AB_MERGE_C R5, RZ, R5, RZ ;  /* 0x00000005ff05723e */ /* 0x000fca00048070ff */
[----:B------:R0:W-:Y:S01]  /*34dd0*/  @!P0 STG.E.U8 desc[UR30][R26.64+0x1], R5 ;  /* 0x000001051a008986 */ /* 0x0001e2000c10111e */
[----:B------:R-:W-:Y:S05]  /*34de0*/  @P1 BRA `(.L_x_42) ;  /* 0x0000000000041947 */ /* 0x000fea0003800000 */
[----:B------:R0:W5:Y:S02]  /*34df0*/  LDG.E.U8 R4, desc[UR30][R32.64+0x8] ;  /* 0x0000081e20047981 */ /* 0x000164000c1e1100 */
.L_x_42:
[----:B------:R-:W-:Y:S05]  /*34e00*/  BSYNC B1 ;  /* 0x0000000000017941 */ /* 0x000fea0003800000 */
.L_x_41:
        /* <DEDUP_REMOVED lines=12> */
.L_x_44:
[----:B------:R-:W-:Y:S05]  /*34ed0*/  BSYNC B1 ;  /* 0x0000000000017941 */ /* 0x000fea0003800000 */
.L_x_43:
        /* <DEDUP_REMOVED lines=12> */
.L_x_46:
[----:B------:R-:W-:Y:S05]  /*34fa0*/  BSYNC B1 ;  /* 0x0000000000017941 */ /* 0x000fea0003800000 */
.L_x_45:
        /* <DEDUP_REMOVED lines=12> */
.L_x_48:
[----:B------:R-:W-:Y:S05]  /*35070*/  BSYNC B1 ;  /* 0x0000000000017941 */ /* 0x000fea0003800000 */
.L_x_47:
        /* <DEDUP_REMOVED lines=12> */
.L_x_50:
[----:B------:R-:W-:Y:S05]  /*35140*/  BSYNC B1 ;  /* 0x0000000000017941 */ /* 0x000fea0003800000 */
.L_x_49:
        /* <DEDUP_REMOVED lines=12> */
.L_x_52:
[----:B------:R-:W-:Y:S05]  /*35210*/  BSYNC B1 ;  /* 0x0000000000017941 */ /* 0x000fea0003800000 */
.L_x_51:
        /* <DEDUP_REMOVED lines=12> */
.L_x_54:
[----:B------:R-:W-:Y:S05]  /*352e0*/  BSYNC B1 ;  /* 0x0000000000017941 */ /* 0x000fea0003800000 */
.L_x_53:
        /* <DEDUP_REMOVED lines=12> */
.L_x_56:
[----:B------:R-:W-:Y:S05]  /*353b0*/  BSYNC B1 ;  /* 0x0000000000017941 */ /* 0x000fea0003800000 */
.L_x_55:
        /* <DEDUP_REMOVED lines=12> */
.L_x_58:
[----:B------:R-:W-:Y:S05]  /*35480*/  BSYNC B1 ;  /* 0x0000000000017941 */ /* 0x000fea0003800000 */
.L_x_57:
        /* <DEDUP_REMOVED lines=12> */
.L_x_60:
[----:B------:R-:W-:Y:S05]  /*35550*/  BSYNC B1 ;  /* 0x0000000000017941 */ /* 0x000fea0003800000 */
.L_x_59:
        /* <DEDUP_REMOVED lines=12> */
.L_x_62:
[----:B------:R-:W-:Y:S05]  /*35620*/  BSYNC B1 ;  /* 0x0000000000017941 */ /* 0x000fea0003800000 */
.L_x_61:
        /* <DEDUP_REMOVED lines=12> */
.L_x_64:
[----:B------:R-:W-:Y:S05]  /*356f0*/  BSYNC B1 ;  /* 0x0000000000017941 */ /* 0x000fea0003800000 */
.L_x_63:
        /* <DEDUP_REMOVED lines=12> */
.L_x_66:
[----:B------:R-:W-:Y:S05]  /*357c0*/  BSYNC B1 ;  /* 0x0000000000017941 */ /* 0x000fea0003800000 */
.L_x_65:
        /* <DEDUP_REMOVED lines=12> */
.L_x_68:
[----:B------:R-:W-:Y:S05]  /*35890*/  BSYNC B1 ;  /* 0x0000000000017941 */ /* 0x000fea0003800000 */
.L_x_67:
        /* <DEDUP_REMOVED lines=12> */
.L_x_70:
[----:B------:R-:W-:Y:S05]  /*35960*/  BSYNC B1 ;  /* 0x0000000000017941 */ /* 0x000fea0003800000 */
.L_x_69:
        /* <DEDUP_REMOVED lines=12> */
.L_x_72:
[----:B------:R-:W-:Y:S05]  /*35a30*/  BSYNC B1 ;  /* 0x0000000000017941 */ /* 0x000fea0003800000 */
.L_x_71:
        /* <DEDUP_REMOVED lines=12> */
.L_x_74:
[----:B------:R-:W-:Y:S05]  /*35b00*/  BSYNC B1 ;  /* 0x0000000000017941 */ /* 0x000fea0003800000 */
.L_x_73:
        /* <DEDUP_REMOVED lines=12> */
.L_x_76:
[----:B------:R-:W-:Y:S05]  /*35bd0*/  BSYNC B1 ;  /* 0x0000000000017941 */ /* 0x000fea0003800000 */
.L_x_75:
        /* <DEDUP_REMOVED lines=12> */
.L_x_78:
[----:B------:R-:W-:Y:S05]  /*35ca0*/  BSYNC B1 ;  /* 0x0000000000017941 */ /* 0x000fea0003800000 */
.L_x_77:
        /* <DEDUP_REMOVED lines=12> */
.L_x_80:
[----:B------:R-:W-:Y:S05]  /*35d70*/  BSYNC B1 ;  /* 0x0000000000017941 */ /* 0x000fea0003800000 */
.L_x_79:
        /* <DEDUP_REMOVED lines=12> */
.L_x_82:
[----:B------:R-:W-:Y:S05]  /*35e40*/  BSYNC B1 ;  /* 0x0000000000017941 */ /* 0x000fea0003800000 */
.L_x_81:
        /* <DEDUP_REMOVED lines=12> */
.L_x_84:
[----:B------:R-:W-:Y:S05]  /*35f10*/  BSYNC B1 ;  /* 0x0000000000017941 */ /* 0x000fea0003800000 */
.L_x_83:
        /* <DEDUP_REMOVED lines=12> */
.L_x_86:
[----:B------:R-:W-:Y:S05]  /*35fe0*/  BSYNC B1 ;  /* 0x0000000000017941 */ /* 0x000fea0003800000 */
.L_x_85:
        /* <DEDUP_REMOVED lines=12> */
.L_x_88:
[----:B------:R-:W-:Y:S05]  /*360b0*/  BSYNC B1 ;  /* 0x0000000000017941 */ /* 0x000fea0003800000 */
.L_x_87:
        /* <DEDUP_REMOVED lines=12> */
.L_x_90:
[----:B------:R-:W-:Y:S05]  /*36180*/  BSYNC B1 ;  /* 0x0000000000017941 */ /* 0x000fea0003800000 */
.L_x_89:
        /* <DEDUP_REMOVED lines=12> */
.L_x_92:
[----:B------:R-:W-:Y:S05]  /*36250*/  BSYNC B1 ;  /* 0x0000000000017941 */ /* 0x000fea0003800000 */
.L_x_91:
        /* <DEDUP_REMOVED lines=12> */
.L_x_94:
[----:B------:R-:W-:Y:S05]  /*36320*/  BSYNC B1 ;  /* 0x0000000000017941 */ /* 0x000fea0003800000 */
.L_x_93:
        /* <DEDUP_REMOVED lines=12> */
.L_x_96:
[----:B------:R-:W-:Y:S05]  /*363f0*/  BSYNC B1 ;  /* 0x0000000000017941 */ /* 0x000fea0003800000 */
.L_x_95:
        /* <DEDUP_REMOVED lines=12> */
.L_x_98:
[----:B------:R-:W-:Y:S05]  /*364c0*/  BSYNC B1 ;  /* 0x0000000000017941 */ /* 0x000fea0003800000 */
.L_x_97:
        /* <DEDUP_REMOVED lines=12> */
.L_x_100:
[----:B------:R-:W-:Y:S05]  /*36590*/  BSYNC B1 ;  /* 0x0000000000017941 */ /* 0x000fea0003800000 */
.L_x_99:
        /* <DEDUP_REMOVED lines=12> */
.L_x_102:
[----:B------:R-:W-:Y:S05]  /*36660*/  BSYNC B1 ;  /* 0x0000000000017941 */ /* 0x000fea0003800000 */
.L_x_101:
        /* <DEDUP_REMOVED lines=12> */
.L_x_104:
[----:B------:R-:W-:Y:S05]  /*36730*/  BSYNC B1 ;  /* 0x0000000000017941 */ /* 0x000fea0003800000 */
.L_x_103:
        /* <DEDUP_REMOVED lines=12> */
.L_x_106:
[----:B------:R-:W-:Y:S05]  /*36800*/  BSYNC B1 ;  /* 0x0000000000017941 */ /* 0x000fea0003800000 */
.L_x_105:
        /* <DEDUP_REMOVED lines=12> */
.L_x_108:
[----:B------:R-:W-:Y:S05]  /*368d0*/  BSYNC B1 ;  /* 0x0000000000017941 */ /* 0x000fea0003800000 */
.L_x_107:
        /* <DEDUP_REMOVED lines=12> */
.L_x_110:
[----:B------:R-:W-:Y:S05]  /*369a0*/  BSYNC B1 ;  /* 0x0000000000017941 */ /* 0x000fea0003800000 */
.L_x_109:
        /* <DEDUP_REMOVED lines=12> */
.L_x_112:
[----:B------:R-:W-:Y:S05]  /*36a70*/  BSYNC B1 ;  /* 0x0000000000017941 */ /* 0x000fea0003800000 */
.L_x_111:
        /* <DEDUP_REMOVED lines=12> */
.L_x_114:
[----:B------:R-:W-:Y:S05]  /*36b40*/  BSYNC B1 ;  /* 0x0000000000017941 */ /* 0x000fea0003800000 */
.L_x_113:
        /* <DEDUP_REMOVED lines=12> */
.L_x_116:
[----:B------:R-:W-:Y:S05]  /*36c10*/  BSYNC B1 ;  /* 0x0000000000017941 */ /* 0x000fea0003800000 */
.L_x_115:
        /* <DEDUP_REMOVED lines=12> */
.L_x_118:
[----:B------:R-:W-:Y:S05]  /*36ce0*/  BSYNC B1 ;  /* 0x0000000000017941 */ /* 0x000fea0003800000 */
.L_x_117:
        /* <DEDUP_REMOVED lines=12> */
.L_x_120:
[----:B------:R-:W-:Y:S05]  /*36db0*/  BSYNC B1 ;  /* 0x0000000000017941 */ /* 0x000fea0003800000 */
.L_x_119:
        /* <DEDUP_REMOVED lines=12> */
.L_x_122:
[----:B------:R-:W-:Y:S05]  /*36e80*/  BSYNC B1 ;  /* 0x0000000000017941 */ /* 0x000fea0003800000 */
.L_x_121:
        /* <DEDUP_REMOVED lines=12> */
.L_x_124:
[----:B------:R-:W-:Y:S05]  /*36f50*/  BSYNC B1 ;  /* 0x0000000000017941 */ /* 0x000fea0003800000 */
.L_x_123:
        /* <DEDUP_REMOVED lines=12> */
.L_x_126:
[----:B------:R-:W-:Y:S05]  /*37020*/  BSYNC B1 ;  /* 0x0000000000017941 */ /* 0x000fea0003800000 */
.L_x_125:
        /* <DEDUP_REMOVED lines=12> */
.L_x_128:
[----:B------:R-:W-:Y:S05]  /*370f0*/  BSYNC B1 ;  /* 0x0000000000017941 */ /* 0x000fea0003800000 */
.L_x_127:
        /* <DEDUP_REMOVED lines=12> */
.L_x_130:
[----:B------:R-:W-:Y:S05]  /*371c0*/  BSYNC B1 ;  /* 0x0000000000017941 */ /* 0x000fea0003800000 */
.L_x_129:
        /* <DEDUP_REMOVED lines=12> */
.L_x_132:
[----:B------:R-:W-:Y:S05]  /*37290*/  BSYNC B1 ;  /* 0x0000000000017941 */ /* 0x000fea0003800000 */
.L_x_131:
        /* <DEDUP_REMOVED lines=12> */
.L_x_134:
[----:B------:R-:W-:Y:S05]  /*37360*/  BSYNC B1 ;  /* 0x0000000000017941 */ /* 0x000fea0003800000 */
.L_x_133:
        /* <DEDUP_REMOVED lines=12> */
.L_x_136:
[----:B------:R-:W-:Y:S05]  /*37430*/  BSYNC B1 ;  /* 0x0000000000017941 */ /* 0x000fea0003800000 */
.L_x_135:
        /* <DEDUP_REMOVED lines=12> */
.L_x_138:
[----:B------:R-:W-:Y:S05]  /*37500*/  BSYNC B1 ;  /* 0x0000000000017941 */ /* 0x000fea0003800000 */
.L_x_137:
        /* <DEDUP_REMOVED lines=12> */
.L_x_140:
[----:B------:R-:W-:Y:S05]  /*375d0*/  BSYNC B1 ;  /* 0x0000000000017941 */ /* 0x000fea0003800000 */
.L_x_139:
        /* <DEDUP_REMOVED lines=12> */
.L_x_142:
[----:B------:R-:W-:Y:S05]  /*376a0*/  BSYNC B1 ;  /* 0x0000000000017941 */ /* 0x000fea0003800000 */
.L_x_141:
        /* <DEDUP_REMOVED lines=12> */
.L_x_144:
[----:B------:R-:W-:Y:S05]  /*37770*/  BSYNC B1 ;  /* 0x0000000000017941 */ /* 0x000fea0003800000 */
.L_x_143:
        /* <DEDUP_REMOVED lines=12> */
.L_x_146:
[----:B------:R-:W-:Y:S05]  /*37840*/  BSYNC B1 ;  /* 0x0000000000017941 */ /* 0x000fea0003800000 */
.L_x_145:
        /* <DEDUP_REMOVED lines=12> */
.L_x_148:
[----:B------:R-:W-:Y:S05]  /*37910*/  BSYNC B1 ;  /* 0x0000000000017941 */ /* 0x000fea0003800000 */
.L_x_147:
        /* <DEDUP_REMOVED lines=12> */
.L_x_150:
[----:B------:R-:W-:Y:S05]  /*379e0*/  BSYNC B1 ;  /* 0x0000000000017941 */ /* 0x000fea0003800000 */
.L_x_149:
        /* <DEDUP_REMOVED lines=12> */
.L_x_152:
[----:B------:R-:W-:Y:S05]  /*37ab0*/  BSYNC B1 ;  /* 0x0000000000017941 */ /* 0x000fea0003800000 */
.L_x_151:
        /* <DEDUP_REMOVED lines=12> */
.L_x_154:
[----:B------:R-:W-:Y:S05]  /*37b80*/  BSYNC B1 ;  /* 0x0000000000017941 */ /* 0x000fea0003800000 */
.L_x_153:
        /* <DEDUP_REMOVED lines=12> */
.L_x_156:
[----:B------:R-:W-:Y:S05]  /*37c50*/  BSYNC B1 ;  /* 0x0000000000017941 */ /* 0x000fea0003800000 */
.L_x_155:
        /* <DEDUP_REMOVED lines=12> */
.L_x_158:
[----:B------:R-:W-:Y:S05]  /*37d20*/  BSYNC B1 ;  /* 0x0000000000017941 */ /* 0x000fea0003800000 */
.L_x_157:
        /* <DEDUP_REMOVED lines=12> */
.L_x_160:
[----:B------:R-:W-:Y:S05]  /*37df0*/  BSYNC B1 ;  /* 0x0000000000017941 */ /* 0x000fea0003800000 */
.L_x_159:
        /* <DEDUP_REMOVED lines=12> */
.L_x_162:
[----:B------:R-:W-:Y:S05]  /*37ec0*/  BSYNC B1 ;  /* 0x0000000000017941 */ /* 0x000fea0003800000 */
.L_x_161:
        /* <DEDUP_REMOVED lines=12> */
.L_x_164:
[----:B------:R-:W-:Y:S05]  /*37f90*/  BSYNC B1 ;  /* 0x0000000000017941 */ /* 0x000fea0003800000 */
.L_x_163:
        /* <DEDUP_REMOVED lines=12> */
.L_x_166:
[----:B------:R-:W-:Y:S05]  /*38060*/  BSYNC B1 ;  /* 0x0000000000017941 */ /* 0x000fea0003800000 */
.L_x_165:
        /* <DEDUP_REMOVED lines=12> */
.L_x_168:
[----:B------:R-:W-:Y:S05]  /*38130*/  BSYNC B1 ;  /* 0x0000000000017941 */ /* 0x000fea0003800000 */
.L_x_167:
        /* <DEDUP_REMOVED lines=12> */
.L_x_170:
[----:B------:R-:W-:Y:S05]  /*38200*/  BSYNC B1 ;  /* 0x0000000000017941 */ /* 0x000fea0003800000 */
.L_x_169:
        /* <DEDUP_REMOVED lines=12> */
.L_x_172:
[----:B------:R-:W-:Y:S05]  /*382d0*/  BSYNC B1 ;  /* 0x0000000000017941 */ /* 0x000fea0003800000 */
.L_x_171:
        /* <DEDUP_REMOVED lines=12> */
.L_x_174:
[----:B------:R-:W-:Y:S05]  /*383a0*/  BSYNC B1 ;  /* 0x0000000000017941 */ /* 0x000fea0003800000 */
.L_x_173:
        /* <DEDUP_REMOVED lines=12> */
.L_x_176:
[----:B------:R-:W-:Y:S05]  /*38470*/  BSYNC B1 ;  /* 0x0000000000017941 */ /* 0x000fea0003800000 */
.L_x_175:
        /* <DEDUP_REMOVED lines=12> */
.L_x_178:
[----:B------:R-:W-:Y:S05]  /*38540*/  BSYNC B1 ;  /* 0x0000000000017941 */ /* 0x000fea0003800000 */
.L_x_177:
        /* <DEDUP_REMOVED lines=12> */
.L_x_180:
[----:B------:R-:W-:Y:S05]  /*38610*/  BSYNC B1 ;  /* 0x0000000000017941 */ /* 0x000fea0003800000 */
.L_x_179:
        /* <DEDUP_REMOVED lines=12> */
.L_x_182:
[----:B------:R-:W-:Y:S05]  /*386e0*/  BSYNC B1 ;  /* 0x0000000000017941 */ /* 0x000fea0003800000 */
.L_x_181:
        /* <DEDUP_REMOVED lines=12> */
.L_x_184:
[----:B------:R-:W-:Y:S05]  /*387b0*/  BSYNC B1 ;  /* 0x0000000000017941 */ /* 0x000fea0003800000 */
.L_x_183:
        /* <DEDUP_REMOVED lines=12> */
.L_x_186:
[----:B------:R-:W-:Y:S05]  /*38880*/  BSYNC B1 ;  /* 0x0000000000017941 */ /* 0x000fea0003800000 */
.L_x_185:
        /* <DEDUP_REMOVED lines=12> */
.L_x_188:
[----:B------:R-:W-:Y:S05]  /*38950*/  BSYNC B1 ;  /* 0x0000000000017941 */ /* 0x000fea0003800000 */
.L_x_187:
        /* <DEDUP_REMOVED lines=12> */
.L_x_190:
[----:B------:R-:W-:Y:S05]  /*38a20*/  BSYNC B1 ;  /* 0x0000000000017941 */ /* 0x000fea0003800000 */
.L_x_189:
        /* <DEDUP_REMOVED lines=12> */
.L_x_192:
[----:B------:R-:W-:Y:S05]  /*38af0*/  BSYNC B1 ;  /* 0x0000000000017941 */ /* 0x000fea0003800000 */
.L_x_191:
        /* <DEDUP_REMOVED lines=12> */
.L_x_194:
[----:B------:R-:W-:Y:S05]  /*38bc0*/  BSYNC B1 ;  /* 0x0000000000017941 */ /* 0x000fea0003800000 */
.L_x_193:
        /* <DEDUP_REMOVED lines=12> */
.L_x_196:
[----:B------:R-:W-:Y:S05]  /*38c90*/  BSYNC B1 ;  /* 0x0000000000017941 */ /* 0x000fea0003800000 */
.L_x_195:
        /* <DEDUP_REMOVED lines=12> */
.L_x_198:
[----:B------:R-:W-:Y:S05]  /*38d60*/  BSYNC B1 ;  /* 0x0000000000017941 */ /* 0x000fea0003800000 */
.L_x_197:
        /* <DEDUP_REMOVED lines=12> */
.L_x_200:
[----:B------:R-:W-:Y:S05]  /*38e30*/  BSYNC B1 ;  /* 0x0000000000017941 */ /* 0x000fea0003800000 */
.L_x_199:
        /* <DEDUP_REMOVED lines=12> */
.L_x_202:
[----:B------:R-:W-:Y:S05]  /*38f00*/  BSYNC B1 ;  /* 0x0000000000017941 */ /* 0x000fea0003800000 */
.L_x_201:
        /* <DEDUP_REMOVED lines=12> */
.L_x_204:
[----:B------:R-:W-:Y:S05]  /*38fd0*/  BSYNC B1 ;  /* 0x0000000000017941 */ /* 0x000fea0003800000 */
.L_x_203:
        /* <DEDUP_REMOVED lines=12> */
.L_x_206:
[----:B------:R-:W-:Y:S05]  /*390a0*/  BSYNC B1 ;  /* 0x0000000000017941 */ /* 0x000fea0003800000 */
.L_x_205:
        /* <DEDUP_REMOVED lines=12> */
.L_x_208:
[----:B------:R-:W-:Y:S05]  /*39170*/  BSYNC B1 ;  /* 0x0000000000017941 */ /* 0x000fea0003800000 */
.L_x_207:
        /* <DEDUP_REMOVED lines=12> */
.L_x_210:
[----:B------:R-:W-:Y:S05]  /*39240*/  BSYNC B1 ;  /* 0x0000000000017941 */ /* 0x000fea0003800000 */
.L_x_209:
        /* <DEDUP_REMOVED lines=12> */
.L_x_212:
[----:B------:R-:W-:Y:S05]  /*39310*/  BSYNC B1 ;  /* 0x0000000000017941 */ /* 0x000fea0003800000 */
.L_x_211:
        /* <DEDUP_REMOVED lines=12> */
.L_x_214:
[----:B------:R-:W-:Y:S05]  /*393e0*/  BSYNC B1 ;  /* 0x0000000000017941 */ /* 0x000fea0003800000 */
.L_x_213:
        /* <DEDUP_REMOVED lines=12> */
.L_x_216:
[----:B------:R-:W-:Y:S05]  /*394b0*/  BSYNC B1 ;  /* 0x0000000000017941 */ /* 0x000fea0003800000 */
.L_x_215:
        /* <DEDUP_REMOVED lines=12> */
.L_x_218:
[----:B------:R-:W-:Y:S05]  /*39580*/  BSYNC B1 ;  /* 0x0000000000017941 */ /* 0x000fea0003800000 */
.L_x_217:
        /* <DEDUP_REMOVED lines=12> */
.L_x_220:
[----:B------:R-:W-:Y:S05]  /*39650*/  BSYNC B1 ;  /* 0x0000000000017941 */ /* 0x000fea0003800000 */
.L_x_219:
        /* <DEDUP_REMOVED lines=12> */
.L_x_222:
[----:B------:R-:W-:Y:S05]  /*39720*/  BSYNC B1 ;  /* 0x0000000000017941 */ /* 0x000fea0003800000 */
.L_x_221:
        /* <DEDUP_REMOVED lines=12> */
.L_x_224:
[----:B------:R-:W-:Y:S05]  /*397f0*/  BSYNC B1 ;  /* 0x0000000000017941 */ /* 0x000fea0003800000 */
.L_x_223:
        /* <DEDUP_REMOVED lines=12> */
.L_x_226:
[----:B------:R-:W-:Y:S05]  /*398c0*/  BSYNC B1 ;  /* 0x0000000000017941 */ /* 0x000fea0003800000 */
.L_x_225:
        /* <DEDUP_REMOVED lines=12> */
.L_x_228:
[----:B------:R-:W-:Y:S05]  /*39990*/  BSYNC B1 ;  /* 0x0000000000017941 */ /* 0x000fea0003800000 */
.L_x_227:
        /* <DEDUP_REMOVED lines=12> */
.L_x_230:
[----:B------:R-:W-:Y:S05]  /*39a60*/  BSYNC B1 ;  /* 0x0000000000017941 */ /* 0x000fea0003800000 */
.L_x_229:
        /* <DEDUP_REMOVED lines=12> */
.L_x_232:
[----:B------:R-:W-:Y:S05]  /*39b30*/  BSYNC B1 ;  /* 0x0000000000017941 */ /* 0x000fea0003800000 */
.L_x_231:
        /* <DEDUP_REMOVED lines=12> */
.L_x_234:
[----:B------:R-:W-:Y:S05]  /*39c00*/  BSYNC B1 ;  /* 0x0000000000017941 */ /* 0x000fea0003800000 */
.L_x_233:
        /* <DEDUP_REMOVED lines=12> */
.L_x_236:
[----:B------:R-:W-:Y:S05]  /*39cd0*/  BSYNC B1 ;  /* 0x0000000000017941 */ /* 0x000fea0003800000 */
.L_x_235:
        /* <DEDUP_REMOVED lines=12> */
.L_x_238:
[----:B------:R-:W-:Y:S05]  /*39da0*/  BSYNC B1 ;  /* 0x0000000000017941 */ /* 0x000fea0003800000 */
.L_x_237:
        /* <DEDUP_REMOVED lines=12> */
.L_x_240:
[----:B------:R-:W-:Y:S05]  /*39e70*/  BSYNC B1 ;  /* 0x0000000000017941 */ /* 0x000fea0003800000 */
.L_x_239:
        /* <DEDUP_REMOVED lines=12> */
.L_x_242:
[----:B------:R-:W-:Y:S05]  /*39f40*/  BSYNC B1 ;  /* 0x0000000000017941 */ /* 0x000fea0003800000 */
.L_x_241:
        /* <DEDUP_REMOVED lines=12> */
.L_x_244:
[----:B------:R-:W-:Y:S05]  /*3a010*/  BSYNC B1 ;  /* 0x0000000000017941 */ /* 0x000fea0003800000 */
.L_x_243:
        /* <DEDUP_REMOVED lines=12> */
.L_x_246:
[----:B------:R-:W-:Y:S05]  /*3a0e0*/  BSYNC B1 ;  /* 0x0000000000017941 */ /* 0x000fea0003800000 */
.L_x_245:
        /* <DEDUP_REMOVED lines=12> */
.L_x_248:
[----:B------:R-:W-:Y:S05]  /*3a1b0*/  BSYNC B1 ;  /* 0x0000000000017941 */ /* 0x000fea0003800000 */
.L_x_247:
        /* <DEDUP_REMOVED lines=12> */
.L_x_250:
[----:B------:R-:W-:Y:S05]  /*3a280*/  BSYNC B1 ;  /* 0x0000000000017941 */ /* 0x000fea0003800000 */
.L_x_249:
[----:B0-----:R-:W2:Y:S01]  /*3a290*/  LDL.LU R5, [R1+0x600] ;  /* 0x0006000001057983 */ /* 0x001ea20000300800 */
[----:B-----5:R-:W-:Y:S01]  /*3a2a0*/  LOP3.LUT R4, R4, 0xff, RZ, 0xc0, !PT ;  /* 0x000000ff04047812 */ /* 0x020fe200078ec0ff */
[----:B------:R-:W-:Y:S01]  /*3a2b0*/  BSSY B1, `(.L_x_251) ;  /* 0x000000b000017945 */ /* 0x000fe20003800000 */
[----:B------:R-:W-:Y:S02]  /*3a2c0*/  ISETP.LT.OR P0, PT, R0, 0xda, !P3 ;  /* 0x000000da0000780c */ /* 0x000fe40005f01670 */
[----:B------:R-:W-:-:S05]  /*3a2d0*/  F2FP.F16.E4M3.UNPACK_B R4, R4 ;  /* 0x00000004ff04723e */ /* 0x000fca00020006ff */
[----:B------:R-:W-:-:S05]  /*3a2e0*/  HADD2.F32 R4, -RZ, R4.H0_H0 ;  /* 0x20000004ff047230 */ /* 0x000fca0000004100 */
[----:B------:R-:W-:-:S04]  /*3a2f0*/  FMUL R4, R4, UR25 ;  /* 0x0000001904047c20 */ /* 0x000fc80008400000 */
[----:B--2---:R-:W-:-:S05]  /*3a300*/  FFMA R4, R5, UR26, R4 ;  /* 0x0000001a05047c23 */ /* 0x004fca0008000004 */
[----:B------:R-:W-:Y:S02]  /*3a310*/  F2FP.SATFINITE.E4M3.F32.PACK_AB_MERGE_C R5, RZ, R4, RZ ;  /* 0x00000004ff05723e */ /* 0x000fe400048070ff */
[----:B------:R-:W-:-:S03]  /*3a320*/  PRMT R4, RZ, 0x7610, R4 ;  /* 0x00007610ff047816 */ /* 0x000fc60000000004 */
[----:B------:R0:W-:Y:S01]  /*3a330*/  @!P1 STG.E.U8 desc[UR30][R24.64+0xd8], R5 ;  /* 0x0000d80518009986 */ /* 0x0001e2000c10111e */
[----:B------:R-:W-:Y:S05]  /*3a340*/  @P0 BRA `(.L_x_252) ;  /* 0x0000000000040947 */ /* 0x000fea0003800000 */
[----:B------:R2:W5:Y:S02]  /*3a350*/  LDG.E.U8 R4, desc[UR30][R32.64+0xd9] ;  /* 0x0000d91e20047981 */ /* 0x000564000c1e1100 */
.L_x_252:
[----:B------:R-:W-:Y:S05]  /*3a360*/  BSYNC B1 ;  /* 0x0000000000017941 */ /* 0x000fea0003800000 */
.L_x_251:
[----:B0-----:R-:W3:Y:S01]  /*3a370*/  LDL.LU R5, [R1+0x604] ;  /* 0x0006040001057983 */ /* 0x001ee20000300800 */
[----:B-----5:R-:W-:Y:S01]  /*3a380*/  LOP3.LUT R4, R4, 0xff, RZ, 0xc0, !PT ;  /* 0x000000ff04047812 */ /* 0x020fe200078ec0ff */
[----:B------:R-:W-:Y:S01]  /*3a390*/  BSSY B1, `(.L_x_253) ;  /* 0x000000b000017945 */ /* 0x000fe20003800000 */
[----:B------:R-:W-:Y:S02]  /*3a3a0*/  ISETP.LT.OR P1, PT, R0, 0xd9, !P2 ;  /* 0x000000d90000780c */ /* 0x000fe40005721670 */
[----:B------:R-:W-:-:S05]  /*3a3b0*/  F2FP.F16.E4M3.UNPACK_B R4, R4 ;  /* 0x00000004ff04723e */ /* 0x000fca00020006ff */
[----:B------:R-:W-:-:S05]  /*3a3c0*/  HADD2.F32 R4, -RZ, R4.H0_H0 ;  /* 0x20000004ff047230 */ /* 0x000fca0000004100 */
[----:B------:R-:W-:-:S04]  /*3a3d0*/  FMUL R4, R4, UR25 ;  /* 0x0000001904047c20 */ /* 0x000fc80008400000 */
[----:B---3--:R-:W-:-:S05]  /*3a3e0*/  FFMA R4, R5, UR26, R4 ;  /* 0x0000001a05047c23 */ /* 0x008fca0008000004 */
[----:B------:R-:W-:Y:S02]  /*3a3f0*/  F2FP.SATFINITE.E4M3.F32.PACK_AB_MERGE_C R5, RZ, R4, RZ ;  /* 0x00000004ff05723e */ /* 0x000fe400048070ff */
[----:B------:R-:W-:-:S03]  /*3a400*/  PRMT R4, RZ, 0x7610, R4 ;  /* 0x00007610ff047816 */ /* 0x000fc60000000004 */
[----:B------:R0:W-:Y:S01]  /*3a410*/  @!P0 STG.E.U8 desc[UR30][R24.64+0xd9], R5 ;  /* 0x0000d90518008986 */ /* 0x0001e2000c10111e */
[----:B------:R-:W-:Y:S05]  /*3a420*/  @P1 BRA `(.L_x_254) ;  /* 0x0000000000041947 */ /* 0x000fea0003800000 */
[----:B------:R3:W5:Y:S02]  /*3a430*/  LDG.E.U8 R4, desc[UR30][R2.64+0xd8] ;  /* 0x0000d81e02047981 */ /* 0x000764000c1e1100 */
.L_x_254:
[----:B------:R-:W-:Y:S05]  /*3a440*/  BSYNC B1 ;  /* 0x0000000000017941 */ /* 0x000fea0003800000 */
.L_x_253:
        /* <DEDUP_REMOVED lines=13> */
.L_x_256:
[----:B------:R-:W-:Y:S05]  /*3a520*/  BSYNC B1 ;  /* 0x0000000000017941 */ /* 0x000fea0003800000 */
.L_x_255:
        /* <DEDUP_REMOVED lines=13> */
.L_x_258:
[----:B------:R-:W-:Y:S05]  /*3a600*/  BSYNC B1 ;  /* 0x0000000000017941 */ /* 0x000fea0003800000 */
.L_x_257:
        /* <DEDUP_REMOVED lines=13> */
.L_x_260:
[----:B------:R-:W-:Y:S05]  /*3a6e0*/  BSYNC B1 ;  /* 0x0000000000017941 */ /* 0x000fea0003800000 */
.L_x_259:
        /* <DEDUP_REMOVED lines=13> */
.L_x_262:
[----:B------:R-:W-:Y:S05]  /*3a7c0*/  BSYNC B1 ;  /* 0x0000000000017941 */ /* 0x000fea0003800000 */
.L_x_261:
        /* <DEDUP_REMOVED lines=13> */
.L_x_264:
[----:B------:R-:W-:Y:S05]  /*3a8a0*/  BSYNC B1 ;  /* 0x0000000000017941 */ /* 0x000fea0003800000 */
.L_x_263:
        /* <DEDUP_REMOVED lines=13> */
.L_x_266:
[----:B------:R-:W-:Y:S05]  /*3a980*/  BSYNC B1 ;  /* 0x0000000000017941 */ /* 0x000fea0003800000 */
.L_x_265:
        /* <DEDUP_REMOVED lines=13> */
.L_x_268:
[----:B------:R-:W-:Y:S05]  /*3aa60*/  BSYNC B1 ;  /* 0x0000000000017941 */ /* 0x000fea0003800000 */
.L_x_267:
        /* <DEDUP_REMOVED lines=13> */
.L_x_270:
[----:B------:R-:W-:Y:S05]  /*3ab40*/  BSYNC B1 ;  /* 0x0000000000017941 */ /* 0x000fea0003800000 */
.L_x_269:
        /* <DEDUP_REMOVED lines=13> */
.L_x_272:
[----:B------:R-:W-:Y:S05]  /*3ac20*/  BSYNC B1 ;  /* 0x0000000000017941 */ /* 0x000fea0003800000 */
.L_x_271:
        /* <DEDUP_REMOVED lines=13> */
.L_x_274:
[----:B------:R-:W-:Y:S05]  /*3ad00*/  BSYNC B1 ;  /* 0x0000000000017941 */ /* 0x000fea0003800000 */
.L_x_273:
        /* <DEDUP_REMOVED lines=13> */
.L_x_276:
[----:B------:R-:W-:Y:S05]  /*3ade0*/  BSYNC B1 ;  /* 0x0000000000017941 */ /* 0x000fea0003800000 */
.L_x_275:
        /* <DEDUP_REMOVED lines=13> */
.L_x_278:
[----:B------:R-:W-:Y:S05]  /*3aec0*/  BSYNC B1 ;  /* 0x0000000000017941 */ /* 0x000fea0003800000 */
.L_x_277:
        /* <DEDUP_REMOVED lines=13> */
.L_x_280:
[----:B------:R-:W-:Y:S05]  /*3afa0*/  BSYNC B1 ;  /* 0x0000000000017941 */ /* 0x000fea0003800000 */
.L_x_279:
        /* <DEDUP_REMOVED lines=13> */
.L_x_282:
[----:B------:R-:W-:Y:S05]  /*3b080*/  BSYNC B1 ;  /* 0x0000000000017941 */ /* 0x000fea0003800000 */
.L_x_281:
        /* <DEDUP_REMOVED lines=13> */
.L_x_284:
[----:B------:R-:W-:Y:S05]  /*3b160*/  BSYNC B1 ;  /* 0x0000000000017941 */ /* 0x000fea0003800000 */
.L_x_283:
        /* <DEDUP_REMOVED lines=13> */
.L_x_286:
[----:B------:R-:W-:Y:S05]  /*3b240*/  BSYNC B1 ;  /* 0x0000000000017941 */ /* 0x000fea0003800000 */
.L_x_285:
        /* <DEDUP_REMOVED lines=13> */
.L_x_288:
[----:B------:R-:W-:Y:S05]  /*3b320*/  BSYNC B1 ;  /* 0x0000000000017941 */ /* 0x000fea0003800000 */
.L_x_287:
[----:B------:R-:W3:Y:S01]  /*3b330*/  LDL.LU R9, [R1+0x64c] ;  /* 0x00064c0001097983 */ /* 0x000ee20000300800 */
[----:B-----5:R-:W-:Y:S01]  /*3b340*/  LOP3.LUT R4, R4, 0xff, RZ, 0xc0, !PT ;  /* 0x000000ff04047812 */ /* 0x020fe200078ec0ff */
[----:B------:R-:W-:Y:S01]  /*3b350*/  BSSY B1, `(.L_x_289) ;  /* 0x0000013000017945 */ /* 0x000fe20003800000 */
[----:B------:R-:W-:Y:S02]  /*3b360*/  IADD3 R6, P0, R35, 0x80, RZ ;  /* 0x0000008023067810 */ /* 0x000fe40007f1e0ff */
[----:B------:R-:W-:Y:S02]  /*3b370*/  F2FP.F16.E4M3.UNPACK_B R4, R4 ;  /* 0x00000004ff04723e */ /* 0x000fe400020006ff */
[----:B------:R-:W-:-:S03]  /*3b380*/  ISETP.GE.AND P1, PT, R34, 0x81, PT ;  /* 0x000000812200780c */ /* 0x000fc60003f26270 */
[----:B------:R-:W-:Y:S02]  /*3b390*/  HADD2.F32 R7, -RZ, R4.H0_H0 ;  /* 0x20000004ff077230 */ /* 0x000fe40000004100 */
[----:B------:R-:W-:Y:S01]  /*3b3a0*/  IMAD.X R4, RZ, RZ, R37, P0 ;  /* 0x000000ffff047224 */ /* 0x000fe200000e0625 */
[----:B------:R-:W-:Y:S02]  /*3b3b0*/  ISETP.LT.OR P0, PT, R0, 0x1, !P1 ;  /* 0x000000010000780c */ /* 0x000fe40004f01670 */
[----:B------:R-:W-:Y:S01]  /*3b3c0*/  FMUL R7, R7, UR25 ;  /* 0x0000001907077c20 */ /* 0x000fe20008400000 */
[----:B------:R-:W-:Y:S02]  /*3b3d0*/  IMAD R8, R4, UR10, RZ ;  /* 0x0000000a04087c24 */ /* 0x000fe4000f8e02ff */
[----:B0-----:R-:W-:-:S04]  /*3b3e0*/  IMAD.WIDE.U32 R4, R6, UR10, R38 ;  /* 0x0000000a06047c25 */ /* 0x001fc8000f8e0026 */
[----:B------:R-:W-:Y:S01]  /*3b3f0*/  IMAD R6, R6, UR11, R8 ;  /* 0x0000000b06067c24 */ /* 0x000fe2000f8e0208 */
[----:B------:R-:W-:-:S04]  /*3b400*/  IADD3 R4, P6, R4, UR12, RZ ;  /* 0x0000000c04047c10 */ /* 0x000fc8000ffde0ff */
[--C-:B------:R-:W-:Y:S02]  /*3b410*/  IADD3.X R5, R5, UR13, R6.reuse, P6, !PT ;  /* 0x0000000d05057c10 */ /* 0x100fe4000b7fe406 */
[----:B------:R-:W-:Y:S01]  /*3b420*/  PRMT R6, RZ, 0x7610, R6 ;  /* 0x00007610ff067816 */ /* 0x000fe20000000006 */
[----:B---3--:R-:W-:-:S05]  /*3b430*/  FFMA R7, R9, UR26, R7 ;  /* 0x0000001a09077c23 */ /* 0x008fca0008000007 */
[----:B------:R-:W-:-:S05]  /*3b440*/  F2FP.SATFINITE.E4M3.F32.PACK_AB_MERGE_C R7, RZ, R7, RZ ;  /* 0x00000007ff07723e */ /* 0x000fca00048070ff */
[----:B------:R0:W-:Y:S01]  /*3b450*/  @!P5 STG.E.U8 desc[UR30][R26.64+0xf9], R7 ;  /* 0x0000f9071a00d986 */ /* 0x0001e2000c10111e */
[----:B------:R-:W-:Y:S05]  /*3b460*/  @P0 BRA `(.L_x_290) ;  /* 0x0000000000040947 */ /* 0x000fea0003800000 */
[----:B------:R3:W5:Y:S02]  /*3b470*/  LDG.E.U8 R6, desc[UR30][R4.64] ;  /* 0x0000001e04067981 */ /* 0x000764000c1e1100 */
.L_x_290:
[----:B------:R-:W-:Y:S05]  /*3b480*/  BSYNC B1 ;  /* 0x0000000000017941 */ /* 0x000fea0003800000 */
.L_x_289:
        /* <DEDUP_REMOVED lines=13> */
.L_x_292:
[----:B------:R-:W-:Y:S05]  /*3b560*/  BSYNC B1 ;  /* 0x0000000000017941 */ /* 0x000fea0003800000 */
.L_x_291:
[----:B0-----:R-:W3:Y:S01]  /*3b570*/  LDL.LU R7, [R1+0x654] ;  /* 0x0006540001077983 */ /* 0x001ee20000300800 */
[----:B-----5:R-:W-:Y:S01]  /*3b580*/  LOP3.LUT R6, R6, 0xff, RZ, 0xc0, !PT ;  /* 0x000000ff06067812 */ /* 0x020fe200078ec0ff */
[----:B------:R-:W-:Y:S01]  /*3b590*/  BSSY B1, `(.L_x_293) ;  /* 0x0000013000017945 */ /* 0x000fe20003800000 */
[----:B------:R-:W-:Y:S02]  /*3b5a0*/  IADD3 R35, P0, R35, 0x88, RZ ;  /* 0x0000008823237810 */ /* 0x000fe40007f1e0ff */
[----:B------:R-:W-:Y:S02]  /*3b5b0*/  F2FP.F16.E4M3.UNPACK_B R6, R6 ;  /* 0x00000006ff06723e */ /* 0x000fe400020006ff */
[----:B------:R-:W-:Y:S01]  /*3b5c0*/  PRMT R8, RZ, 0x7610, R8 ;  /* 0x00007610ff087816 */ /* 0x000fe20000000008 */
[----:B------:R-:W-:Y:S01]  /*3b5d0*/  IMAD.X R36, RZ, RZ, R37, P0 ;  /* 0x000000ffff247224 */ /* 0x000fe200000e0625 */
[----:B------:R-:W-:Y:S01]  /*3b5e0*/  ISETP.GE.AND P0, PT, R34, 0x89, PT ;  /* 0x000000892200780c */ /* 0x000fe20003f06270 */
[----:B------:R-:W-:-:S02]  /*3b5f0*/  HADD2.F32 R6, -RZ, R6.H0_H0 ;  /* 0x20000006ff067230 */ /* 0x000fc40000004100 */
[----:B------:R-:W-:Y:S02]  /*3b600*/  IMAD R36, R36, UR10, RZ ;  /* 0x0000000a24247c24 */ /* 0x000fe4000f8e02ff */
[----:B------:R-:W-:-:S04]  /*3b610*/  IMAD.WIDE.U32 R38, R35, UR10, R38 ;  /* 0x0000000a23267c25 */ /* 0x000fc8000f8e0026 */
[----:B------:R-:W-:Y:S01]  /*3b620*/  FMUL R6, R6, UR25 ;  /* 0x0000001906067c20 */ /* 0x000fe20008400000 */
[----:B------:R-:W-:-:S03]  /*3b630*/  IMAD R35, R35, UR11, R36 ;  /* 0x0000000b23237c24 */ /* 0x000fc6000f8e0224 */
[----:B---3--:R-:W-:-:S05]  /*3b640*/  FFMA R6, R7, UR26, R6 ;  /* 0x0000001a07067c23 */ /* 0x008fca0008000006 */
[----:B------:R-:W-:-:S05]  /*3b650*/  F2FP.SATFINITE.E4M3.F32.PACK_AB_MERGE_C R6, RZ, R6, RZ ;  /* 0x00000006ff06723e */ /* 0x000fca00048070ff */
[----:B------:R0:W-:Y:S01]  /*3b660*/  @!P5 STG.E.U8 desc[UR30][R30.64+0x1], R6 ;  /* 0x000001061e00d986 */ /* 0x0001e2000c10111e */
[----:B------:R-:W-:Y:S02]  /*3b670*/  ISETP.LT.OR P5, PT, R0, 0x1, !P0 ;  /* 0x000000010000780c */ /* 0x000fe400047a1670 */
[----:B0-----:R-:W-:-:S04]  /*3b680*/  IADD3 R6, P6, R38, UR12, RZ ;  /* 0x0000000c26067c10 */ /* 0x001fc8000ffde0ff */
[----:B------:R-:W-:-:S07]  /*3b690*/  IADD3.X R7, R39, UR13, R35, P6, !PT ;  /* 0x0000000d27077c10 */ /* 0x000fce000b7fe423 */
[----:B------:R-:W-:Y:S05]  /*3b6a0*/  @P5 BRA `(.L_x_294) ;  /* 0x0000000000045947 */ /* 0x000fea0003800000 */
[----:B------:R0:W5:Y:S02]  /*3b6b0*/  LDG.E.U8 R8, desc[UR30][R6.64] ;  /* 0x0000001e06087981 */ /* 0x000164000c1e1100 */
.L_x_294:
[----:B------:R-:W-:Y:S05]  /*3b6c0*/  BSYNC B1 ;  /* 0x0000000000017941 */ /* 0x000fea0003800000 */
.L_x_293:
[----:B------:R-:W3:Y:S01]  /*3b6d0*/  LDL.LU R9, [R1+0x658] ;  /* 0x0006580001097983 */ /* 0x000ee20000300800 */
        /* <DEDUP_REMOVED lines=12> */
.L_x_296:
[----:B------:R-:W-:Y:S05]  /*3b7a0*/  BSYNC B1 ;  /* 0x0000000000017941 */ /* 0x000fea0003800000 */
.L_x_295:
[----:B---3--:R-:W3:Y:S01]  /*3b7b0*/  LDL.LU R9, [R1+0x65c] ;  /* 0x00065c0001097983 */ /* 0x008ee20000300800 */
        /* <DEDUP_REMOVED lines=12> */
.L_x_298:
[----:B------:R-:W-:Y:S05]  /*3b880*/  BSYNC B1 ;  /* 0x0000000000017941 */ /* 0x000fea0003800000 */
.L_x_297:
        /* <DEDUP_REMOVED lines=13> */
.L_x_300:
[----:B------:R-:W-:Y:S05]  /*3b960*/  BSYNC B1 ;  /* 0x0000000000017941 */ /* 0x000fea0003800000 */
.L_x_299:
        /* <DEDUP_REMOVED lines=13> */
.L_x_302:
[----:B------:R-:W-:Y:S05]  /*3ba40*/  BSYNC B1 ;  /* 0x0000000000017941 */ /* 0x000fea0003800000 */
.L_x_301:
        /* <DEDUP_REMOVED lines=13> */
.L_x_304:
[----:B------:R-:W-:Y:S05]  /*3bb20*/  BSYNC B1 ;  /* 0x0000000000017941 */ /* 0x000fea0003800000 */
.L_x_303:
        /* <DEDUP_REMOVED lines=13> */
.L_x_306:
[----:B------:R-:W-:Y:S05]  /*3bc00*/  BSYNC B1 ;  /* 0x0000000000017941 */ /* 0x000fea0003800000 */
.L_x_305:
        /* <DEDUP_REMOVED lines=13> */
.L_x_308:
[----:B------:R-:W-:Y:S05]  /*3bce0*/  BSYNC B1 ;  /* 0x0000000000017941 */ /* 0x000fea0003800000 */
.L_x_307:
        /* <DEDUP_REMOVED lines=13> */
.L_x_310:
[----:B------:R-:W-:Y:S05]  /*3bdc0*/  BSYNC B1 ;  /* 0x0000000000017941 */ /* 0x000fea0003800000 */
.L_x_309:
        /* <DEDUP_REMOVED lines=13> */
.L_x_312:
[----:B------:R-:W-:Y:S05]  /*3bea0*/  BSYNC B1 ;  /* 0x0000000000017941 */ /* 0x000fea0003800000 */
.L_x_311:
        /* <DEDUP_REMOVED lines=13> */
.L_x_314:
[----:B------:R-:W-:Y:S05]  /*3bf80*/  BSYNC B1 ;  /* 0x0000000000017941 */ /* 0x000fea0003800000 */
.L_x_313:
        /* <DEDUP_REMOVED lines=13> */
.L_x_316:
[----:B------:R-:W-:Y:S05]  /*3c060*/  BSYNC B1 ;  /* 0x0000000000017941 */ /* 0x000fea0003800000 */
.L_x_315:
        /* <DEDUP_REMOVED lines=13> */
.L_x_318:
[----:B------:R-:W-:Y:S05]  /*3c140*/  BSYNC B1 ;  /* 0x0000000000017941 */ /* 0x000fea0003800000 */
.L_x_317:
        /* <DEDUP_REMOVED lines=13> */
.L_x_320:
[----:B------:R-:W-:Y:S05]  /*3c220*/  BSYNC B1 ;  /* 0x0000000000017941 */ /* 0x000fea0003800000 */
.L_x_319:
        /* <DEDUP_REMOVED lines=13> */
.L_x_322:
[----:B------:R-:W-:Y:S05]  /*3c300*/  BSYNC B1 ;  /* 0x0000000000017941 */ /* 0x000fea0003800000 */
.L_x_321:
        /* <DEDUP_REMOVED lines=13> */
.L_x_324:
[----:B------:R-:W-:Y:S05]  /*3c3e0*/  BSYNC B1 ;  /* 0x0000000000017941 */ /* 0x000fea0003800000 */
.L_x_323:
        /* <DEDUP_REMOVED lines=13> */
.L_x_326:
[----:B------:R-:W-:Y:S05]  /*3c4c0*/  BSYNC B1 ;  /* 0x0000000000017941 */ /* 0x000fea0003800000 */
.L_x_325:
        /* <DEDUP_REMOVED lines=13> */
.L_x_328:
[----:B------:R-:W-:Y:S05]  /*3c5a0*/  BSYNC B1 ;  /* 0x0000000000017941 */ /* 0x000fea0003800000 */
.L_x_327:
        /* <DEDUP_REMOVED lines=13> */
.L_x_330:
[----:B------:R-:W-:Y:S05]  /*3c680*/  BSYNC B1 ;  /* 0x0000000000017941 */ /* 0x000fea0003800000 */
.L_x_329:
        /* <DEDUP_REMOVED lines=13> */
.L_x_332:
[----:B------:R-:W-:Y:S05]  /*3c760*/  BSYNC B1 ;  /* 0x0000000000017941 */ /* 0x000fea0003800000 */
.L_x_331:
        /* <DEDUP_REMOVED lines=13> */
.L_x_334:
[----:B------:R-:W-:Y:S05]  /*3c840*/  BSYNC B1 ;  /* 0x0000000000017941 */ /* 0x000fea0003800000 */
.L_x_333:
        /* <DEDUP_REMOVED lines=13> */
.L_x_336:
[----:B------:R-:W-:Y:S05]  /*3c920*/  BSYNC B1 ;  /* 0x0000000000017941 */ /* 0x000fea0003800000 */
.L_x_335:
        /* <DEDUP_REMOVED lines=13> */
.L_x_338:
[----:B------:R-:W-:Y:S05]  /*3ca00*/  BSYNC B1 ;  /* 0x0000000000017941 */ /* 0x000fea0003800000 */
.L_x_337:
        /* <DEDUP_REMOVED lines=13> */
.L_x_340:
[----:B------:R-:W-:Y:S05]  /*3cae0*/  BSYNC B1 ;  /* 0x0000000000017941 */ /* 0x000fea0003800000 */
.L_x_339:
        /* <DEDUP_REMOVED lines=13> */
.L_x_342:
[----:B------:R-:W-:Y:S05]  /*3cbc0*/  BSYNC B1 ;  /* 0x0000000000017941 */ /* 0x000fea0003800000 */
.L_x_341:
        /* <DEDUP_REMOVED lines=13> */
.L_x_344:
[----:B------:R-:W-:Y:S05]  /*3cca0*/  BSYNC B1 ;  /* 0x0000000000017941 */ /* 0x000fea0003800000 */
.L_x_343:
        /* <DEDUP_REMOVED lines=13> */
.L_x_346:
[----:B------:R-:W-:Y:S05]  /*3cd80*/  BSYNC B1 ;  /* 0x0000000000017941 */ /* 0x000fea0003800000 */
.L_x_345:
        /* <DEDUP_REMOVED lines=13> */
.L_x_348:
[----:B------:R-:W-:Y:S05]  /*3ce60*/  BSYNC B1 ;  /* 0x0000000000017941 */ /* 0x000fea0003800000 */
.L_x_347:
        /* <DEDUP_REMOVED lines=13> */
.L_x_350:
[----:B------:R-:W-:Y:S05]  /*3cf40*/  BSYNC B1 ;  /* 0x0000000000017941 */ /* 0x000fea0003800000 */
.L_x_349:
        /* <DEDUP_REMOVED lines=13> */
.L_x_352:
[----:B------:R-:W-:Y:S05]  /*3d020*/  BSYNC B1 ;  /* 0x0000000000017941 */ /* 0x000fea0003800000 */
.L_x_351:
        /* <DEDUP_REMOVED lines=13> */
.L_x_354:
[----:B------:R-:W-:Y:S05]  /*3d100*/  BSYNC B1 ;  /* 0x0000000000017941 */ /* 0x000fea0003800000 */
.L_x_353:
        /* <DEDUP_REMOVED lines=13> */
.L_x_356:
[----:B------:R-:W-:Y:S05]  /*3d1e0*/  BSYNC B1 ;  /* 0x0000000000017941 */ /* 0x000fea0003800000 */
.L_x_355:
        /* <DEDUP_REMOVED lines=13> */
.L_x_358:
[----:B------:R-:W-:Y:S05]  /*3d2c0*/  BSYNC B1 ;  /* 0x0000000000017941 */ /* 0x000fea0003800000 */
.L_x_357:
        /* <DEDUP_REMOVED lines=13> */
.L_x_360:
[----:B------:R-:W-:Y:S05]  /*3d3a0*/  BSYNC B1 ;  /* 0x0000000000017941 */ /* 0x000fea0003800000 */
.L_x_359:
        /* <DEDUP_REMOVED lines=13> */
.L_x_362:
[----:B------:R-:W-:Y:S05]  /*3d480*/  BSYNC B1 ;  /* 0x0000000000017941 */ /* 0x000fea0003800000 */
.L_x_361:
        /* <DEDUP_REMOVED lines=13> */
.L_x_364:
[----:B------:R-:W-:Y:S05]  /*3d560*/  BSYNC B1 ;  /* 0x0000000000017941 */ /* 0x000fea0003800000 */
.L_x_363:
        /* <DEDUP_REMOVED lines=13> */
.L_x_366:
[----:B------:R-:W-:Y:S05]  /*3d640*/  BSYNC B1 ;  /* 0x0000000000017941 */ /* 0x000fea0003800000 */
.L_x_365:
        /* <DEDUP_REMOVED lines=13> */
.L_x_368:
[----:B------:R-:W-:Y:S05]  /*3d720*/  BSYNC B1 ;  /* 0x0000000000017941 */ /* 0x000fea0003800000 */
.L_x_367:
        /* <DEDUP_REMOVED lines=13> */
.L_x_370:
[----:B------:R-:W-:Y:S05]  /*3d800*/  BSYNC B1 ;  /* 0x0000000000017941 */ /* 0x000fea0003800000 */
.L_x_369:
        /* <DEDUP_REMOVED lines=13> */
.L_x_372:
[----:B------:R-:W-:Y:S05]  /*3d8e0*/  BSYNC B1 ;  /* 0x0000000000017941 */ /* 0x000fea0003800000 */
.L_x_371:
        /* <DEDUP_REMOVED lines=13> */
.L_x_374:
[----:B------:R-:W-:Y:S05]  /*3d9c0*/  BSYNC B1 ;  /* 0x0000000000017941 */ /* 0x000fea0003800000 */
.L_x_373:
        /* <DEDUP_REMOVED lines=13> */
.L_x_376:
[----:B------:R-:W-:Y:S05]  /*3daa0*/  BSYNC B1 ;  /* 0x0000000000017941 */ /* 0x000fea0003800000 */
.L_x_375:
        /* <DEDUP_REMOVED lines=13> */
.L_x_378:
[----:B------:R-:W-:Y:S05]  /*3db80*/  BSYNC B1 ;  /* 0x0000000000017941 */ /* 0x000fea0003800000 */
.L_x_377:
        /* <DEDUP_REMOVED lines=13> */
.L_x_380:
[----:B------:R-:W-:Y:S05]  /*3dc60*/  BSYNC B1 ;  /* 0x0000000000017941 */ /* 0x000fea0003800000 */
.L_x_379:
        /* <DEDUP_REMOVED lines=13> */
.L_x_382:
[----:B------:R-:W-:Y:S05]  /*3dd40*/  BSYNC B1 ;  /* 0x0000000000017941 */ /* 0x000fea0003800000 */
.L_x_381:
        /* <DEDUP_REMOVED lines=13> */
.L_x_384:
[----:B------:R-:W-:Y:S05]  /*3de20*/  BSYNC B1 ;  /* 0x0000000000017941 */ /* 0x000fea0003800000 */
.L_x_383:
        /* <DEDUP_REMOVED lines=13> */
.L_x_386:
[----:B------:R-:W-:Y:S05]  /*3df00*/  BSYNC B1 ;  /* 0x0000000000017941 */ /* 0x000fea0003800000 */
.L_x_385:
        /* <DEDUP_REMOVED lines=13> */
.L_x_388:
[----:B------:R-:W-:Y:S05]  /*3dfe0*/  BSYNC B1 ;  /* 0x0000000000017941 */ /* 0x000fea0003800000 */
.L_x_387:
        /* <DEDUP_REMOVED lines=13> */
.L_x_390:
[----:B------:R-:W-:Y:S05]  /*3e0c0*/  BSYNC B1 ;  /* 0x0000000000017941 */ /* 0x000fea0003800000 */
.L_x_389:
        /* <DEDUP_REMOVED lines=13> */
.L_x_392:
[----:B------:R-:W-:Y:S05]  /*3e1a0*/  BSYNC B1 ;  /* 0x0000000000017941 */ /* 0x000fea0003800000 */
.L_x_391:
        /* <DEDUP_REMOVED lines=13> */
.L_x_394:
[----:B------:R-:W-:Y:S05]  /*3e280*/  BSYNC B1 ;  /* 0x0000000000017941 */ /* 0x000fea0003800000 */
.L_x_393:
        /* <DEDUP_REMOVED lines=13> */
.L_x_396:
[----:B------:R-:W-:Y:S05]  /*3e360*/  BSYNC B1 ;  /* 0x0000000000017941 */ /* 0x000fea0003800000 */
.L_x_395:
        /* <DEDUP_REMOVED lines=13> */
.L_x_398:
[----:B------:R-:W-:Y:S05]  /*3e440*/  BSYNC B1 ;  /* 0x0000000000017941 */ /* 0x000fea0003800000 */
.L_x_397:
        /* <DEDUP_REMOVED lines=13> */
.L_x_400:
[----:B------:R-:W-:Y:S05]  /*3e520*/  BSYNC B1 ;  /* 0x0000000000017941 */ /* 0x000fea0003800000 */
.L_x_399:
        /* <DEDUP_REMOVED lines=13> */
.L_x_402:
[----:B------:R-:W-:Y:S05]  /*3e600*/  BSYNC B1 ;  /* 0x0000000000017941 */ /* 0x000fea0003800000 */
.L_x_401:
        /* <DEDUP_REMOVED lines=13> */
.L_x_404:
[----:B------:R-:W-:Y:S05]  /*3e6e0*/  BSYNC B1 ;  /* 0x0000000000017941 */ /* 0x000fea0003800000 */
.L_x_403:
        /* <DEDUP_REMOVED lines=13> */
.L_x_406:
[----:B------:R-:W-:Y:S05]  /*3e7c0*/  BSYNC B1 ;  /* 0x0000000000017941 */ /* 0x000fea0003800000 */
.L_x_405:
        /* <DEDUP_REMOVED lines=13> */
.L_x_408:
[----:B------:R-:W-:Y:S05]  /*3e8a0*/  BSYNC B1 ;  /* 0x0000000000017941 */ /* 0x000fea0003800000 */
.L_x_407:
        /* <DEDUP_REMOVED lines=13> */
.L_x_410:
[----:B------:R-:W-:Y:S05]  /*3e980*/  BSYNC B1 ;  /* 0x0000000000017941 */ /* 0x000fea0003800000 */
.L_x_409:
        /* <DEDUP_REMOVED lines=13> */
.L_x_412:
[----:B------:R-:W-:Y:S05]  /*3ea60*/  BSYNC B1 ;  /* 0x0000000000017941 */ /* 0x000fea0003800000 */
.L_x_411:
        /* <DEDUP_REMOVED lines=13> */
.L_x_414:
[----:B------:R-:W-:Y:S05]  /*3eb40*/  BSYNC B1 ;  /* 0x0000000000017941 */ /* 0x000fea0003800000 */
.L_x_413:
        /* <DEDUP_REMOVED lines=13> */
.L_x_416:
[----:B------:R-:W-:Y:S05]  /*3ec20*/  BSYNC B1 ;  /* 0x0000000000017941 */ /* 0x000fea0003800000 */
.L_x_415:
        /* <DEDUP_REMOVED lines=13> */
.L_x_418:
[----:B------:R-:W-:Y:S05]  /*3ed00*/  BSYNC B1 ;  /* 0x0000000000017941 */ /* 0x000fea0003800000 */
.L_x_417:
        /* <DEDUP_REMOVED lines=13> */
.L_x_420:
[----:B------:R-:W-:Y:S05]  /*3ede0*/  BSYNC B1 ;  /* 0x0000000000017941 */ /* 0x000fea0003800000 */
.L_x_419:
        /* <DEDUP_REMOVED lines=13> */
.L_x_422:
[----:B------:R-:W-:Y:S05]  /*3eec0*/  BSYNC B1 ;  /* 0x0000000000017941 */ /* 0x000fea0003800000 */
.L_x_421:
        /* <DEDUP_REMOVED lines=13> */
.L_x_424:
[----:B------:R-:W-:Y:S05]  /*3efa0*/  BSYNC B1 ;  /* 0x0000000000017941 */ /* 0x000fea0003800000 */
.L_x_423:
        /* <DEDUP_REMOVED lines=13> */
.L_x_426:
[----:B------:R-:W-:Y:S05]  /*3f080*/  BSYNC B1 ;  /* 0x0000000000017941 */ /* 0x000fea0003800000 */
.L_x_425:
        /* <DEDUP_REMOVED lines=13> */
.L_x_428:
[----:B------:R-:W-:Y:S05]  /*3f160*/  BSYNC B1 ;  /* 0x0000000000017941 */ /* 0x000fea0003800000 */
.L_x_427:
        /* <DEDUP_REMOVED lines=13> */
.L_x_430:
[----:B------:R-:W-:Y:S05]  /*3f240*/  BSYNC B1 ;  /* 0x0000000000017941 */ /* 0x000fea0003800000 */
.L_x_429:
        /* <DEDUP_REMOVED lines=13> */
.L_x_432:
[----:B------:R-:W-:Y:S05]  /*3f320*/  BSYNC B1 ;  /* 0x0000000000017941 */ /* 0x000fea0003800000 */
.L_x_431:
        /* <DEDUP_REMOVED lines=13> */
.L_x_434:
[----:B------:R-:W-:Y:S05]  /*3f400*/  BSYNC B1 ;  /* 0x0000000000017941 */ /* 0x000fea0003800000 */
.L_x_433:
        /* <DEDUP_REMOVED lines=13> */
.L_x_436:
[----:B------:R-:W-:Y:S05]  /*3f4e0*/  BSYNC B1 ;  /* 0x0000000000017941 */ /* 0x000fea0003800000 */
.L_x_435:
        /* <DEDUP_REMOVED lines=13> */
.L_x_438:
[----:B------:R-:W-:Y:S05]  /*3f5c0*/  BSYNC B1 ;  /* 0x0000000000017941 */ /* 0x000fea0003800000 */
.L_x_437:
        /* <DEDUP_REMOVED lines=13> */
.L_x_440:
[----:B------:R-:W-:Y:S05]  /*3f6a0*/  BSYNC B1 ;  /* 0x0000000000017941 */ /* 0x000fea0003800000 */
.L_x_439:
        /* <DEDUP_REMOVED lines=13> */
.L_x_442:
[----:B------:R-:W-:Y:S05]  /*3f780*/  BSYNC B1 ;  /* 0x0000000000017941 */ /* 0x000fea0003800000 */
.L_x_441:
        /* <DEDUP_REMOVED lines=13> */
.L_x_444:
[----:B------:R-:W-:Y:S05]  /*3f860*/  BSYNC B1 ;  /* 0x0000000000017941 */ /* 0x000fea0003800000 */
.L_x_443:
        /* <DEDUP_REMOVED lines=13> */
.L_x_446:
[----:B------:R-:W-:Y:S05]  /*3f940*/  BSYNC B1 ;  /* 0x0000000000017941 */ /* 0x000fea0003800000 */
.L_x_445:
        /* <DEDUP_REMOVED lines=13> */
.L_x_448:
[----:B------:R-:W-:Y:S05]  /*3fa20*/  BSYNC B1 ;  /* 0x0000000000017941 */ /* 0x000fea0003800000 */
.L_x_447:
        /* <DEDUP_REMOVED lines=13> */
.L_x_450:
[----:B------:R-:W-:Y:S05]  /*3fb00*/  BSYNC B1 ;  /* 0x0000000000017941 */ /* 0x000fea0003800000 */
.L_x_449:
        /* <DEDUP_REMOVED lines=13> */
.L_x_452:
[----:B------:R-:W-:Y:S05]  /*3fbe0*/  BSYNC B1 ;  /* 0x0000000000017941 */ /* 0x000fea0003800000 */
.L_x_451:
        /* <DEDUP_REMOVED lines=13> */
.L_x_454:
[----:B------:R-:W-:Y:S05]  /*3fcc0*/  BSYNC B1 ;  /* 0x0000000000017941 */ /* 0x000fea0003800000 */
.L_x_453:
        /* <DEDUP_REMOVED lines=13> */
.L_x_456:
[----:B------:R-:W-:Y:S05]  /*3fda0*/  BSYNC B1 ;  /* 0x0000000000017941 */ /* 0x000fea0003800000 */
.L_x_455:
        /* <DEDUP_REMOVED lines=13> */
.L_x_458:
[----:B------:R-:W-:Y:S05]  /*3fe80*/  BSYNC B1 ;  /* 0x0000000000017941 */ /* 0x000fea0003800000 */
.L_x_457:
        /* <DEDUP_REMOVED lines=13> */
.L_x_460:
[----:B------:R-:W-:Y:S05]  /*3ff60*/  BSYNC B1 ;  /* 0x0000000000017941 */ /* 0x000fea0003800000 */
.L_x_459:
        /* <DEDUP_REMOVED lines=13> */
.L_x_462:
[----:B------:R-:W-:Y:S05]  /*40040*/  BSYNC B1 ;  /* 0x0000000000017941 */ /* 0x000fea0003800000 */
.L_x_461:
        /* <DEDUP_REMOVED lines=13> */
.L_x_464:
[----:B------:R-:W-:Y:S05]  /*40120*/  BSYNC B1 ;  /* 0x0000000000017941 */ /* 0x000fea0003800000 */
.L_x_463:
        /* <DEDUP_REMOVED lines=13> */
.L_x_466:
[----:B------:R-:W-:Y:S05]  /*40200*/  BSYNC B1 ;  /* 0x0000000000017941 */ /* 0x000fea0003800000 */
.L_x_465:
        /* <DEDUP_REMOVED lines=13> */
.L_x_468:
[----:B------:R-:W-:Y:S05]  /*402e0*/  BSYNC B1 ;  /* 0x0000000000017941 */ /* 0x000fea0003800000 */
.L_x_467:
        /* <DEDUP_REMOVED lines=13> */
.L_x_470:
[----:B------:R-:W-:Y:S05]  /*403c0*/  BSYNC B1 ;  /* 0x0000000000017941 */ /* 0x000fea0003800000 */
.L_x_469:
        /* <DEDUP_REMOVED lines=13> */
.L_x_472:
[----:B------:R-:W-:Y:S05]  /*404a0*/  BSYNC B1 ;  /* 0x0000000000017941 */ /* 0x000fea0003800000 */
.L_x_471:
        /* <DEDUP_REMOVED lines=13> */
.L_x_474:
[----:B------:R-:W-:Y:S05]  /*40580*/  BSYNC B1 ;  /* 0x0000000000017941 */ /* 0x000fea0003800000 */
.L_x_473:
        /* <DEDUP_REMOVED lines=13> */
.L_x_476:
[----:B------:R-:W-:Y:S05]  /*40660*/  BSYNC B1 ;  /* 0x0000000000017941 */ /* 0x000fea0003800000 */
.L_x_475:
        /* <DEDUP_REMOVED lines=13> */
.L_x_478:
[----:B------:R-:W-:Y:S05]  /*40740*/  BSYNC B1 ;  /* 0x0000000000017941 */ /* 0x000fea0003800000 */
.L_x_477:
        /* <DEDUP_REMOVED lines=13> */
.L_x_480:
[----:B------:R-:W-:Y:S05]  /*40820*/  BSYNC B1 ;  /* 0x0000000000017941 */ /* 0x000fea0003800000 */
.L_x_479:
        /* <DEDUP_REMOVED lines=13> */
.L_x_482:
[----:B------:R-:W-:Y:S05]  /*40900*/  BSYNC B1 ;  /* 0x0000000000017941 */ /* 0x000fea0003800000 */
.L_x_481:
        /* <DEDUP_REMOVED lines=13> */
.L_x_484:
[----:B------:R-:W-:Y:S05]  /*409e0*/  BSYNC B1 ;  /* 0x0000000000017941 */ /* 0x000fea0003800000 */
.L_x_483:
        /* <DEDUP_REMOVED lines=13> */
.L_x_486:
[----:B------:R-:W-:Y:S05]  /*40ac0*/  BSYNC B1 ;  /* 0x0000000000017941 */ /* 0x000fea0003800000 */
.L_x_485:
        /* <DEDUP_REMOVED lines=13> */
.L_x_488:
[----:B------:R-:W-:Y:S05]  /*40ba0*/  BSYNC B1 ;  /* 0x0000000000017941 */ /* 0x000fea0003800000 */
.L_x_487:
        /* <DEDUP_REMOVED lines=13> */
.L_x_490:
[----:B------:R-:W-:Y:S05]  /*40c80*/  BSYNC B1 ;  /* 0x0000000000017941 */ /* 0x000fea0003800000 */
.L_x_489:
        /* <DEDUP_REMOVED lines=13> */
.L_x_492:
[----:B------:R-:W-:Y:S05]  /*40d60*/  BSYNC B1 ;  /* 0x0000000000017941 */ /* 0x000fea0003800000 */
.L_x_491:
        /* <DEDUP_REMOVED lines=13> */
.L_x_494:
[----:B------:R-:W-:Y:S05]  /*40e40*/  BSYNC B1 ;  /* 0x0000000000017941 */ /* 0x000fea0003800000 */
.L_x_493:
        /* <DEDUP_REMOVED lines=13> */
.L_x_496:
[----:B------:R-:W-:Y:S05]  /*40f20*/  BSYNC B1 ;  /* 0x0000000000017941 */ /* 0x000fea0003800000 */
.L_x_495:
        /* <DEDUP_REMOVED lines=13> */
.L_x_498:
[----:B------:R-:W-:Y:S05]  /*41000*/  BSYNC B1 ;  /* 0x0000000000017941 */ /* 0x000fea0003800000 */
.L_x_497:
        /* <DEDUP_REMOVED lines=13> */
.L_x_500:
[----:B------:R-:W-:Y:S05]  /*410e0*/  BSYNC B1 ;  /* 0x0000000000017941 */ /* 0x000fea0003800000 */
.L_x_499:
        /* <DEDUP_REMOVED lines=13> */
.L_x_502:
[----:B------:R-:W-:Y:S05]  /*411c0*/  BSYNC B1 ;  /* 0x0000000000017941 */ /* 0x000fea0003800000 */
.L_x_501:
        /* <DEDUP_REMOVED lines=13> */
.L_x_504:
[----:B------:R-:W-:Y:S05]  /*412a0*/  BSYNC B1 ;  /* 0x0000000000017941 */ /* 0x000fea0003800000 */
.L_x_503:
        /* <DEDUP_REMOVED lines=13> */
.L_x_506:
[----:B------:R-:W-:Y:S05]  /*41380*/  BSYNC B1 ;  /* 0x0000000000017941 */ /* 0x000fea0003800000 */
.L_x_505:
        /* <DEDUP_REMOVED lines=13> */
.L_x_508:
[----:B------:R-:W-:Y:S05]  /*41460*/  BSYNC B1 ;  /* 0x0000000000017941 */ /* 0x000fea0003800000 */
.L_x_507:
        /* <DEDUP_REMOVED lines=13> */
.L_x_510:
[----:B------:R-:W-:Y:S05]  /*41540*/  BSYNC B1 ;  /* 0x0000000000017941 */ /* 0x000fea0003800000 */
.L_x_509:
        /* <DEDUP_REMOVED lines=13> */
.L_x_512:
[----:B------:R-:W-:Y:S05]  /*41620*/  BSYNC B1 ;  /* 0x0000000000017941 */ /* 0x000fea0003800000 */
.L_x_511:
        /* <DEDUP_REMOVED lines=13> */
.L_x_514:
[----:B------:R-:W-:Y:S05]  /*41700*/  BSYNC B1 ;  /* 0x0000000000017941 */ /* 0x000fea0003800000 */
.L_x_513:
        /* <DEDUP_REMOVED lines=13> */
.L_x_516:
[----:B------:R-:W-:Y:S05]  /*417e0*/  BSYNC B1 ;  /* 0x0000000000017941 */ /* 0x000fea0003800000 */
.L_x_515:
        /* <DEDUP_REMOVED lines=13> */
.L_x_518:
[----:B------:R-:W-:Y:S05]  /*418c0*/  BSYNC B1 ;  /* 0x0000000000017941 */ /* 0x000fea0003800000 */
.L_x_517:
        /* <DEDUP_REMOVED lines=13> */
.L_x_520:
[----:B------:R-:W-:Y:S05]  /*419a0*/  BSYNC B1 ;  /* 0x0000000000017941 */ /* 0x000fea0003800000 */
.L_x_519:
        /* <DEDUP_REMOVED lines=13> */
.L_x_522:
[----:B------:R-:W-:Y:S05]  /*41a80*/  BSYNC B1 ;  /* 0x0000000000017941 */ /* 0x000fea0003800000 */
.L_x_521:
        /* <DEDUP_REMOVED lines=13> */
.L_x_524:
[----:B------:R-:W-:Y:S05]  /*41b60*/  BSYNC B1 ;  /* 0x0000000000017941 */ /* 0x000fea0003800000 */
.L_x_523:
        /* <DEDUP_REMOVED lines=13> */
.L_x_526:
[----:B------:R-:W-:Y:S05]  /*41c40*/  BSYNC B1 ;  /* 0x0000000000017941 */ /* 0x000fea0003800000 */
.L_x_525:
        /* <DEDUP_REMOVED lines=13> */
.L_x_528:
[----:B------:R-:W-:Y:S05]  /*41d20*/  BSYNC B1 ;  /* 0x0000000000017941 */ /* 0x000fea0003800000 */
.L_x_527:
        /* <DEDUP_REMOVED lines=13> */
.L_x_530:
[----:B------:R-:W-:Y:S05]  /*41e00*/  BSYNC B1 ;  /* 0x0000000000017941 */ /* 0x000fea0003800000 */
.L_x_529:
        /* <DEDUP_REMOVED lines=13> */
.L_x_532:
[----:B------:R-:W-:Y:S05]  /*41ee0*/  BSYNC B1 ;  /* 0x0000000000017941 */ /* 0x000fea0003800000 */
.L_x_531:
        /* <DEDUP_REMOVED lines=13> */
.L_x_534:
[----:B------:R-:W-:Y:S05]  /*41fc0*/  BSYNC B1 ;  /* 0x0000000000017941 */ /* 0x000fea0003800000 */
.L_x_533:
        /* <DEDUP_REMOVED lines=13> */
.L_x_536:
[----:B------:R-:W-:Y:S05]  /*420a0*/  BSYNC B1 ;  /* 0x0000000000017941 */ /* 0x000fea0003800000 */
.L_x_535:
        /* <DEDUP_REMOVED lines=13> */
.L_x_538:
[----:B------:R-:W-:Y:S05]  /*42180*/  BSYNC B1 ;  /* 0x0000000000017941 */ /* 0x000fea0003800000 */
.L_x_537:
        /* <DEDUP_REMOVED lines=13> */
.L_x_540:
[----:B------:R-:W-:Y:S05]  /*42260*/  BSYNC B1 ;  /* 0x0000000000017941 */ /* 0x000fea0003800000 */
.L_x_539:
        /* <DEDUP_REMOVED lines=13> */
.L_x_542:
[----:B------:R-:W-:Y:S05]  /*42340*/  BSYNC B1 ;  /* 0x0000000000017941 */ /* 0x000fea0003800000 */
.L_x_541:
        /* <DEDUP_REMOVED lines=13> */
.L_x_544:
[----:B------:R-:W-:Y:S05]  /*42420*/  BSYNC B1 ;  /* 0x0000000000017941 */ /* 0x000fea0003800000 */
.L_x_543:
        /* <DEDUP_REMOVED lines=13> */
.L_x_546:
[----:B------:R-:W-:Y:S05]  /*42500*/  BSYNC B1 ;  /* 0x0000000000017941 */ /* 0x000fea0003800000 */
.L_x_545:
        /* <DEDUP_REMOVED lines=13> */
.L_x_548:
[----:B------:R-:W-:Y:S05]  /*425e0*/  BSYNC B1 ;  /* 0x0000000000017941 */ /* 0x000fea0003800000 */
.L_x_547:
        /* <DEDUP_REMOVED lines=13> */
.L_x_550:
[----:B------:R-:W-:Y:S05]  /*426c0*/  BSYNC B1 ;  /* 0x0000000000017941 */ /* 0x000fea0003800000 */
.L_x_549:
        /* <DEDUP_REMOVED lines=13> */
.L_x_552:
[----:B------:R-:W-:Y:S05]  /*427a0*/  BSYNC B1 ;  /* 0x0000000000017941 */ /* 0x000fea0003800000 */
.L_x_551:
        /* <DEDUP_REMOVED lines=13> */
.L_x_554:
[----:B------:R-:W-:Y:S05]  /*42880*/  BSYNC B1 ;  /* 0x0000000000017941 */ /* 0x000fea0003800000 */
.L_x_553:
        /* <DEDUP_REMOVED lines=13> */
.L_x_556:
[----:B------:R-:W-:Y:S05]  /*42960*/  BSYNC B1 ;  /* 0x0000000000017941 */ /* 0x000fea0003800000 */
.L_x_555:
        /* <DEDUP_REMOVED lines=13> */
.L_x_558:
[----:B------:R-:W-:Y:S05]  /*42a40*/  BSYNC B1 ;  /* 0x0000000000017941 */ /* 0x000fea0003800000 */
.L_x_557:
        /* <DEDUP_REMOVED lines=13> */
.L_x_560:
[----:B------:R-:W-:Y:S05]  /*42b20*/  BSYNC B1 ;  /* 0x0000000000017941 */ /* 0x000fea0003800000 */
.L_x_559:
        /* <DEDUP_REMOVED lines=13> */
.L_x_562:
[----:B------:R-:W-:Y:S05]  /*42c00*/  BSYNC B1 ;  /* 0x0000000000017941 */ /* 0x000fea0003800000 */
.L_x_561:
        /* <DEDUP_REMOVED lines=13> */
.L_x_564:
[----:B------:R-:W-:Y:S05]  /*42ce0*/  BSYNC B1 ;  /* 0x0000000000017941 */ /* 0x000fea0003800000 */
.L_x_563:
        /* <DEDUP_REMOVED lines=13> */
.L_x_566:
[----:B------:R-:W-:Y:S05]  /*42dc0*/  BSYNC B1 ;  /* 0x0000000000017941 */ /* 0x000fea0003800000 */
.L_x_565:
        /* <DEDUP_REMOVED lines=13> */
.L_x_568:
[----:B------:R-:W-:Y:S05]  /*42ea0*/  BSYNC B1 ;  /* 0x0000000000017941 */ /* 0x000fea0003800000 */
.L_x_567:
        /* <DEDUP_REMOVED lines=13> */
.L_x_570:
[----:B------:R-:W-:Y:S05]  /*42f80*/  BSYNC B1 ;  /* 0x0000000000017941 */ /* 0x000fea0003800000 */
.L_x_569:
        /* <DEDUP_REMOVED lines=13> */
.L_x_572:
[----:B------:R-:W-:Y:S05]  /*43060*/  BSYNC B1 ;  /* 0x0000000000017941 */ /* 0x000fea0003800000 */
.L_x_571:
        /* <DEDUP_REMOVED lines=13> */
.L_x_574:
[----:B------:R-:W-:Y:S05]  /*43140*/  BSYNC B1 ;  /* 0x0000000000017941 */ /* 0x000fea0003800000 */
.L_x_573:
        /* <DEDUP_REMOVED lines=13> */
.L_x_576:
[----:B------:R-:W-:Y:S05]  /*43220*/  BSYNC B1 ;  /* 0x0000000000017941 */ /* 0x000fea0003800000 */
.L_x_575:
        /* <DEDUP_REMOVED lines=13> */
.L_x_578:
[----:B------:R-:W-:Y:S05]  /*43300*/  BSYNC B1 ;  /* 0x0000000000017941 */ /* 0x000fea0003800000 */
.L_x_577:
        /* <DEDUP_REMOVED lines=13> */
.L_x_580:
[----:B------:R-:W-:Y:S05]  /*433e0*/  BSYNC B1 ;  /* 0x0000000000017941 */ /* 0x000fea0003800000 */
.L_x_579:
        /* <DEDUP_REMOVED lines=13> */
.L_x_582:
[----:B------:R-:W-:Y:S05]  /*434c0*/  BSYNC B1 ;  /* 0x0000000000017941 */ /* 0x000fea0003800000 */
.L_x_581:
        /* <DEDUP_REMOVED lines=13> */
.L_x_584:
[----:B------:R-:W-:Y:S05]  /*435a0*/  BSYNC B1 ;  /* 0x0000000000017941 */ /* 0x000fea0003800000 */
.L_x_583:
        /* <DEDUP_REMOVED lines=13> */
.L_x_586:
[----:B------:R-:W-:Y:S05]  /*43680*/  BSYNC B1 ;  /* 0x0000000000017941 */ /* 0x000fea0003800000 */
.L_x_585:
        /* <DEDUP_REMOVED lines=13> */
.L_x_588:
[----:B------:R-:W-:Y:S05]  /*43760*/  BSYNC B1 ;  /* 0x0000000000017941 */ /* 0x000fea0003800000 */
.L_x_587:
        /* <DEDUP_REMOVED lines=13> */
.L_x_590:
[----:B------:R-:W-:Y:S05]  /*43840*/  BSYNC B1 ;  /* 0x0000000000017941 */ /* 0x000fea0003800000 */
.L_x_589:
        /* <DEDUP_REMOVED lines=13> */
.L_x_592:
[----:B------:R-:W-:Y:S05]  /*43920*/  BSYNC B1 ;  /* 0x0000000000017941 */ /* 0x000fea0003800000 */
.L_x_591:
        /* <DEDUP_REMOVED lines=13> */
.L_x_594:
[----:B------:R-:W-:Y:S05]  /*43a00*/  BSYNC B1 ;  /* 0x0000000000017941 */ /* 0x000fea0003800000 */
.L_x_593:
        /* <DEDUP_REMOVED lines=13> */
.L_x_596:
[----:B------:R-:W-:Y:S05]  /*43ae0*/  BSYNC B1 ;  /* 0x0000000000017941 */ /* 0x000fea0003800000 */
.L_x_595:
        /* <DEDUP_REMOVED lines=13> */
.L_x_598:
[----:B------:R-:W-:Y:S05]  /*43bc0*/  BSYNC B1 ;  /* 0x0000000000017941 */ /* 0x000fea0003800000 */
.L_x_597:
        /* <DEDUP_REMOVED lines=13> */
.L_x_600:
[----:B------:R-:W-:Y:S05]  /*43ca0*/  BSYNC B1 ;  /* 0x0000000000017941 */ /* 0x000fea0003800000 */
.L_x_599:
        /* <DEDUP_REMOVED lines=13> */
.L_x_602:
[----:B------:R-:W-:Y:S05]  /*43d80*/  BSYNC B1 ;  /* 0x0000000000017941 */ /* 0x000fea0003800000 */
.L_x_601:
        /* <DEDUP_REMOVED lines=13> */
.L_x_604:
[----:B------:R-:W-:Y:S05]  /*43e60*/  BSYNC B1 ;  /* 0x0000000000017941 */ /* 0x000fea0003800000 */
.L_x_603:
        /* <DEDUP_REMOVED lines=13> */
.L_x_606:
[----:B------:R-:W-:Y:S05]  /*43f40*/  BSYNC B1 ;  /* 0x0000000000017941 */ /* 0x000fea0003800000 */
.L_x_605:
        /* <DEDUP_REMOVED lines=13> */
.L_x_608:
[----:B------:R-:W-:Y:S05]  /*44020*/  BSYNC B1 ;  /* 0x0000000000017941 */ /* 0x000fea0003800000 */
.L_x_607:
        /* <DEDUP_REMOVED lines=13> */
.L_x_610:
[----:B------:R-:W-:Y:S05]  /*44100*/  BSYNC B1 ;  /* 0x0000000000017941 */ /* 0x000fea0003800000 */
.L_x_609:
        /* <DEDUP_REMOVED lines=13> */
.L_x_612:
[----:B------:R-:W-:Y:S05]  /*441e0*/  BSYNC B1 ;  /* 0x0000000000017941 */ /* 0x000fea0003800000 */
.L_x_611:
        /* <DEDUP_REMOVED lines=13> */
.L_x_614:
[----:B------:R-:W-:Y:S05]  /*442c0*/  BSYNC B1 ;  /* 0x0000000000017941 */ /* 0x000fea0003800000 */
.L_x_613:
        /* <DEDUP_REMOVED lines=13> */
.L_x_616:
[----:B------:R-:W-:Y:S05]  /*443a0*/  BSYNC B1 ;  /* 0x0000000000017941 */ /* 0x000fea0003800000 */
.L_x_615:
        /* <DEDUP_REMOVED lines=13> */
.L_x_618:
[----:B------:R-:W-:Y:S05]  /*44480*/  BSYNC B1 ;  /* 0x0000000000017941 */ /* 0x000fea0003800000 */
.L_x_617:
        /* <DEDUP_REMOVED lines=13> */
.L_x_620:
[----:B------:R-:W-:Y:S05]  /*44560*/  BSYNC B1 ;  /* 0x0000000000017941 */ /* 0x000fea0003800000 */
.L_x_619:
        /* <DEDUP_REMOVED lines=13> */
.L_x_622:
[----:B------:R-:W-:Y:S05]  /*44640*/  BSYNC B1 ;  /* 0x0000000000017941 */ /* 0x000fea0003800000 */
.L_x_621:
        /* <DEDUP_REMOVED lines=13> */
.L_x_624:
[----:B------:R-:W-:Y:S05]  /*44720*/  BSYNC B1 ;  /* 0x0000000000017941 */ /* 0x000fea0003800000 */
.L_x_623:
        /* <DEDUP_REMOVED lines=13> */
.L_x_626:
[----:B------:R-:W-:Y:S05]  /*44800*/  BSYNC B1 ;  /* 0x0000000000017941 */ /* 0x000fea0003800000 */
.L_x_625:
        /* <DEDUP_REMOVED lines=13> */
.L_x_628:
[----:B------:R-:W-:Y:S05]  /*448e0*/  BSYNC B1 ;  /* 0x0000000000017941 */ /* 0x000fea0003800000 */
.L_x_627:
        /* <DEDUP_REMOVED lines=13> */
.L_x_630:
[----:B------:R-:W-:Y:S05]  /*449c0*/  BSYNC B1 ;  /* 0x0000000000017941 */ /* 0x000fea0003800000 */
.L_x_629:
        /* <DEDUP_REMOVED lines=13> */
.L_x_632:
[----:B------:R-:W-:Y:S05]  /*44aa0*/  BSYNC B1 ;  /* 0x0000000000017941 */ /* 0x000fea0003800000 */
.L_x_631:
        /* <DEDUP_REMOVED lines=13> */
.L_x_634:
[----:B------:R-:W-:Y:S05]  /*44b80*/  BSYNC B1 ;  /* 0x0000000000017941 */ /* 0x000fea0003800000 */
.L_x_633:
        /* <DEDUP_REMOVED lines=13> */
.L_x_636:
[----:B------:R-:W-:Y:S05]  /*44c60*/  BSYNC B1 ;  /* 0x0000000000017941 */ /* 0x000fea0003800000 */
.L_x_635:
        /* <DEDUP_REMOVED lines=13> */
.L_x_638:
[----:B------:R-:W-:Y:S05]  /*44d40*/  BSYNC B1 ;  /* 0x0000000000017941 */ /* 0x000fea0003800000 */
.L_x_637:
        /* <DEDUP_REMOVED lines=13> */
.L_x_640:
[----:B------:R-:W-:Y:S05]  /*44e20*/  BSYNC B1 ;  /* 0x0000000000017941 */ /* 0x000fea0003800000 */
.L_x_639:
        /* <DEDUP_REMOVED lines=13> */
.L_x_642:
[----:B------:R-:W-:Y:S05]  /*44f00*/  BSYNC B1 ;  /* 0x0000000000017941 */ /* 0x000fea0003800000 */
.L_x_641:
        /* <DEDUP_REMOVED lines=13> */
.L_x_644:
[----:B------:R-:W-:Y:S05]  /*44fe0*/  BSYNC B1 ;  /* 0x0000000000017941 */ /* 0x000fea0003800000 */
.L_x_643:
        /* <DEDUP_REMOVED lines=13> */
.L_x_646:
[----:B------:R-:W-:Y:S05]  /*450c0*/  BSYNC B1 ;  /* 0x0000000000017941 */ /* 0x000fea0003800000 */
.L_x_645:
        /* <DEDUP_REMOVED lines=13> */
.L_x_648:
[----:B------:R-:W-:Y:S05]  /*451a0*/  BSYNC B1 ;  /* 0x0000000000017941 */ /* 0x000fea0003800000 */
.L_x_647:
        /* <DEDUP_REMOVED lines=13> */
.L_x_650:
[----:B------:R-:W-:Y:S05]  /*45280*/  BSYNC B1 ;  /* 0x0000000000017941 */ /* 0x000fea0003800000 */
.L_x_649:
        /* <DEDUP_REMOVED lines=13> */
.L_x_652:
[----:B------:R-:W-:Y:S05]  /*45360*/  BSYNC B1 ;  /* 0x0000000000017941 */ /* 0x000fea0003800000 */
.L_x_651:
        /* <DEDUP_REMOVED lines=13> */
.L_x_654:
[----:B------:R-:W-:Y:S05]  /*45440*/  BSYNC B1 ;  /* 0x0000000000017941 */ /* 0x000fea0003800000 */
.L_x_653:
        /* <DEDUP_REMOVED lines=13> */
.L_x_656:
[----:B------:R-:W-:Y:S05]  /*45520*/  BSYNC B1 ;  /* 0x0000000000017941 */ /* 0x000fea0003800000 */
.L_x_655:
        /* <DEDUP_REMOVED lines=13> */
.L_x_658:
[----:B------:R-:W-:Y:S05]  /*45600*/  BSYNC B1 ;  /* 0x0000000000017941 */ /* 0x000fea0003800000 */
.L_x_657:
        /* <DEDUP_REMOVED lines=13> */
.L_x_660:
[----:B------:R-:W-:Y:S05]  /*456e0*/  BSYNC B1 ;  /* 0x0000000000017941 */ /* 0x000fea0003800000 */
.L_x_659:
        /* <DEDUP_REMOVED lines=13> */
.L_x_662:
[----:B------:R-:W-:Y:S05]  /*457c0*/  BSYNC B1 ;  /* 0x0000000000017941 */ /* 0x000fea0003800000 */
.L_x_661:
        /* <DEDUP_REMOVED lines=13> */
.L_x_664:
[----:B------:R-:W-:Y:S05]  /*458a0*/  BSYNC B1 ;  /* 0x0000000000017941 */ /* 0x000fea0003800000 */
.L_x_663:
        /* <DEDUP_REMOVED lines=13> */
.L_x_666:
[----:B------:R-:W-:Y:S05]  /*45980*/  BSYNC B1 ;  /* 0x0000000000017941 */ /* 0x000fea0003800000 */
.L_x_665:
        /* <DEDUP_REMOVED lines=13> */
.L_x_668:
[----:B------:R-:W-:Y:S05]  /*45a60*/  BSYNC B1 ;  /* 0x0000000000017941 */ /* 0x000fea0003800000 */
.L_x_667:
        /* <DEDUP_REMOVED lines=13> */
.L_x_670:
[----:B------:R-:W-:Y:S05]  /*45b40*/  BSYNC B1 ;  /* 0x0000000000017941 */ /* 0x000fea0003800000 */
.L_x_669:
        /* <DEDUP_REMOVED lines=13> */
.L_x_672:
[----:B------:R-:W-:Y:S05]  /*45c20*/  BSYNC B1 ;  /* 0x0000000000017941 */ /* 0x000fea0003800000 */
.L_x_671:
        /* <DEDUP_REMOVED lines=13> */
.L_x_674:
[----:B------:R-:W-:Y:S05]  /*45d00*/  BSYNC B1 ;  /* 0x0000000000017941 */ /* 0x000fea0003800000 */
.L_x_673:
        /* <DEDUP_REMOVED lines=13> */
.L_x_676:
[----:B------:R-:W-:Y:S05]  /*45de0*/  BSYNC B1 ;  /* 0x0000000000017941 */ /* 0x000fea0003800000 */
.L_x_675:
        /* <DEDUP_REMOVED lines=13> */
.L_x_678:
[----:B------:R-:W-:Y:S05]  /*45ec0*/  BSYNC B1 ;  /* 0x0000000000017941 */ /* 0x000fea0003800000 */
.L_x_677:
        /* <DEDUP_REMOVED lines=13> */
.L_x_680:
[----:B------:R-:W-:Y:S05]  /*45fa0*/  BSYNC B1 ;  /* 0x0000000000017941 */ /* 0x000fea0003800000 */
.L_x_679:
        /* <DEDUP_REMOVED lines=13> */
.L_x_682:
[----:B------:R-:W-:Y:S05]  /*46080*/  BSYNC B1 ;  /* 0x0000000000017941 */ /* 0x000fea0003800000 */
.L_x_681:
        /* <DEDUP_REMOVED lines=13> */
.L_x_684:
[----:B------:R-:W-:Y:S05]  /*46160*/  BSYNC B1 ;  /* 0x0000000000017941 */ /* 0x000fea0003800000 */
.L_x_683:
        /* <DEDUP_REMOVED lines=13> */
.L_x_686:
[----:B------:R-:W-:Y:S05]  /*46240*/  BSYNC B1 ;  /* 0x0000000000017941 */ /* 0x000fea0003800000 */
.L_x_685:
        /* <DEDUP_REMOVED lines=13> */
.L_x_688:
[----:B------:R-:W-:Y:S05]  /*46320*/  BSYNC B1 ;  /* 0x0000000000017941 */ /* 0x000fea0003800000 */
.L_x_687:
        /* <DEDUP_REMOVED lines=13> */
.L_x_690:
[----:B------:R-:W-:Y:S05]  /*46400*/  BSYNC B1 ;  /* 0x0000000000017941 */ /* 0x000fea0003800000 */
.L_x_689:
        /* <DEDUP_REMOVED lines=13> */
.L_x_692:
[----:B------:R-:W-:Y:S05]  /*464e0*/  BSYNC B1 ;  /* 0x0000000000017941 */ /* 0x000fea0003800000 */
.L_x_691:
        /* <DEDUP_REMOVED lines=13> */
.L_x_694:
[----:B------:R-:W-:Y:S05]  /*465c0*/  BSYNC B1 ;  /* 0x0000000000017941 */ /* 0x000fea0003800000 */
.L_x_693:
        /* <DEDUP_REMOVED lines=13> */
.L_x_696:
[----:B------:R-:W-:Y:S05]  /*466a0*/  BSYNC B1 ;  /* 0x0000000000017941 */ /* 0x000fea0003800000 */
.L_x_695:
        /* <DEDUP_REMOVED lines=13> */
.L_x_698:
[----:B------:R-:W-:Y:S05]  /*46780*/  BSYNC B1 ;  /* 0x0000000000017941 */ /* 0x000fea0003800000 */
.L_x_697:
        /* <DEDUP_REMOVED lines=13> */
.L_x_700:
[----:B------:R-:W-:Y:S05]  /*46860*/  BSYNC B1 ;  /* 0x0000000000017941 */ /* 0x000fea0003800000 */
.L_x_699:
        /* <DEDUP_REMOVED lines=13> */
.L_x_702:
[----:B------:R-:W-:Y:S05]  /*46940*/  BSYNC B1 ;  /* 0x0000000000017941 */ /* 0x000fea0003800000 */
.L_x_701:
        /* <DEDUP_REMOVED lines=13> */
.L_x_704:
[----:B------:R-:W-:Y:S05]  /*46a20*/  BSYNC B1 ;  /* 0x0000000000017941 */ /* 0x000fea0003800000 */
.L_x_703:
        /* <DEDUP_REMOVED lines=13> */
.L_x_706:
[----:B------:R-:W-:Y:S05]  /*46b00*/  BSYNC B1 ;  /* 0x0000000000017941 */ /* 0x000fea0003800000 */
.L_x_705:
        /* <DEDUP_REMOVED lines=13> */
.L_x_708:
[----:B------:R-:W-:Y:S05]  /*46be0*/  BSYNC B1 ;  /* 0x0000000000017941 */ /* 0x000fea0003800000 */
.L_x_707:
        /* <DEDUP_REMOVED lines=13> */
.L_x_710:
[----:B------:R-:W-:Y:S05]  /*46cc0*/  BSYNC B1 ;  /* 0x0000000000017941 */ /* 0x000fea0003800000 */
.L_x_709:
        /* <DEDUP_REMOVED lines=13> */
.L_x_712:
[----:B------:R-:W-:Y:S05]  /*46da0*/  BSYNC B1 ;  /* 0x0000000000017941 */ /* 0x000fea0003800000 */
.L_x_711:
        /* <DEDUP_REMOVED lines=13> */
.L_x_714:
[----:B------:R-:W-:Y:S05]  /*46e80*/  BSYNC B1 ;  /* 0x0000000000017941 */ /* 0x000fea0003800000 */
.L_x_713:
        /* <DEDUP_REMOVED lines=13> */
.L_x_716:
[----:B------:R-:W-:Y:S05]  /*46f60*/  BSYNC B1 ;  /* 0x0000000000017941 */ /* 0x000fea0003800000 */
.L_x_715:
        /* <DEDUP_REMOVED lines=13> */
.L_x_718:
[----:B------:R-:W-:Y:S05]  /*47040*/  BSYNC B1 ;  /* 0x0000000000017941 */ /* 0x000fea0003800000 */
.L_x_717:
        /* <DEDUP_REMOVED lines=13> */
.L_x_720:
[----:B------:R-:W-:Y:S05]  /*47120*/  BSYNC B1 ;  /* 0x0000000000017941 */ /* 0x000fea0003800000 */
.L_x_719:
        /* <DEDUP_REMOVED lines=13> */
.L_x_722:
[----:B------:R-:W-:Y:S05]  /*47200*/  BSYNC B1 ;  /* 0x0000000000017941 */ /* 0x000fea0003800000 */
.L_x_721:
        /* <DEDUP_REMOVED lines=13> */
.L_x_724:
[----:B------:R-:W-:Y:S05]  /*472e0*/  BSYNC B1 ;  /* 0x0000000000017941 */ /* 0x000fea0003800000 */
.L_x_723:
        /* <DEDUP_REMOVED lines=13> */
.L_x_726:
[----:B------:R-:W-:Y:S05]  /*473c0*/  BSYNC B1 ;  /* 0x0000000000017941 */ /* 0x000fea0003800000 */
.L_x_725:
        /* <DEDUP_REMOVED lines=13> */
.L_x_728:
[----:B------:R-:W-:Y:S05]  /*474a0*/  BSYNC B1 ;  /* 0x0000000000017941 */ /* 0x000fea0003800000 */
.L_x_727:
        /* <DEDUP_REMOVED lines=13> */
.L_x_730:
[----:B------:R-:W-:Y:S05]  /*47580*/  BSYNC B1 ;  /* 0x0000000000017941 */ /* 0x000fea0003800000 */
.L_x_729:
        /* <DEDUP_REMOVED lines=13> */
.L_x_732:
[----:B------:R-:W-:Y:S05]  /*47660*/  BSYNC B1 ;  /* 0x0000000000017941 */ /* 0x000fea0003800000 */
.L_x_731:
        /* <DEDUP_REMOVED lines=13> */
.L_x_734:
[----:B------:R-:W-:Y:S05]  /*47740*/  BSYNC B1 ;  /* 0x0000000000017941 */ /* 0x000fea0003800000 */
.L_x_733:
        /* <DEDUP_REMOVED lines=13> */
.L_x_736:
[----:B------:R-:W-:Y:S05]  /*47820*/  BSYNC B1 ;  /* 0x0000000000017941 */ /* 0x000fea0003800000 */
.L_x_735:
        /* <DEDUP_REMOVED lines=13> */
.L_x_738:
[----:B------:R-:W-:Y:S05]  /*47900*/  BSYNC B1 ;  /* 0x0000000000017941 */ /* 0x000fea0003800000 */
.L_x_737:
        /* <DEDUP_REMOVED lines=13> */
.L_x_740:
[----:B------:R-:W-:Y:S05]  /*479e0*/  BSYNC B1 ;  /* 0x0000000000017941 */ /* 0x000fea0003800000 */
.L_x_739:
        /* <DEDUP_REMOVED lines=13> */
.L_x_742:
[----:B------:R-:W-:Y:S05]  /*47ac0*/  BSYNC B1 ;  /* 0x0000000000017941 */ /* 0x000fea0003800000 */
.L_x_741:
        /* <DEDUP_REMOVED lines=13> */
.L_x_744:
[----:B------:R-:W-:Y:S05]  /*47ba0*/  BSYNC B1 ;  /* 0x0000000000017941 */ /* 0x000fea0003800000 */
.L_x_743:
        /* <DEDUP_REMOVED lines=13> */
.L_x_746:
[----:B------:R-:W-:Y:S05]  /*47c80*/  BSYNC B1 ;  /* 0x0000000000017941 */ /* 0x000fea0003800000 */
.L_x_745:
        /* <DEDUP_REMOVED lines=13> */
.L_x_748:
[----:B------:R-:W-:Y:S05]  /*47d60*/  BSYNC B1 ;  /* 0x0000000000017941 */ /* 0x000fea0003800000 */
.L_x_747:
        /* <DEDUP_REMOVED lines=13> */
.L_x_750:
[----:B------:R-:W-:Y:S05]  /*47e40*/  BSYNC B1 ;  /* 0x0000000000017941 */ /* 0x000fea0003800000 */
.L_x_749:
        /* <DEDUP_REMOVED lines=13> */
.L_x_752:
[----:B------:R-:W-:Y:S05]  /*47f20*/  BSYNC B1 ;  /* 0x0000000000017941 */ /* 0x000fea0003800000 */
.L_x_751:
        /* <DEDUP_REMOVED lines=13> */
.L_x_754:
[----:B------:R-:W-:Y:S05]  /*48000*/  BSYNC B1 ;  /* 0x0000000000017941 */ /* 0x000fea0003800000 */
.L_x_753:
        /* <DEDUP_REMOVED lines=13> */
.L_x_756:
[----:B------:R-:W-:Y:S05]  /*480e0*/  BSYNC B1 ;  /* 0x0000000000017941 */ /* 0x000fea0003800000 */
.L_x_755:
        /* <DEDUP_REMOVED lines=13> */
.L_x_758:
[----:B------:R-:W-:Y:S05]  /*481c0*/  BSYNC B1 ;  /* 0x0000000000017941 */ /* 0x000fea0003800000 */
.L_x_757:
        /* <DEDUP_REMOVED lines=13> */
.L_x_760:
[----:B------:R-:W-:Y:S05]  /*482a0*/  BSYNC B1 ;  /* 0x0000000000017941 */ /* 0x000fea0003800000 */
.L_x_759:
        /* <DEDUP_REMOVED lines=13> */
.L_x_762:
[----:B------:R-:W-:Y:S05]  /*48380*/  BSYNC B1 ;  /* 0x0000000000017941 */ /* 0x000fea0003800000 */
.L_x_761:
        /* <DEDUP_REMOVED lines=13> */
.L_x_764:
[----:B------:R-:W-:Y:S05]  /*48460*/  BSYNC B1 ;  /* 0x0000000000017941 */ /* 0x000fea0003800000 */
.L_x_763:
        /* <DEDUP_REMOVED lines=13> */
.L_x_766:
[----:B------:R-:W-:Y:S05]  /*48540*/  BSYNC B1 ;  /* 0x0000000000017941 */ /* 0x000fea0003800000 */
.L_x_765:
        /* <DEDUP_REMOVED lines=13> */
.L_x_768:
[----:B------:R-:W-:Y:S05]  /*48620*/  BSYNC B1 ;  /* 0x0000000000017941 */ /* 0x000fea0003800000 */
.L_x_767:
        /* <DEDUP_REMOVED lines=13> */
.L_x_770:
[----:B------:R-:W-:Y:S05]  /*48700*/  BSYNC B1 ;  /* 0x0000000000017941 */ /* 0x000fea0003800000 */
.L_x_769:
        /* <DEDUP_REMOVED lines=13> */
.L_x_772:
[----:B------:R-:W-:Y:S05]  /*487e0*/  BSYNC B1 ;  /* 0x0000000000017941 */ /* 0x000fea0003800000 */
.L_x_771:
        /* <DEDUP_REMOVED lines=13> */
.L_x_774:
[----:B------:R-:W-:Y:S05]  /*488c0*/  BSYNC B1 ;  /* 0x0000000000017941 */ /* 0x000fea0003800000 */
.L_x_773:
        /* <DEDUP_REMOVED lines=13> */
.L_x_776:
[----:B------:R-:W-:Y:S05]  /*489a0*/  BSYNC B1 ;  /* 0x0000000000017941 */ /* 0x000fea0003800000 */
.L_x_775:
        /* <DEDUP_REMOVED lines=13> */
.L_x_778:
[----:B------:R-:W-:Y:S05]  /*48a80*/  BSYNC B1 ;  /* 0x0000000000017941 */ /* 0x000fea0003800000 */
.L_x_777:
        /* <DEDUP_REMOVED lines=13> */
.L_x_780:
[----:B------:R-:W-:Y:S05]  /*48b60*/  BSYNC B1 ;  /* 0x0000000000017941 */ /* 0x000fea0003800000 */
.L_x_779:
        /* <DEDUP_REMOVED lines=13> */
.L_x_782:
[----:B------:R-:W-:Y:S05]  /*48c40*/  BSYNC B1 ;  /* 0x0000000000017941 */ /* 0x000fea0003800000 */
.L_x_781:
        /* <DEDUP_REMOVED lines=13> */
.L_x_784:
[----:B------:R-:W-:Y:S05]  /*48d20*/  BSYNC B1 ;  /* 0x0000000000017941 */ /* 0x000fea0003800000 */
.L_x_783:
        /* <DEDUP_REMOVED lines=13> */
.L_x_786:
[----:B------:R-:W-:Y:S05]  /*48e00*/  BSYNC B1 ;  /* 0x0000000000017941 */ /* 0x000fea0003800000 */
.L_x_785:
        /* <DEDUP_REMOVED lines=13> */
.L_x_788:
[----:B------:R-:W-:Y:S05]  /*48ee0*/  BSYNC B1 ;  /* 0x0000000000017941 */ /* 0x000fea0003800000 */
.L_x_787:
        /* <DEDUP_REMOVED lines=13> */
.L_x_790:
[----:B------:R-:W-:Y:S05]  /*48fc0*/  BSYNC B1 ;  /* 0x0000000000017941 */ /* 0x000fea0003800000 */
.L_x_789:
        /* <DEDUP_REMOVED lines=13> */
.L_x_792:
[----:B------:R-:W-:Y:S05]  /*490a0*/  BSYNC B1 ;  /* 0x0000000000017941 */ /* 0x000fea0003800000 */
.L_x_791:
        /* <DEDUP_REMOVED lines=13> */
.L_x_794:
[----:B------:R-:W-:Y:S05]  /*49180*/  BSYNC B1 ;  /* 0x0000000000017941 */ /* 0x000fea0003800000 */
.L_x_793:
        /* <DEDUP_REMOVED lines=13> */
.L_x_796:
[----:B------:R-:W-:Y:S05]  /*49260*/  BSYNC B1 ;  /* 0x0000000000017941 */ /* 0x000fea0003800000 */
.L_x_795:
        /* <DEDUP_REMOVED lines=13> */
.L_x_798:
[----:B------:R-:W-:Y:S05]  /*49340*/  BSYNC B1 ;  /* 0x0000000000017941 */ /* 0x000fea0003800000 */
.L_x_797:
        /* <DEDUP_REMOVED lines=13> */
.L_x_800:
[----:B------:R-:W-:Y:S05]  /*49420*/  BSYNC B1 ;  /* 0x0000000000017941 */ /* 0x000fea0003800000 */
.L_x_799:
[----:B0---4-:R-:W4:Y:S01]  /*49430*/  LDL.LU R3, [R1+0xa4c] ;  /* 0x000a4c0001037983 */ /* 0x011f220000300800 */
[----:B-----5:R-:W-:Y:S01]  /*49440*/  LOP3.LUT R8, R8, 0xff, RZ, 0xc0, !PT ;  /* 0x000000ff08087812 */ /* 0x020fe200078ec0ff */
[----:B------:R-:W-:Y:S01]  /*49450*/  BSSY B1, `(.L_x_801) ;  /* 0x000000b000017945 */ /* 0x000fe20003800000 */
[----:B------:R-:W-:Y:S02]  /*49460*/  ISETP.LT.OR P3, PT, R0, 0x101, !P1 ;  /* 0x000001010000780c */ /* 0x000fe40004f61670 */
[----:B------:R-:W-:Y:S02]  /*49470*/  F2FP.F16.E4M3.UNPACK_B R8, R8 ;  /* 0x00000008ff08723e */ /* 0x000fe400020006ff */
[----:B------:R-:W-:-:S03]  /*49480*/  PRMT R2, RZ, 0x7610, R2 ;  /* 0x00007610ff027816 */ /* 0x000fc60000000002 */
[----:B------:R-:W-:-:S05]  /*49490*/  HADD2.F32 R8, -RZ, R8.H0_H0 ;  /* 0x20000008ff087230 */ /* 0x000fca0000004100 */
[----:B------:R-:W-:-:S04]  /*494a0*/  FMUL R8, R8, UR25 ;  /* 0x0000001908087c20 */ /* 0x000fc80008400000 */
[----:B----4-:R-:W-:-:S05]  /*494b0*/  FFMA R8, R3, UR26, R8 ;  /* 0x0000001a03087c23 */ /* 0x010fca0008000008 */
[----:B------:R-:W-:-:S05]  /*494c0*/  F2FP.SATFINITE.E4M3.F32.PACK_AB_MERGE_C R3, RZ, R8, RZ ;  /* 0x00000008ff03723e */ /* 0x000fca00048070ff */
[----:B------:R0:W-:Y:S01]  /*494d0*/  @!P2 STG.E.U8 desc[UR30][R26.64+0x1f9], R3 ;  /* 0x0001f9031a00a986 */ /* 0x0001e2000c10111e */
[----:B------:R-:W-:Y:S05]  /*494e0*/  @P3 BRA `(.L_x_802) ;  /* 0x0000000000043947 */ /* 0x000fea0003800000 */
[----:B------:R4:W5:Y:S02]  /*494f0*/  LDG.E.U8 R2, desc[UR30][R4.64+0x100] ;  /* 0x0001001e04027981 */ /* 0x000964000c1e1100 */
.L_x_802:
[----:B------:R-:W-:Y:S05]  /*49500*/  BSYNC B1 ;  /* 0x0000000000017941 */ /* 0x000fea0003800000 */
.L_x_801:
        /* <DEDUP_REMOVED lines=13> */
.L_x_804:
[----:B------:R-:W-:Y:S05]  /*495e0*/  BSYNC B1 ;  /* 0x0000000000017941 */ /* 0x000fea0003800000 */
.L_x_803:
        /* <DEDUP_REMOVED lines=13> */
.L_x_806:
[----:B------:R-:W-:Y:S05]  /*496c0*/  BSYNC B1 ;  /* 0x0000000000017941 */ /* 0x000fea0003800000 */
.L_x_805:
        /* <DEDUP_REMOVED lines=13> */
.L_x_808:
[----:B------:R-:W-:Y:S05]  /*497a0*/  BSYNC B1 ;  /* 0x0000000000017941 */ /* 0x000fea0003800000 */
.L_x_807:
        /* <DEDUP_REMOVED lines=13> */
.L_x_810:
[----:B------:R-:W-:Y:S05]  /*49880*/  BSYNC B1 ;  /* 0x0000000000017941 */ /* 0x000fea0003800000 */
.L_x_809:
        /* <DEDUP_REMOVED lines=13> */
.L_x_812:
[----:B------:R-:W-:Y:S05]  /*49960*/  BSYNC B1 ;  /* 0x0000000000017941 */ /* 0x000fea0003800000 */
.L_x_811:
        /* <DEDUP_REMOVED lines=13> */
.L_x_814:
[----:B------:R-:W-:Y:S05]  /*49a40*/  BSYNC B1 ;  /* 0x0000000000017941 */ /* 0x000fea0003800000 */
.L_x_813:
        /* <DEDUP_REMOVED lines=13> */
.L_x_816:
[----:B------:R-:W-:Y:S05]  /*49b20*/  BSYNC B1 ;  /* 0x0000000000017941 */ /* 0x000fea0003800000 */
.L_x_815:
        /* <DEDUP_REMOVED lines=13> */
.L_x_818:
[----:B------:R-:W-:Y:S05]  /*49c00*/  BSYNC B1 ;  /* 0x0000000000017941 */ /* 0x000fea0003800000 */
.L_x_817:
        /* <DEDUP_REMOVED lines=13> */
.L_x_820:
[----:B------:R-:W-:Y:S05]  /*49ce0*/  BSYNC B1 ;  /* 0x0000000000017941 */ /* 0x000fea0003800000 */
.L_x_819:
        /* <DEDUP_REMOVED lines=13> */
.L_x_822:
[----:B------:R-:W-:Y:S05]  /*49dc0*/  BSYNC B1 ;  /* 0x0000000000017941 */ /* 0x000fea0003800000 */
.L_x_821:
        /* <DEDUP_REMOVED lines=13> */
.L_x_824:
[----:B------:R-:W-:Y:S05]  /*49ea0*/  BSYNC B1 ;  /* 0x0000000000017941 */ /* 0x000fea0003800000 */
.L_x_823:
        /* <DEDUP_REMOVED lines=13> */
.L_x_826:
[----:B------:R-:W-:Y:S05]  /*49f80*/  BSYNC B1 ;  /* 0x0000000000017941 */ /* 0x000fea0003800000 */
.L_x_825:
        /* <DEDUP_REMOVED lines=13> */
.L_x_828:
[----:B------:R-:W-:Y:S05]  /*4a060*/  BSYNC B1 ;  /* 0x0000000000017941 */ /* 0x000fea0003800000 */
.L_x_827:
        /* <DEDUP_REMOVED lines=13> */
.L_x_830:
[----:B------:R-:W-:Y:S05]  /*4a140*/  BSYNC B1 ;  /* 0x0000000000017941 */ /* 0x000fea0003800000 */
.L_x_829:
        /* <DEDUP_REMOVED lines=13> */
.L_x_832:
[----:B------:R-:W-:Y:S05]  /*4a220*/  BSYNC B1 ;  /* 0x0000000000017941 */ /* 0x000fea0003800000 */
.L_x_831:
        /* <DEDUP_REMOVED lines=13> */
.L_x_834:
[----:B------:R-:W-:Y:S05]  /*4a300*/  BSYNC B1 ;  /* 0x0000000000017941 */ /* 0x000fea0003800000 */
.L_x_833:
        /* <DEDUP_REMOVED lines=13> */
.L_x_836:
[----:B------:R-:W-:Y:S05]  /*4a3e0*/  BSYNC B1 ;  /* 0x0000000000017941 */ /* 0x000fea0003800000 */
.L_x_835:
        /* <DEDUP_REMOVED lines=13> */
.L_x_838:
[----:B------:R-:W-:Y:S05]  /*4a4c0*/  BSYNC B1 ;  /* 0x0000000000017941 */ /* 0x000fea0003800000 */
.L_x_837:
        /* <DEDUP_REMOVED lines=13> */
.L_x_840:
[----:B------:R-:W-:Y:S05]  /*4a5a0*/  BSYNC B1 ;  /* 0x0000000000017941 */ /* 0x000fea0003800000 */
.L_x_839:
        /* <DEDUP_REMOVED lines=13> */
.L_x_842:
[----:B------:R-:W-:Y:S05]  /*4a680*/  BSYNC B1 ;  /* 0x0000000000017941 */ /* 0x000fea0003800000 */
.L_x_841:
        /* <DEDUP_REMOVED lines=13> */
.L_x_844:
[----:B------:R-:W-:Y:S05]  /*4a760*/  BSYNC B1 ;  /* 0x0000000000017941 */ /* 0x000fea0003800000 */
.L_x_843:
        /* <DEDUP_REMOVED lines=13> */
.L_x_846:
[----:B------:R-:W-:Y:S05]  /*4a840*/  BSYNC B1 ;  /* 0x0000000000017941 */ /* 0x000fea0003800000 */
.L_x_845:
        /* <DEDUP_REMOVED lines=13> */
.L_x_848:
[----:B------:R-:W-:Y:S05]  /*4a920*/  BSYNC B1 ;  /* 0x0000000000017941 */ /* 0x000fea0003800000 */
.L_x_847:
        /* <DEDUP_REMOVED lines=13> */
.L_x_850:
[----:B------:R-:W-:Y:S05]  /*4aa00*/  BSYNC B1 ;  /* 0x0000000000017941 */ /* 0x000fea0003800000 */
.L_x_849:
        /* <DEDUP_REMOVED lines=13> */
.L_x_852:
[----:B------:R-:W-:Y:S05]  /*4aae0*/  BSYNC B1 ;  /* 0x0000000000017941 */ /* 0x000fea0003800000 */
.L_x_851:
        /* <DEDUP_REMOVED lines=13> */
.L_x_854:
[----:B------:R-:W-:Y:S05]  /*4abc0*/  BSYNC B1 ;  /* 0x0000000000017941 */ /* 0x000fea0003800000 */
.L_x_853:
        /* <DEDUP_REMOVED lines=13> */
.L_x_856:
[----:B------:R-:W-:Y:S05]  /*4aca0*/  BSYNC B1 ;  /* 0x0000000000017941 */ /* 0x000fea0003800000 */
.L_x_855:
        /* <DEDUP_REMOVED lines=13> */
.L_x_858:
[----:B------:R-:W-:Y:S05]  /*4ad80*/  BSYNC B1 ;  /* 0x0000000000017941 */ /* 0x000fea0003800000 */
.L_x_857:
        /* <DEDUP_REMOVED lines=13> */
.L_x_860:
[----:B------:R-:W-:Y:S05]  /*4ae60*/  BSYNC B1 ;  /* 0x0000000000017941 */ /* 0x000fea0003800000 */
.L_x_859:
        /* <DEDUP_REMOVED lines=13> */
.L_x_862:
[----:B------:R-:W-:Y:S05]  /*4af40*/  BSYNC B1 ;  /* 0x0000000000017941 */ /* 0x000fea0003800000 */
.L_x_861:
        /* <DEDUP_REMOVED lines=13> */
.L_x_864:
[----:B------:R-:W-:Y:S05]  /*4b020*/  BSYNC B1 ;  /* 0x0000000000017941 */ /* 0x000fea0003800000 */
.L_x_863:
        /* <DEDUP_REMOVED lines=13> */
.L_x_866:
[----:B------:R-:W-:Y:S05]  /*4b100*/  BSYNC B1 ;  /* 0x0000000000017941 */ /* 0x000fea0003800000 */
.L_x_865:
        /* <DEDUP_REMOVED lines=13> */
.L_x_868:
[----:B------:R-:W-:Y:S05]  /*4b1e0*/  BSYNC B1 ;  /* 0x0000000000017941 */ /* 0x000fea0003800000 */
.L_x_867:
        /* <DEDUP_REMOVED lines=13> */
.L_x_870:
[----:B------:R-:W-:Y:S05]  /*4b2c0*/  BSYNC B1 ;  /* 0x0000000000017941 */ /* 0x000fea0003800000 */
.L_x_869:
        /* <DEDUP_REMOVED lines=13> */
.L_x_872:
[----:B------:R-:W-:Y:S05]  /*4b3a0*/  BSYNC B1 ;  /* 0x0000000000017941 */ /* 0x000fea0003800000 */
.L_x_871:
        /* <DEDUP_REMOVED lines=13> */
.L_x_874:
[----:B------:R-:W-:Y:S05]  /*4b480*/  BSYNC B1 ;  /* 0x0000000000017941 */ /* 0x000fea0003800000 */
.L_x_873:
        /* <DEDUP_REMOVED lines=13> */
.L_x_876:
[----:B------:R-:W-:Y:S05]  /*4b560*/  BSYNC B1 ;  /* 0x0000000000017941 */ /* 0x000fea0003800000 */
.L_x_875:
        /* <DEDUP_REMOVED lines=13> */
.L_x_878:
[----:B------:R-:W-:Y:S05]  /*4b640*/  BSYNC B1 ;  /* 0x0000000000017941 */ /* 0x000fea0003800000 */
.L_x_877:
        /* <DEDUP_REMOVED lines=13> */
.L_x_880:
[----:B------:R-:W-:Y:S05]  /*4b720*/  BSYNC B1 ;  /* 0x0000000000017941 */ /* 0x000fea0003800000 */
.L_x_879:
        /* <DEDUP_REMOVED lines=13> */
.L_x_882:
[----:B------:R-:W-:Y:S05]  /*4b800*/  BSYNC B1 ;  /* 0x0000000000017941 */ /* 0x000fea0003800000 */
.L_x_881:
        /* <DEDUP_REMOVED lines=13> */
.L_x_884:
[----:B------:R-:W-:Y:S05]  /*4b8e0*/  BSYNC B1 ;  /* 0x0000000000017941 */ /* 0x000fea0003800000 */
.L_x_883:
        /* <DEDUP_REMOVED lines=13> */
.L_x_886:
[----:B------:R-:W-:Y:S05]  /*4b9c0*/  BSYNC B1 ;  /* 0x0000000000017941 */ /* 0x000fea0003800000 */
.L_x_885:
        /* <DEDUP_REMOVED lines=13> */
.L_x_888:
[----:B------:R-:W-:Y:S05]  /*4baa0*/  BSYNC B1 ;  /* 0x0000000000017941 */ /* 0x000fea0003800000 */
.L_x_887:
        /* <DEDUP_REMOVED lines=13> */
.L_x_890:
[----:B------:R-:W-:Y:S05]  /*4bb80*/  BSYNC B1 ;  /* 0x0000000000017941 */ /* 0x000fea0003800000 */
.L_x_889:
        /* <DEDUP_REMOVED lines=13> */
.L_x_892:
[----:B------:R-:W-:Y:S05]  /*4bc60*/  BSYNC B1 ;  /* 0x0000000000017941 */ /* 0x000fea0003800000 */
.L_x_891:
        /* <DEDUP_REMOVED lines=13> */
.L_x_894:
[----:B------:R-:W-:Y:S05]  /*4bd40*/  BSYNC B1 ;  /* 0x0000000000017941 */ /* 0x000fea0003800000 */
.L_x_893:
        /* <DEDUP_REMOVED lines=13> */
.L_x_896:
[----:B------:R-:W-:Y:S05]  /*4be20*/  BSYNC B1 ;  /* 0x0000000000017941 */ /* 0x000fea0003800000 */
.L_x_895:
        /* <DEDUP_REMOVED lines=13> */
.L_x_898:
[----:B------:R-:W-:Y:S05]  /*4bf00*/  BSYNC B1 ;  /* 0x0000000000017941 */ /* 0x000fea0003800000 */
.L_x_897:
        /* <DEDUP_REMOVED lines=13> */
.L_x_900:
[----:B------:R-:W-:Y:S05]  /*4bfe0*/  BSYNC B1 ;  /* 0x0000000000017941 */ /* 0x000fea0003800000 */
.L_x_899:
        /* <DEDUP_REMOVED lines=13> */
.L_x_902:
[----:B------:R-:W-:Y:S05]  /*4c0c0*/  BSYNC B1 ;  /* 0x0000000000017941 */ /* 0x000fea0003800000 */
.L_x_901:
        /* <DEDUP_REMOVED lines=13> */
.L_x_904:
[----:B------:R-:W-:Y:S05]  /*4c1a0*/  BSYNC B1 ;  /* 0x0000000000017941 */ /* 0x000fea0003800000 */
.L_x_903:
        /* <DEDUP_REMOVED lines=13> */
.L_x_906:
[----:B------:R-:W-:Y:S05]  /*4c280*/  BSYNC B1 ;  /* 0x0000000000017941 */ /* 0x000fea0003800000 */
.L_x_905:
        /* <DEDUP_REMOVED lines=13> */
.L_x_908:
[----:B------:R-:W-:Y:S05]  /*4c360*/  BSYNC B1 ;  /* 0x0000000000017941 */ /* 0x000fea0003800000 */
.L_x_907:
        /* <DEDUP_REMOVED lines=13> */
.L_x_910:
[----:B------:R-:W-:Y:S05]  /*4c440*/  BSYNC B1 ;  /* 0x0000000000017941 */ /* 0x000fea0003800000 */
.L_x_909:
        /* <DEDUP_REMOVED lines=13> */
.L_x_912:
[----:B------:R-:W-:Y:S05]  /*4c520*/  BSYNC B1 ;  /* 0x0000000000017941 */ /* 0x000fea0003800000 */
.L_x_911:
        /* <DEDUP_REMOVED lines=13> */
.L_x_914:
[----:B------:R-:W-:Y:S05]  /*4c600*/  BSYNC B1 ;  /* 0x0000000000017941 */ /* 0x000fea0003800000 */
.L_x_913:
        /* <DEDUP_REMOVED lines=13> */
.L_x_916:
[----:B------:R-:W-:Y:S05]  /*4c6e0*/  BSYNC B1 ;  /* 0x0000000000017941 */ /* 0x000fea0003800000 */
.L_x_915:
        /* <DEDUP_REMOVED lines=13> */
.L_x_918:
[----:B------:R-:W-:Y:S05]  /*4c7c0*/  BSYNC B1 ;  /* 0x0000000000017941 */ /* 0x000fea0003800000 */
.L_x_917:
        /* <DEDUP_REMOVED lines=13> */
.L_x_920:
[----:B------:R-:W-:Y:S05]  /*4c8a0*/  BSYNC B1 ;  /* 0x0000000000017941 */ /* 0x000fea0003800000 */
.L_x_919:
        /* <DEDUP_REMOVED lines=13> */
.L_x_922:
[----:B------:R-:W-:Y:S05]  /*4c980*/  BSYNC B1 ;  /* 0x0000000000017941 */ /* 0x000fea0003800000 */
.L_x_921:
        /* <DEDUP_REMOVED lines=13> */
.L_x_924:
[----:B------:R-:W-:Y:S05]  /*4ca60*/  BSYNC B1 ;  /* 0x0000000000017941 */ /* 0x000fea0003800000 */
.L_x_923:
        /* <DEDUP_REMOVED lines=13> */
.L_x_926:
[----:B------:R-:W-:Y:S05]  /*4cb40*/  BSYNC B1 ;  /* 0x0000000000017941 */ /* 0x000fea0003800000 */
.L_x_925:
        /* <DEDUP_REMOVED lines=13> */
.L_x_928:
[----:B------:R-:W-:Y:S05]  /*4cc20*/  BSYNC B1 ;  /* 0x0000000000017941 */ /* 0x000fea0003800000 */
.L_x_927:
        /* <DEDUP_REMOVED lines=13> */
.L_x_930:
[----:B------:R-:W-:Y:S05]  /*4cd00*/  BSYNC B1 ;  /* 0x0000000000017941 */ /* 0x000fea0003800000 */
.L_x_929:
        /* <DEDUP_REMOVED lines=13> */
.L_x_932:
[----:B------:R-:W-:Y:S05]  /*4cde0*/  BSYNC B1 ;  /* 0x0000000000017941 */ /* 0x000fea0003800000 */
.L_x_931:
        /* <DEDUP_REMOVED lines=13> */
.L_x_934:
[----:B------:R-:W-:Y:S05]  /*4cec0*/  BSYNC B1 ;  /* 0x0000000000017941 */ /* 0x000fea0003800000 */
.L_x_933:
        /* <DEDUP_REMOVED lines=13> */
.L_x_936:
[----:B------:R-:W-:Y:S05]  /*4cfa0*/  BSYNC B1 ;  /* 0x0000000000017941 */ /* 0x000fea0003800000 */
.L_x_935:
        /* <DEDUP_REMOVED lines=13> */
.L_x_938:
[----:B------:R-:W-:Y:S05]  /*4d080*/  BSYNC B1 ;  /* 0x0000000000017941 */ /* 0x000fea0003800000 */
.L_x_937:
        /* <DEDUP_REMOVED lines=13> */
.L_x_940:
[----:B------:R-:W-:Y:S05]  /*4d160*/  BSYNC B1 ;  /* 0x0000000000017941 */ /* 0x000fea0003800000 */
.L_x_939:
        /* <DEDUP_REMOVED lines=13> */
.L_x_942:
[----:B------:R-:W-:Y:S05]  /*4d240*/  BSYNC B1 ;  /* 0x0000000000017941 */ /* 0x000fea0003800000 */
.L_x_941:
        /* <DEDUP_REMOVED lines=13> */
.L_x_944:
[----:B------:R-:W-:Y:S05]  /*4d320*/  BSYNC B1 ;  /* 0x0000000000017941 */ /* 0x000fea0003800000 */
.L_x_943:
        /* <DEDUP_REMOVED lines=13> */
.L_x_946:
[----:B------:R-:W-:Y:S05]  /*4d400*/  BSYNC B1 ;  /* 0x0000000000017941 */ /* 0x000fea0003800000 */
.L_x_945:
        /* <DEDUP_REMOVED lines=13> */
.L_x_948:
[----:B------:R-:W-:Y:S05]  /*4d4e0*/  BSYNC B1 ;  /* 0x0000000000017941 */ /* 0x000fea0003800000 */
.L_x_947:
        /* <DEDUP_REMOVED lines=13> */
.L_x_950:
[----:B------:R-:W-:Y:S05]  /*4d5c0*/  BSYNC B1 ;  /* 0x0000000000017941 */ /* 0x000fea0003800000 */
.L_x_949:
        /* <DEDUP_REMOVED lines=13> */
.L_x_952:
[----:B------:R-:W-:Y:S05]  /*4d6a0*/  BSYNC B1 ;  /* 0x0000000000017941 */ /* 0x000fea0003800000 */
.L_x_951:
        /* <DEDUP_REMOVED lines=13> */
.L_x_954:
[----:B------:R-:W-:Y:S05]  /*4d780*/  BSYNC B1 ;  /* 0x0000000000017941 */ /* 0x000fea0003800000 */
.L_x_953:
        /* <DEDUP_REMOVED lines=13> */
.L_x_956:
[----:B------:R-:W-:Y:S05]  /*4d860*/  BSYNC B1 ;  /* 0x0000000000017941 */ /* 0x000fea0003800000 */
.L_x_955:
        /* <DEDUP_REMOVED lines=13> */
.L_x_958:
[----:B------:R-:W-:Y:S05]  /*4d940*/  BSYNC B1 ;  /* 0x0000000000017941 */ /* 0x000fea0003800000 */
.L_x_957:
        /* <DEDUP_REMOVED lines=13> */
.L_x_960:
[----:B------:R-:W-:Y:S05]  /*4da20*/  BSYNC B1 ;  /* 0x0000000000017941 */ /* 0x000fea0003800000 */
.L_x_959:
        /* <DEDUP_REMOVED lines=13> */
.L_x_962:
[----:B------:R-:W-:Y:S05]  /*4db00*/  BSYNC B1 ;  /* 0x0000000000017941 */ /* 0x000fea0003800000 */
.L_x_961:
        /* <DEDUP_REMOVED lines=13> */
.L_x_964:
[----:B------:R-:W-:Y:S05]  /*4dbe0*/  BSYNC B1 ;  /* 0x0000000000017941 */ /* 0x000fea0003800000 */
.L_x_963:
        /* <DEDUP_REMOVED lines=13> */
.L_x_966:
[----:B------:R-:W-:Y:S05]  /*4dcc0*/  BSYNC B1 ;  /* 0x0000000000017941 */ /* 0x000fea0003800000 */
.L_x_965:
        /* <DEDUP_REMOVED lines=13> */
.L_x_968:
[----:B------:R-:W-:Y:S05]  /*4dda0*/  BSYNC B1 ;  /* 0x0000000000017941 */ /* 0x000fea0003800000 */
.L_x_967:
        /* <DEDUP_REMOVED lines=13> */
.L_x_970:
[----:B------:R-:W-:Y:S05]  /*4de80*/  BSYNC B1 ;  /* 0x0000000000017941 */ /* 0x000fea0003800000 */
.L_x_969:
        /* <DEDUP_REMOVED lines=13> */
.L_x_972:
[----:B------:R-:W-:Y:S05]  /*4df60*/  BSYNC B1 ;  /* 0x0000000000017941 */ /* 0x000fea0003800000 */
.L_x_971:
        /* <DEDUP_REMOVED lines=13> */
.L_x_974:
[----:B------:R-:W-:Y:S05]  /*4e040*/  BSYNC B1 ;  /* 0x0000000000017941 */ /* 0x000fea0003800000 */
.L_x_973:
        /* <DEDUP_REMOVED lines=13> */
.L_x_976:
[----:B------:R-:W-:Y:S05]  /*4e120*/  BSYNC B1 ;  /* 0x0000000000017941 */ /* 0x000fea0003800000 */
.L_x_975:
        /* <DEDUP_REMOVED lines=13> */
.L_x_978:
[----:B------:R-:W-:Y:S05]  /*4e200*/  BSYNC B1 ;  /* 0x0000000000017941 */ /* 0x000fea0003800000 */
.L_x_977:
        /* <DEDUP_REMOVED lines=13> */
.L_x_980:
[----:B------:R-:W-:Y:S05]  /*4e2e0*/  BSYNC B1 ;  /* 0x0000000000017941 */ /* 0x000fea0003800000 */
.L_x_979:
        /* <DEDUP_REMOVED lines=13> */
.L_x_982:
[----:B------:R-:W-:Y:S05]  /*4e3c0*/  BSYNC B1 ;  /* 0x0000000000017941 */ /* 0x000fea0003800000 */
.L_x_981:
        /* <DEDUP_REMOVED lines=13> */
.L_x_984:
[----:B------:R-:W-:Y:S05]  /*4e4a0*/  BSYNC B1 ;  /* 0x0000000000017941 */ /* 0x000fea0003800000 */
.L_x_983:
        /* <DEDUP_REMOVED lines=13> */
.L_x_986:
[----:B------:R-:W-:Y:S05]  /*4e580*/  BSYNC B1 ;  /* 0x0000000000017941 */ /* 0x000fea0003800000 */
.L_x_985:
        /* <DEDUP_REMOVED lines=13> */
.L_x_988:
[----:B------:R-:W-:Y:S05]  /*4e660*/  BSYNC B1 ;  /* 0x0000000000017941 */ /* 0x000fea0003800000 */
.L_x_987:
        /* <DEDUP_REMOVED lines=13> */
.L_x_990:
[----:B------:R-:W-:Y:S05]  /*4e740*/  BSYNC B1 ;  /* 0x0000000000017941 */ /* 0x000fea0003800000 */
.L_x_989:
        /* <DEDUP_REMOVED lines=13> */
.L_x_992:
[----:B------:R-:W-:Y:S05]  /*4e820*/  BSYNC B1 ;  /* 0x0000000000017941 */ /* 0x000fea0003800000 */
.L_x_991:
        /* <DEDUP_REMOVED lines=13> */
.L_x_994:
[----:B------:R-:W-:Y:S05]  /*4e900*/  BSYNC B1 ;  /* 0x0000000000017941 */ /* 0x000fea0003800000 */
.L_x_993:
        /* <DEDUP_REMOVED lines=13> */
.L_x_996:
[----:B------:R-:W-:Y:S05]  /*4e9e0*/  BSYNC B1 ;  /* 0x0000000000017941 */ /* 0x000fea0003800000 */
.L_x_995:
        /* <DEDUP_REMOVED lines=13> */
.L_x_998:
[----:B------:R-:W-:Y:S05]  /*4eac0*/  BSYNC B1 ;  /* 0x0000000000017941 */ /* 0x000fea0003800000 */
.L_x_997:
        /* <DEDUP_REMOVED lines=13> */
.L_x_1000:
[----:B------:R-:W-:Y:S05]  /*4eba0*/  BSYNC B1 ;  /* 0x0000000000017941 */ /* 0x000fea0003800000 */
.L_x_999:
        /* <DEDUP_REMOVED lines=13> */
.L_x_1002:
[----:B------:R-:W-:Y:S05]  /*4ec80*/  BSYNC B1 ;  /* 0x0000000000017941 */ /* 0x000fea0003800000 */
.L_x_1001:
        /* <DEDUP_REMOVED lines=13> */
.L_x_1004:
[----:B------:R-:W-:Y:S05]  /*4ed60*/  BSYNC B1 ;  /* 0x0000000000017941 */ /* 0x000fea0003800000 */
.L_x_1003:
        /* <DEDUP_REMOVED lines=13> */
.L_x_1006:
[----:B------:R-:W-:Y:S05]  /*4ee40*/  BSYNC B1 ;  /* 0x0000000000017941 */ /* 0x000fea0003800000 */
.L_x_1005:
        /* <DEDUP_REMOVED lines=13> */
.L_x_1008:
[----:B------:R-:W-:Y:S05]  /*4ef20*/  BSYNC B1 ;  /* 0x0000000000017941 */ /* 0x000fea0003800000 */
.L_x_1007:
        /* <DEDUP_REMOVED lines=13> */
.L_x_1010:
[----:B------:R-:W-:Y:S05]  /*4f000*/  BSYNC B1 ;  /* 0x0000000000017941 */ /* 0x000fea0003800000 */
.L_x_1009:
        /* <DEDUP_REMOVED lines=13> */
.L_x_1012:
[----:B------:R-:W-:Y:S05]  /*4f0e0*/  BSYNC B1 ;  /* 0x0000000000017941 */ /* 0x000fea0003800000 */
.L_x_1011:
        /* <DEDUP_REMOVED lines=13> */
.L_x_1014:
[----:B------:R-:W-:Y:S05]  /*4f1c0*/  BSYNC B1 ;  /* 0x0000000000017941 */ /* 0x000fea0003800000 */
.L_x_1013:
        /* <DEDUP_REMOVED lines=13> */
.L_x_1016:
[----:B------:R-:W-:Y:S05]  /*4f2a0*/  BSYNC B1 ;  /* 0x0000000000017941 */ /* 0x000fea0003800000 */
.L_x_1015:
        /* <DEDUP_REMOVED lines=13> */
.L_x_1018:
[----:B------:R-:W-:Y:S05]  /*4f380*/  BSYNC B1 ;  /* 0x0000000000017941 */ /* 0x000fea0003800000 */
.L_x_1017:
        /* <DEDUP_REMOVED lines=13> */
.L_x_1020:
[----:B------:R-:W-:Y:S05]  /*4f460*/  BSYNC B1 ;  /* 0x0000000000017941 */ /* 0x000fea0003800000 */
.L_x_1019:
        /* <DEDUP_REMOVED lines=13> */
.L_x_1022:
[----:B------:R-:W-:Y:S05]  /*4f540*/  BSYNC B1 ;  /* 0x0000000000017941 */ /* 0x000fea0003800000 */
.L_x_1021:
        /* <DEDUP_REMOVED lines=13> */
.L_x_1024:
[----:B------:R-:W-:Y:S05]  /*4f620*/  BSYNC B1 ;  /* 0x0000000000017941 */ /* 0x000fea0003800000 */
.L_x_1023:
        /* <DEDUP_REMOVED lines=13> */
.L_x_1026:
[----:B------:R-:W-:Y:S05]  /*4f700*/  BSYNC B1 ;  /* 0x0000000000017941 */ /* 0x000fea0003800000 */
.L_x_1025:
        /* <DEDUP_REMOVED lines=13> */
.L_x_1028:
[----:B------:R-:W-:Y:S05]  /*4f7e0*/  BSYNC B1 ;  /* 0x0000000000017941 */ /* 0x000fea0003800000 */
.L_x_1027:
        /* <DEDUP_REMOVED lines=13> */
.L_x_1030:
[----:B------:R-:W-:Y:S05]  /*4f8c0*/  BSYNC B1 ;  /* 0x0000000000017941 */ /* 0x000fea0003800000 */
.L_x_1029:
        /* <DEDUP_REMOVED lines=13> */
.L_x_1032:
[----:B------:R-:W-:Y:S05]  /*4f9a0*/  BSYNC B1 ;  /* 0x0000000000017941 */ /* 0x000fea0003800000 */
.L_x_1031:
        /* <DEDUP_REMOVED lines=13> */
.L_x_1034:
[----:B------:R-:W-:Y:S05]  /*4fa80*/  BSYNC B1 ;  /* 0x0000000000017941 */ /* 0x000fea0003800000 */
.L_x_1033:
        /* <DEDUP_REMOVED lines=13> */
.L_x_1036:
[----:B------:R-:W-:Y:S05]  /*4fb60*/  BSYNC B1 ;  /* 0x0000000000017941 */ /* 0x000fea0003800000 */
.L_x_1035:
        /* <DEDUP_REMOVED lines=13> */
.L_x_1038:
[----:B------:R-:W-:Y:S05]  /*4fc40*/  BSYNC B1 ;  /* 0x0000000000017941 */ /* 0x000fea0003800000 */
.L_x_1037:
        /* <DEDUP_REMOVED lines=13> */
.L_x_1040:
[----:B------:R-:W-:Y:S05]  /*4fd20*/  BSYNC B1 ;  /* 0x0000000000017941 */ /* 0x000fea0003800000 */
.L_x_1039:
        /* <DEDUP_REMOVED lines=13> */
.L_x_1042:
[----:B------:R-:W-:Y:S05]  /*4fe00*/  BSYNC B1 ;  /* 0x0000000000017941 */ /* 0x000fea0003800000 */
.L_x_1041:
        /* <DEDUP_REMOVED lines=13> */
.L_x_1044:
[----:B------:R-:W-:Y:S05]  /*4fee0*/  BSYNC B1 ;  /* 0x0000000000017941 */ /* 0x000fea0003800000 */
.L_x_1043:
        /* <DEDUP_REMOVED lines=13> */
.L_x_1046:
[----:B------:R-:W-:Y:S05]  /*4ffc0*/  BSYNC B1 ;  /* 0x0000000000017941 */ /* 0x000fea0003800000 */
.L_x_1045:
        /* <DEDUP_REMOVED lines=13> */
.L_x_1048:
[----:B------:R-:W-:Y:S05]  /*500a0*/  BSYNC B1 ;  /* 0x0000000000017941 */ /* 0x000fea0003800000 */
.L_x_1047:
        /* <DEDUP_REMOVED lines=13> */
.L_x_1050:
[----:B------:R-:W-:Y:S05]  /*50180*/  BSYNC B1 ;  /* 0x0000000000017941 */ /* 0x000fea0003800000 */
.L_x_1049:
        /* <DEDUP_REMOVED lines=13> */
.L_x_1052:
[----:B------:R-:W-:Y:S05]  /*50260*/  BSYNC B1 ;  /* 0x0000000000017941 */ /* 0x000fea0003800000 */
.L_x_1051:
        /* <DEDUP_REMOVED lines=13> */
.L_x_1054:
[----:B------:R-:W-:Y:S05]  /*50340*/  BSYNC B1 ;  /* 0x0000000000017941 */ /* 0x000fea0003800000 */
.L_x_1053:
[----:B0-----:R-:W2:Y:S01]  /*50350*/  LDL.LU R3, [R1+0xc48] ;  /* 0x000c480001037983 */ /* 0x001ea20000300800 */
[----:B-----5:R-:W-:Y:S01]  /*50360*/  LOP3.LUT R2, R2, 0xff, RZ, 0xc0, !PT ;  /* 0x000000ff02027812 */ /* 0x020fe200078ec0ff */
[----:B------:R-:W-:Y:S01]  /*50370*/  BSSY B1, `(.L_x_1055) ;  /* 0x000000b000017945 */ /* 0x000fe20003800000 */
[----:B------:R-:W-:Y:S02]  /*50380*/  ISETP.LT.OR P0, PT, R0, 0x1fa, !P0 ;  /* 0x000001fa0000780c */ /* 0x000fe40004701670 */
[----:B------:R-:W-:Y:S02]  /*50390*/  F2FP.F16.E4M3.UNPACK_B R2, R2 ;  /* 0x00000002ff02723e */ /* 0x000fe400020006ff */
[----:B------:R-:W-:-:S03]  /*503a0*/  PRMT R0, RZ, 0x7610, R0 ;  /* 0x00007610ff007816 */ /* 0x000fc60000000000 */
[----:B------:R-:W-:-:S05]  /*503b0*/  HADD2.F32 R2, -RZ, R2.H0_H0 ;  /* 0x20000002ff027230 */ /* 0x000fca0000004100 */
[----:B------:R-:W-:-:S04]  /*503c0*/  FMUL R2, R2, UR25 ;  /* 0x0000001902027c20 */ /* 0x000fc80008400000 */
[----:B--2---:R-:W-:-:S05]  /*503d0*/  FFMA R2, R3, UR26, R2 ;  /* 0x0000001a03027c23 */ /* 0x004fca0008000002 */
[----:B------:R-:W-:-:S05]  /*503e0*/  F2FP.SATFINITE.E4M3.F32.PACK_AB_MERGE_C R3, RZ, R2, RZ ;  /* 0x00000002ff03723e */ /* 0x000fca00048070ff */
[----:B------:R0:W-:Y:S01]  /*503f0*/  @!P2 STG.E.U8 desc[UR30][R28.64+0x1f8], R3 ;  /* 0x0001f8031c00a986 */ /* 0x0001e2000c10111e */
[----:B------:R-:W-:Y:S05]  /*50400*/  @P0 BRA `(.L_x_1056) ;  /* 0x0000000000040947 */ /* 0x000fea0003800000 */
[----:B------:R2:W5:Y:S02]  /*50410*/  LDG.E.U8 R0, desc[UR30][R6.64+0x1f9] ;  /* 0x0001f91e06007981 */ /* 0x000564000c1e1100 */
.L_x_1056:
[----:B------:R-:W-:Y:S05]  /*50420*/  BSYNC B1 ;  /* 0x0000000000017941 */ /* 0x000fea0003800000 */
.L_x_1055:
[----:B------:R-:W-:Y:S05]  /*50430*/  @P0 BRA `(.L_x_1057) ;  /* 0x0000009800840947 */ /* 0x000fea0003800000 */
[----:B------:R-:W2:Y:S01]  /*50440*/  LDL.LU R2, [R1+0xc4c] ;  /* 0x000c4c0001027983 */ /* 0x000ea20000300800 */
[----:B-----5:R-:W-:-:S04]  /*50450*/  LOP3.LUT R0, R0, 0xff, RZ, 0xc0, !PT ;  /* 0x000000ff00007812 */ /* 0x020fc800078ec0ff */
[----:B------:R-:W-:-:S05]  /*50460*/  F2FP.F16.E4M3.UNPACK_B R0, R0 ;  /* 0x00000000ff00723e */ /* 0x000fca00020006ff */
[----:B------:R-:W-:-:S05]  /*50470*/  HADD2.F32 R0, -RZ, R0.H0_H0 ;  /* 0x20000000ff007230 */ /* 0x000fca0000004100 */
[----:B------:R-:W-:-:S04]  /*50480*/  FMUL R0, R0, UR25 ;  /* 0x0000001900007c20 */ /* 0x000fc80008400000 */
[----:B--2---:R-:W-:-:S05]  /*50490*/  FFMA R0, R2, UR26, R0 ;  /* 0x0000001a02007c23 */ /* 0x004fca0008000000 */
[----:B0-----:R-:W-:-:S05]  /*504a0*/  F2FP.SATFINITE.E4M3.F32.PACK_AB_MERGE_C R3, RZ, R0, RZ ;  /* 0x00000000ff03723e */ /* 0x001fca00048070ff */
[----:B------:R0:W-:Y:S01]  /*504b0*/  STG.E.U8 desc[UR30][R28.64+0x1f9], R3 ;  /* 0x0001f9031c007986 */ /* 0x0001e2000c10111e */
[----:B------:R-:W-:Y:S05]  /*504c0*/  BRA `(.L_x_1057) ;  /* 0x0000009800607947 */ /* 0x000fea0003800000 */
.L_x_32:
[----:B------:R-:W2:Y:S04]  /*504d0*/  LDL.LU R33, [R1+0x600] ;  /* 0x0006000001217983 */ /* 0x000ea80000300800 */
[----:B------:R-:W3:Y:S01]  /*504e0*/  LDL.LU R32, [R1+0x604] ;  /* 0x0006040001207983 */ /* 0x000ee20000300800 */
[C---:B------:R-:W-:Y:S02]  /*504f0*/  ISETP.GE.AND P3, PT, R34.reuse, 0x1, PT ;  /* 0x000000012200780c */ /* 0x040fe40003f66270 */
[----:B------:R-:W-:Y:S01]  /*50500*/  ISETP.GE.AND P2, PT, R34, 0x9, PT ;  /* 0x000000092200780c */ /* 0x000fe20003f46270 */
[----:B-----5:R-:W-:Y:S01]  /*50510*/  FMUL R2, R2, UR26 ;  /* 0x0000001a02027c20 */ /* 0x020fe20008400000 */
[C---:B------:R-:W-:Y:S01]  /*50520*/  ISETP.LT.OR P0, PT, R0.reuse, 0x1, !P3 ;  /* 0x000000010000780c */ /* 0x040fe20005f01670 */
[----:B------:R-:W-:Y:S01]  /*50530*/  FMUL R3, R3, UR26 ;  /* 0x0000001a03037c20 */ /* 0x000fe20008400000 */
[----:B------:R-:W-:Y:S01]  /*50540*/  ISETP.LT.OR P1, PT, R0, 0x2, !P3 ;  /* 0x000000020000780c */ /* 0x000fe20005f21670 */
[----:B------:R-:W-:Y:S01]  /*50550*/  FMUL R4, R4, UR26 ;  /* 0x0000001a04047c20 */ /* 0x000fe20008400000 */
[----:B------:R-:W-:Y:S01]  /*50560*/  ISETP.LT.OR P5, PT, R0, 0x1, !P2 ;  /* 0x000000010000780c */ /* 0x000fe200057a1670 */
[----:B------:R-:W-:Y:S01]  /*50570*/  FMUL R5, R5, UR26 ;  /* 0x0000001a05057c20 */ /* 0x000fe20008400000 */
[----:B------:R-:W-:Y:S01]  /*50580*/  F2FP.SATFINITE.E4M3.F32.PACK_AB_MERGE_C R2, RZ, R2, RZ ;  /* 0x00000002ff02723e */ /* 0x000fe200048070ff */
[----:B------:R-:W-:Y:S01]  /*50590*/  FMUL R6, R6, UR26 ;  /* 0x0000001a06067c20 */ /* 0x000fe20008400000 */
[----:B------:R-:W-:Y:S01]  /*505a0*/  F2FP.SATFINITE.E4M3.F32.PACK_AB_MERGE_C R3, RZ, R3, RZ ;  /* 0x00000003ff03723e */ /* 0x000fe200048070ff */
[----:B------:R-:W-:Y:S01]  /*505b0*/  FMUL R7, R7, UR26 ;  /* 0x0000001a07077c20 */ /* 0x000fe20008400000 */
[----:B------:R-:W-:Y:S01]  /*505c0*/  F2FP.SATFINITE.E4M3.F32.PACK_AB_MERGE_C R4, RZ, R4, RZ ;  /* 0x00000004ff04723e */ /* 0x000fe200048070ff */
[----:B------:R-:W-:Y:S01]  /*505d0*/  FMUL R8, R8, UR26 ;  /* 0x0000001a08087c20 */ /* 0x000fe20008400000 */
[----:B------:R-:W-:Y:S01]  /*505e0*/  FMUL R9, R9, UR26 ;  /* 0x0000001a09097c20 */ /* 0x000fe20008400000 */
[----:B------:R-:W-:Y:S01]  /*505f0*/  @!P0 STG.E.U8 desc[UR30][R24.64], R2 ;  /* 0x0000000218008986 */ /* 0x000fe2000c10111e */
[----:B------:R-:W-:-:S03]  /*50600*/  ISETP.LT.OR P0, PT, R0, 0x2, !P2 ;  /* 0x000000020000780c */ /* 0x000fc60005701670 */
[----:B------:R2:W-:Y:S01]  /*50610*/  @!P1 STG.E.U8 desc[UR30][R24.64+0x1], R3 ;  /* 0x0000010318009986 */ /* 0x0005e2000c10111e */
[----:B------:R-:W-:-:S03]  /*50620*/  ISETP.LT.OR P1, PT, R0, 0x9, !P3 ;  /* 0x000000090000780c */ /* 0x000fc60005f21670 */
[----:B------:R-:W-:Y:S01]  /*50630*/  @!P5 STG.E.U8 desc[UR30][R26.64], R4 ;  /* 0x000000041a00d986 */ /* 0x000fe2000c10111e */
[----:B------:R-:W-:Y:S02]  /*50640*/  ISETP.LT.OR P5, PT, R0, 0xa, !P3 ;  /* 0x0000000a0000780c */ /* 0x000fe40005fa1670 */
[----:B------:R-:W-:Y:S01]  /*50650*/  F2FP.SATFINITE.E4M3.F32.PACK_AB_MERGE_C R5, RZ, R5, RZ ;  /* 0x00000005ff05723e */ /* 0x000fe200048070ff */
[----:B------:R-:W-:Y:S01]  /*50660*/  FMUL R10, R10, UR26 ;  /* 0x0000001a0a0a7c20 */ /* 0x000fe20008400000 */
[----:B------:R-:W-:Y:S01]  /*50670*/  F2FP.SATFINITE.E4M3.F32.PACK_AB_MERGE_C R6, RZ, R6, RZ ;  /* 0x00000006ff06723e */ /* 0x000fe200048070ff */
[----:B------:R-:W-:Y:S01]  /*50680*/  FMUL R11, R11, UR26 ;  /* 0x0000001a0b0b7c20 */ /* 0x000fe20008400000 */
[----:B------:R-:W-:Y:S01]  /*50690*/  F2FP.SATFINITE.E4M3.F32.PACK_AB_MERGE_C R7, RZ, R7, RZ ;  /* 0x00000007ff07723e */ /* 0x000fe200048070ff */
[----:B------:R0:W-:Y:S01]  /*506a0*/  @!P0 STG.E.U8 desc[UR30][R26.64+0x1], R5 ;  /* 0x000001051a008986 */ /* 0x0001e2000c10111e */
[----:B------:R-:W-:-:S03]  /*506b0*/  ISETP.LT.OR P0, PT, R0, 0x9, !P2 ;  /* 0x000000090000780c */ /* 0x000fc60005701670 */
[----:B------:R-:W-:Y:S01]  /*506c0*/  @!P1 STG.E.U8 desc[UR30][R24.64+0x8], R6 ;  /* 0x0000080618009986 */ /* 0x000fe2000c10111e */
        /* <DEDUP_REMOVED lines=8> */
[----:B------:R-:W-:Y:S01]  /*50750*/  @!P0 STG.E.U8 desc[UR30][R26.64+0x8], R8 ;  /* 0x000008081a008986 */ /* 0x000fe2000c10111e */
        /* <DEDUP_REMOVED lines=15> */
[----:B------:R-:W-:Y:S01]  /*50850*/  ISETP.LT.OR P5, PT, R0, 0x19, !P2 ;  /* 0x000000190000780c */ /* 0x000fe200057a1670 */
[----:B------:R-:W-:Y:S01]  /*50860*/  FMUL R16, R16, UR26 ;  /* 0x0000001a10107c20 */ /* 0x000fe20008400000 */
        /* <DEDUP_REMOVED lines=49> */
[----:B------:R-:W4:Y:S01]  /*50b80*/  LDL.LU R40, [R1+0x608] ;  /* 0x0006080001287983 */ /* 0x000f220000300800 */
[----:B------:R-:W-:-:S03]  /*50b90*/  F2FP.SATFINITE.E4M3.F32.PACK_AB_MERGE_C R155, RZ, R155, RZ ;  /* 0x0000009bff9b723e */ /* 0x000fc600048070ff */
[----:B------:R-:W4:Y:S01]  /*50ba0*/  LDL.LU R39, [R1+0x60c] ;  /* 0x00060c0001277983 */ /* 0x000f220000300800 */
[----:B------:R-:W-:-:S03]  /*50bb0*/  F2FP.SATFINITE.E4M3.F32.PACK_AB_MERGE_C R156, RZ, R156, RZ ;  /* 0x0000009cff9c723e */ /* 0x000fc600048070ff */
[----:B------:R-:W4:Y:S04]  /*50bc0*/  LDL.LU R37, [R1+0x610] ;  /* 0x0006100001257983 */ /* 0x000f280000300800 */
[----:B------:R-:W-:Y:S01]  /*50bd0*/  @!P0 STG.E.U8 desc[UR30][R24.64+0x30], R154 ;  /* 0x0000309a18008986 */ /* 0x000fe2000c10111e */
[----:B------:R-:W-:-:S03]  /*50be0*/  ISETP.LT.OR P0, PT, R0, 0x32, !P2 ;  /* 0x000000320000780c */ /* 0x000fc60005701670 */
[----:B------:R-:W-:Y:S01]  /*50bf0*/  @!P1 STG.E.U8 desc[UR30][R24.64+0x31], R155 ;  /* 0x0000319b18009986 */ /* 0x000fe2000c10111e */
[C---:B------:R-:W-:Y:S01]  /*50c00*/  ISETP.LT.OR P1, PT, R0.reuse, 0x39, !P3 ;  /* 0x000000390000780c */ /* 0x040fe20005f21670 */
[----:B------:R-:W-:Y:S02]  /*50c10*/  FMUL R157, R157, UR26 ;  /* 0x0000001a9d9d7c20 */ /* 0x000fe40008400000 */
[----:B------:R-:W-:Y:S01]  /*50c20*/  @!P5 STG.E.U8 desc[UR30][R26.64+0x30], R156 ;  /* 0x0000309c1a00d986 */ /* 0x000fe2000c10111e */
[----:B------:R-:W-:Y:S01]  /*50c30*/  ISETP.LT.OR P5, PT, R0, 0x3a, !P3 ;  /* 0x0000003a0000780c */ /* 0x000fe20005fa1670 */
[----:B------:R-:W-:Y:S02]  /*50c40*/  FMUL R158, R158, UR26 ;  /* 0x0000001a9e9e7c20 */ /* 0x000fe40008400000 */
[----:B------:R-:W4:Y:S01]  /*50c50*/  LDL.LU R36, [R1+0x614] ;  /* 0x0006140001247983 */ /* 0x000f220000300800 */
[----:B------:R-:W-:Y:S01]  /*50c60*/  FMUL R159, R159, UR26 ;  /* 0x0000001a9f9f7c20 */ /* 0x000fe20008400000 */
[----:B------:R-:W-:Y:S01]  /*50c70*/  F2FP.SATFINITE.E4M3.F32.PACK_AB_MERGE_C R157, RZ, R157, RZ ;  /* 0x0000009dff9d723e */ /* 0x000fe200048070ff */
[----:B------:R-:W-:Y:S01]  /*50c80*/  FMUL R160, R160, UR26 ;  /* 0x0000001aa0a07c20 */ /* 0x000fe20008400000 */
[----:B------:R-:W-:Y:S01]  /*50c90*/  F2FP.SATFINITE.E4M3.F32.PACK_AB_MERGE_C R158, RZ, R158, RZ ;  /* 0x0000009eff9e723e */ /* 0x000fe200048070ff */
[----:B------:R-:W4:Y:S01]  /*50ca0*/  LDL.LU R35, [R1+0x618] ;  /* 0x0006180001237983 */ /* 0x000f220000300800 */
[----:B------:R-:W-:Y:S01]  /*50cb0*/  F2FP.SATFINITE.E4M3.F32.PACK_AB_MERGE_C R159, RZ, R159, RZ ;  /* 0x0000009fff9f723e */ /* 0x000fe200048070ff */
[----:B------:R-:W-:Y:S01]  /*50cc0*/  FMUL R161, R161, UR26 ;  /* 0x0000001aa1a17c20 */ /* 0x000fe20008400000 */
[----:B------:R-:W-:Y:S01]  /*50cd0*/  FMUL R162, R162, UR26 ;  /* 0x0000001aa2a27c20 */ /* 0x000fe20008400000 */
[----:B------:R-:W-:Y:S01]  /*50ce0*/  @!P0 STG.E.U8 desc[UR30][R26.64+0x31], R157 ;  /* 0x0000319d1a008986 */ /* 0x000fe2000c10111e */
[C---:B------:R-:W-:Y:S01]  /*50cf0*/  ISETP.LT.OR P0, PT, R0.reuse, 0x39, !P2 ;  /* 0x000000390000780c */ /* 0x040fe20005701670 */
[----:B------:R-:W-:Y:S01]  /*50d00*/  FMUL R163, R163, UR26 ;  /* 0x0000001aa3a37c20 */ /* 0x000fe20008400000 */
[C---:B------:R-:W-:Y:S01]  /*50d10*/  ISETP.LT.OR P6, PT, R0.reuse, 0x42, !P3 ;  /* 0x000000420000780c */ /* 0x040fe20005fc1670 */
[----:B------:R-:W-:Y:S01]  /*50d20*/  @!P1 STG.E.U8 desc[UR30][R24.64+0x38], R158 ;  /* 0x0000389e18009986 */ /* 0x000fe2000c10111e */
[----:B------:R-:W-:Y:S01]  /*50d30*/  ISETP.LT.OR P1, PT, R0, 0x3a, !P2 ;  /* 0x0000003a0000780c */ /* 0x000fe20005721670 */
[----:B------:R-:W-:Y:S01]  /*50d40*/  FMUL R164, R164, UR26 ;  /* 0x0000001aa4a47c20 */ /* 0x000fe20008400000 */
[----:B------:R-:W-:Y:S01]  /*50d50*/  F2FP.SATFINITE.E4M3.F32.PACK_AB_MERGE_C R160, RZ, R160, RZ ;  /* 0x000000a0ffa0723e */ /* 0x000fe200048070ff */
[----:B------:R-:W4:Y:S01]  /*50d60*/  LDL.LU R38, [R1+0x61c] ;  /* 0x00061c0001267983 */ /* 0x000f220000300800 */
[----:B------:R-:W-:Y:S01]  /*50d70*/  F2FP.SATFINITE.E4M3.F32.PACK_AB_MERGE_C R161, RZ, R161, RZ ;  /* 0x000000a1ffa1723e */ /* 0x000fe200048070ff */
[----:B------:R-:W-:Y:S01]  /*50d80*/  FMUL R165, R165, UR26 ;  /* 0x0000001aa5a57c20 */ /* 0x000fe20008400000 */
[----:B------:R-:W-:Y:S01]  /*50d90*/  F2FP.SATFINITE.E4M3.F32.PACK_AB_MERGE_C R162, RZ, R162, RZ ;  /* 0x000000a2ffa2723e */ /* 0x000fe200048070ff */
[----:B------:R-:W-:Y:S01]  /*50da0*/  @!P5 STG.E.U8 desc[UR30][R24.64+0x39], R159 ;  /* 0x0000399f1800d986 */ /* 0x000fe2000c10111e */
[----:B------:R-:W-:Y:S01]  /*50db0*/  ISETP.LT.OR P5, PT, R0, 0x41, !P3 ;  /* 0x000000410000780c */ /* 0x000fe20005fa1670 */
[----:B------:R-:W-:Y:S01]  /*50dc0*/  FMUL R166, R166, UR26 ;  /* 0x0000001aa6a67c20 */ /* 0x000fe20008400000 */
[----:B------:R-:W-:Y:S01]  /*50dd0*/  F2FP.SATFINITE.E4M3.F32.PACK_AB_MERGE_C R163, RZ, R163, RZ ;  /* 0x000000a3ffa3723e */ /* 0x000fe200048070ff */
[----:B------:R-:W-:Y:S01]  /*50de0*/  @!P0 STG.E.U8 desc[UR30][R26.64+0x38], R160 ;  /* 0x000038a01a008986 */ /* 0x000fe2000c10111e */
[C---:B------:R-:W-:Y:S01]  /*50df0*/  ISETP.LT.OR P0, PT, R0.reuse, 0x41, !P2 ;  /* 0x000000410000780c */ /* 0x040fe20005701670 */
        /* <DEDUP_REMOVED lines=103> */
[----:B--2---:R-:W-:Y:S01]  /*51470*/  FMUL R3, R33, UR26 ;  /* 0x0000001a21037c20 */ /* 0x004fe20008400000 */
[----:B------:R-:W-:Y:S01]  /*51480*/  ISETP.LT.OR P6, PT, R0, 0x7a, !P3 ;  /* 0x0000007a0000780c */ /* 0x000fe20005fc1670 */
[----:B------:R-:W-:Y:S01]  /*51490*/  FMUL R193, R193, UR26 ;  /* 0x0000001ac1c17c20 */ /* 0x000fe20008400000 */
[----:B------:R-:W2:Y:S01]  /*514a0*/  LDL.LU R33, [R1+0x620] ;  /* 0x0006200001217983 */ /* 0x000ea20000300800 */
[----:B---3--:R-:W-:Y:S01]  /*514b0*/  FMUL R2, R32, UR26 ;  /* 0x0000001a20027c20 */ /* 0x008fe20008400000 */
[----:B------:R-:W-:Y:S01]  /*514c0*/  F2FP.SATFINITE.E4M3.F32.PACK_AB_MERGE_C R190, RZ, R190, RZ ;  /* 0x000000beffbe723e */ /* 0x000fe200048070ff */
[----:B------:R-:W-:Y:S01]  /*514d0*/  FMUL R194, R194, UR26 ;  /* 0x0000001ac2c27c20 */ /* 0x000fe20008400000 */
[----:B------:R-:W3:Y:S01]  /*514e0*/  LDL.LU R32, [R1+0x624] ;  /* 0x0006240001207983 */ /* 0x000ee20000300800 */
        /* <DEDUP_REMOVED lines=172> */
[----:B------:R-:W-:-:S02]  /*51fb0*/  ISETP.LT.OR P1, PT, R0, 0xca, !P2 ;  /* 0x000000ca0000780c */ /* 0x000fc40005721670 */
[----:B------:R-:W-:Y:S01]  /*51fc0*/  F2FP.SATFINITE.E4M3.F32.PACK_AB_MERGE_C R235, RZ, R235, RZ ;  /* 0x000000ebffeb723e */ /* 0x000fe200048070ff */
[----:B------:R-:W-:Y:S01]  /*51fd0*/  @!P6 STG.E.U8 desc[UR30][R24.64+0xc9], R231 ;  /* 0x0000c9e71800e986 */ /* 0x000fe2000c10111e */
[----:B------:R-:W-:-:S03]  /*51fe0*/  ISETP.LT.OR P6, PT, R0, 0xd2, !P3 ;  /* 0x000000d20000780c */ /* 0x000fc60005fc1670 */
[----:B------:R-:W-:Y:S01]  /*51ff0*/  @!P5 STG.E.U8 desc[UR30][R24.64+0xc8], R230 ;  /* 0x0000c8e61800d986 */ /* 0x000fe2000c10111e */
[----:B------:R-:W-:-:S03]  /*52000*/  ISETP.LT.OR P5, PT, R0, 0xd1, !P3 ;  /* 0x000000d10000780c */ /* 0x000fc60005fa1670 */
[----:B------:R-:W-:Y:S01]  /*52010*/  @!P0 STG.E.U8 desc[UR30][R26.64+0xc8], R232 ;  /* 0x0000c8e81a008986 */ /* 0x000fe2000c10111e */
[----:B------:R-:W-:-:S03]  /*52020*/  ISETP.LT.OR P0, PT, R0, 0xd1, !P2 ;  /* 0x000000d10000780c */ /* 0x000fc60005701670 */
[----:B------:R-:W-:Y:S01]  /*52030*/  @!P1 STG.E.U8 desc[UR30][R26.64+0xc9], R233 ;  /* 0x0000c9e91a009986 */ /* 0x000fe2000c10111e */
[----:B------:R-:W-:-:S05]  /*52040*/  ISETP.LT.OR P1, PT, R0, 0xd2, !P2 ;  /* 0x000000d20000780c */ /* 0x000fca0005721670 */
[----:B------:R-:W-:Y:S01]  /*52050*/  @!P5 STG.E.U8 desc[UR30][R24.64+0xd0], R234 ;  /* 0x0000d0ea1800d986 */ /* 0x000fe2000c10111e */
[----:B------:R-:W-:-:S03]  /*52060*/  ISETP.LT.OR P5, PT, R0, 0xd9, !P3 ;  /* 0x000000d90000780c */ /* 0x000fc60005fa1670 */
[----:B------:R-:W-:Y:S01]  /*52070*/  @!P6 STG.E.U8 desc[UR30][R24.64+0xd1], R235 ;  /* 0x0000d1eb1800e986 */ /* 0x000fe2000c10111e */
[----:B------:R-:W-:Y:S02]  /*52080*/  ISETP.LT.OR P6, PT, R0, 0xda, !P3 ;  /* 0x000000da0000780c */ /* 0x000fe40005fc1670 */
[----:B------:R-:W-:Y:S02]  /*52090*/  F2FP.SATFINITE.E4M3.F32.PACK_AB_MERGE_C R236, RZ, R236, RZ ;  /* 0x000000ecffec723e */ /* 0x000fe400048070ff */
[----:B------:R-:W-:Y:S02]  /*520a0*/  F2FP.SATFINITE.E4M3.F32.PACK_AB_MERGE_C R237, RZ, R237, RZ ;  /* 0x000000edffed723e */ /* 0x000fe400048070ff */
[----:B------:R-:W-:Y:S01]  /*520b0*/  F2FP.SATFINITE.E4M3.F32.PACK_AB_MERGE_C R3, RZ, R3, RZ ;  /* 0x00000003ff03723e */ /* 0x000fe200048070ff */
[----:B------:R-:W-:Y:S01]  /*520c0*/  @!P0 STG.E.U8 desc[UR30][R26.64+0xd0], R236 ;  /* 0x0000d0ec1a008986 */ /* 0x000fe2000c10111e */
[----:B0-----:R-:W-:Y:S01]  /*520d0*/  F2FP.SATFINITE.E4M3.F32.PACK_AB_MERGE_C R5, RZ, R2, RZ ;  /* 0x00000002ff05723e */ /* 0x001fe200048070ff */
[----:B----4-:R-:W-:Y:S01]  /*520e0*/  FMUL R4, R40, UR26 ;  /* 0x0000001a28047c20 */ /* 0x010fe20008400000 */
[----:B------:R-:W-:Y:S01]  /*520f0*/  FMUL R2, R37, UR26 ;  /* 0x0000001a25027c20 */ /* 0x000fe20008400000 */
[----:B------:R-:W-:Y:S01]  /*52100*/  @!P1 STG.E.U8 desc[UR30][R26.64+0xd1], R237 ;  /* 0x0000d1ed1a009986 */ /* 0x000fe2000c10111e */
[----:B------:R-:W-:-:S03]  /*52110*/  ISETP.LT.OR P1, PT, R0, 0xda, !P2 ;  /* 0x000000da0000780c */ /* 0x000fc60005721670 */
[----:B------:R0:W-:Y:S01]  /*52120*/  @!P5 STG.E.U8 desc[UR30][R24.64+0xd8], R3 ;  /* 0x0000d8031800d986 */ /* 0x0001e2000c10111e */
[----:B------:R-:W-:-:S03]  /*52130*/  ISETP.LT.OR P0, PT, R0, 0xd9, !P2 ;  /* 0x000000d90000780c */ /* 0x000fc60005701670 */
[----:B------:R-:W4:Y:S04]  /*52140*/  LDL.LU R40, [R1+0x628] ;  /* 0x0006280001287983 */ /* 0x000f280000300800 */
[----:B------:R-:W4:Y:S01]  /*52150*/  LDL.LU R37, [R1+0x62c] ;  /* 0x00062c0001257983 */ /* 0x000f220000300800 */
[----:B0-----:R-:W-:-:S03]  /*52160*/  FMUL R3, R39, UR26 ;  /* 0x0000001a27037c20 */ /* 0x001fc60008400000 */
[----:B------:R0:W-:Y:S01]  /*52170*/  @!P6 STG.E.U8 desc[UR30][R24.64+0xd9], R5 ;  /* 0x0000d9051800e986 */ /* 0x0001e2000c10111e */
[C---:B------:R-:W-:Y:S02]  /*52180*/  ISETP.LT.OR P5, PT, R0.reuse, 0xe1, !P3 ;  /* 0x000000e10000780c */ /* 0x040fe40005fa1670 */
[----:B------:R-:W-:Y:S02]  /*52190*/  ISETP.LT.OR P6, PT, R0, 0xe2, !P3 ;  /* 0x000000e20000780c */ /* 0x000fe40005fc1670 */
[----:B0-----:R-:W-:Y:S02]  /*521a0*/  F2FP.SATFINITE.E4M3.F32.PACK_AB_MERGE_C R5, RZ, R4, RZ ;  /* 0x00000004ff05723e */ /* 0x001fe400048070ff */
[----:B------:R-:W-:Y:S02]  /*521b0*/  F2FP.SATFINITE.E4M3.F32.PACK_AB_MERGE_C R4, RZ, R3, RZ ;  /* 0x00000003ff04723e */ /* 0x000fe400048070ff */
[----:B------:R-:W-:Y:S01]  /*521c0*/  F2FP.SATFINITE.E4M3.F32.PACK_AB_MERGE_C R3, RZ, R2, RZ ;  /* 0x00000002ff03723e */ /* 0x000fe200048070ff */
[----:B------:R-:W-:-:S02]  /*521d0*/  FMUL R2, R36, UR26 ;  /* 0x0000001a24027c20 */ /* 0x000fc40008400000 */
[----:B------:R-:W4:Y:S04]  /*521e0*/  LDL.LU R36, [R1+0x630] ;  /* 0x0006300001247983 */ /* 0x000f280000300800 */
[----:B------:R0:W-:Y:S04]  /*521f0*/  @!P1 STG.E.U8 desc[UR30][R26.64+0xd9], R4 ;  /* 0x0000d9041a009986 */ /* 0x0001e8000c10111e */
[----:B------:R1:W-:Y:S04]  /*52200*/  @!P0 STG.E.U8 desc[UR30][R26.64+0xd8], R5 ;  /* 0x0000d8051a008986 */ /* 0x0003e8000c10111e */
[----:B------:R1:W-:Y:S01]  /*52210*/  @!P5 STG.E.U8 desc[UR30][R24.64+0xe0], R3 ;  /* 0x0000e0031800d986 */ /* 0x0003e2000c10111e */
[----:B0-----:R-:W-:-:S03]  /*52220*/  FMUL R4, R35, UR26 ;  /* 0x0000001a23047c20 */ /* 0x001fc60008400000 */
[----:B------:R-:W4:Y:S01]  /*52230*/  LDL.LU R35, [R1+0x634] ;  /* 0x0006340001237983 */ /* 0x000f220000300800 */
[----:B-1----:R-:W-:-:S03]  /*52240*/  F2FP.SATFINITE.E4M3.F32.PACK_AB_MERGE_C R5, RZ, R2, RZ ;  /* 0x00000002ff05723e */ /* 0x002fc600048070ff */
[----:B------:R-:W4:Y:S01]  /*52250*/  LDL.LU R39, [R1+0x638] ;  /* 0x0006380001277983 */ /* 0x000f220000300800 */
[----:B------:R-:W-:-:S03]  /*52260*/  FMUL R3, R38, UR26 ;  /* 0x0000001a26037c20 */ /* 0x000fc60008400000 */
[----:B------:R-:W4:Y:S04]  /*52270*/  LDL.LU R38, [R1+0x63c] ;  /* 0x00063c0001267983 */ /* 0x000f280000300800 */
[----:B------:R0:W-:Y:S02]  /*52280*/  @!P6 STG.E.U8 desc[UR30][R24.64+0xe1], R5 ;  /* 0x0000e1051800e986 */ /* 0x0001e4000c10111e */
[----:B0-----:R-:W-:Y:S02]  /*52290*/  F2FP.SATFINITE.E4M3.F32.PACK_AB_MERGE_C R5, RZ, R4, RZ ;  /* 0x00000004ff05723e */ /* 0x001fe400048070ff */
[----:B------:R-:W-:Y:S01]  /*522a0*/  F2FP.SATFINITE.E4M3.F32.PACK_AB_MERGE_C R4, RZ, R3, RZ ;  /* 0x00000003ff04723e */ /* 0x000fe200048070ff */
[----:B--2---:R-:W-:Y:S02]  /*522b0*/  FMUL R2, R33, UR26 ;  /* 0x0000001a21027c20 */ /* 0x004fe40008400000 */
[----:B------:R-:W2:Y:S03]  /*522c0*/  LDL.LU R33, [R1+0x640] ;  /* 0x0006400001217983 */ /* 0x000ea60000300800 */
[----:B------:R-:W-:Y:S01]  /*522d0*/  F2FP.SATFINITE.E4M3.F32.PACK_AB_MERGE_C R3, RZ, R2, RZ ;  /* 0x00000002ff03723e */ /* 0x000fe200048070ff */
[----:B---3--:R-:W-:-:S02]  /*522e0*/  FMUL R2, R32, UR26 ;  /* 0x0000001a20027c20 */ /* 0x008fc40008400000 */
[----:B------:R-:W3:Y:S01]  /*522f0*/  LDL.LU R32, [R1+0x644] ;  /* 0x0006440001207983 */ /* 0x000ee20000300800 */
[C---:B------:R-:W-:Y:S02]  /*52300*/  ISETP.LT.OR P0, PT, R0.reuse, 0xe1, !P2 ;  /* 0x000000e10000780c */ /* 0x040fe40005701670 */
[C---:B------:R-:W-:Y:S02]  /*52310*/  ISETP.LT.OR P1, PT, R0.reuse, 0xe2, !P2 ;  /* 0x000000e20000780c */ /* 0x040fe40005721670 */
[C---:B------:R-:W-:Y:S02]  /*52320*/  ISETP.LT.OR P5, PT, R0.reuse, 0xe9, !P3 ;  /* 0x000000e90000780c */ /* 0x040fe40005fa1670 */
[----:B------:R-:W-:-:S07]  /*52330*/  ISETP.LT.OR P6, PT, R0, 0xea, !P3 ;  /* 0x000000ea0000780c */ /* 0x000fce0005fc1670 */
[----:B------:R-:W-:Y:S04]  /*52340*/  @!P0 STG.E.U8 desc[UR30][R26.64+0xe0], R5 ;  /* 0x0000e0051a008986 */ /* 0x000fe8000c10111e */
[----:B------:R-:W-:Y:S04]  /*52350*/  @!P1 STG.E.U8 desc[UR30][R26.64+0xe1], R4 ;  /* 0x0000e1041a009986 */ /* 0x000fe8000c10111e */
[----:B------:R0:W-:Y:S01]  /*52360*/  @!P5 STG.E.U8 desc[UR30][R24.64+0xe8], R3 ;  /* 0x0000e8031800d986 */ /* 0x0001e2000c10111e */
[C---:B------:R-:W-:Y:S02]  /*52370*/  ISETP.LT.OR P0, PT, R0.reuse, 0xe9, !P2 ;  /* 0x000000e90000780c */ /* 0x040fe40005701670 */
[----:B------:R-:W-:-:S02]  /*52380*/  ISETP.LT.OR P1, PT, R0, 0xea, !P2 ;  /* 0x000000ea0000780c */ /* 0x000fc40005721670 */
[----:B------:R-:W-:Y:S02]  /*52390*/  ISETP.LT.OR P5, PT, R0, 0xf1, !P3 ;  /* 0x000000f10000780c */ /* 0x000fe40005fa1670 */
[----:B0-----:R-:W-:-:S05]  /*523a0*/  F2FP.SATFINITE.E4M3.F32.PACK_AB_MERGE_C R3, RZ, R2, RZ ;  /* 0x00000002ff03723e */ /* 0x001fca00048070ff */
[----:B------:R0:W-:Y:S01]  /*523b0*/  @!P6 STG.E.U8 desc[UR30][R24.64+0xe9], R3 ;  /* 0x0000e9031800e986 */ /* 0x0001e2000c10111e */
[----:B------:R-:W-:Y:S01]  /*523c0*/  ISETP.LT.OR P6, PT, R0, 0xf2, !P3 ;  /* 0x000000f20000780c */ /* 0x000fe20005fc1670 */
[----:B----4-:R-:W-:Y:S02]  /*523d0*/  FMUL R2, R37, UR26 ;  /* 0x0000001a25027c20 */ /* 0x010fe40008400000 */
[----:B------:R-:W4:Y:S01]  /*523e0*/  LDL.LU R37, [R1+0x648] ;  /* 0x0006480001257983 */ /* 0x000f220000300800 */
[----:B------:R-:W-:-:S05]  /*523f0*/  FMUL R4, R40, UR26 ;  /* 0x0000001a28047c20 */ /* 0x000fca0008400000 */
[----:B------:R-:W-:Y:S02]  /*52400*/  F2FP.SATFINITE.E4M3.F32.PACK_AB_MERGE_C R5, RZ, R4, RZ ;  /* 0x00000004ff05723e */ /* 0x000fe400048070ff */
[----:B------:R-:W-:-:S03]  /*52410*/  F2FP.SATFINITE.E4M3.F32.PACK_AB_MERGE_C R4, RZ, R2, RZ ;  /* 0x00000002ff04723e */ /* 0x000fc600048070ff */
[----:B------:R-:W-:Y:S01]  /*52420*/  @!P0 STG.E.U8 desc[UR30][R26.64+0xe8], R5 ;  /* 0x0000e8051a008986 */ /* 0x000fe2000c10111e */
[----:B0-----:R-:W-:-:S03]  /*52430*/  FMUL R3, R36, UR26 ;  /* 0x0000001a24037c20 */ /* 0x001fc60008400000 */
[----:B------:R-:W4:Y:S02]  /*52440*/  LDL.LU R36, [R1+0x64c] ;  /* 0x00064c0001247983 */ /* 0x000f240000300800 */
[----:B------:R-:W-:Y:S02]  /*52450*/  F2FP.SATFINITE.E4M3.F32.PACK_AB_MERGE_C R3, RZ, R3, RZ ;  /* 0x00000003ff03723e */ /* 0x000fe400048070ff */
[----:B------:R-:W-:Y:S04]  /*52460*/  @!P1 STG.E.U8 desc[UR30][R26.64+0xe9], R4 ;  /* 0x0000e9041a009986 */ /* 0x000fe8000c10111e */
[----:B------:R2:W-:Y:S01]  /*52470*/  @!P5 STG.E.U8 desc[UR30][R24.64+0xf0], R3 ;  /* 0x0000f0031800d986 */ /* 0x0005e2000c10111e */
[----:B------:R-:W-:-:S03]  /*52480*/  FMUL R2, R35, UR26 ;  /* 0x0000001a23027c20 */ /* 0x000fc60008400000 */
[----:B------:R-:W4:Y:S02]  /*52490*/  LDL.LU R35, [R1+0x650] ;  /* 0x0006500001237983 */ /* 0x000f240000300800 */
[----:B------:R-:W-:-:S05]  /*524a0*/  F2FP.SATFINITE.E4M3.F32.PACK_AB_MERGE_C R2, RZ, R2, RZ ;  /* 0x00000002ff02723e */ /* 0x000fca00048070ff */
[----:B------:R3:W-:Y:S01]  /*524b0*/  @!P6 STG.E.U8 desc[UR30][R24.64+0xf1], R2 ;  /* 0x0000f1021800e986 */ /* 0x0007e2000c10111e */
[----:B--2---:R-:W-:-:S03]  /*524c0*/  FMUL R3, R33, UR26 ;  /* 0x0000001a21037c20 */ /* 0x004fc60008400000 */
[----:B------:R-:W2:Y:S01]  /*524d0*/  LDL.LU R33, [R1+0x654] ;  /* 0x0006540001217983 */ /* 0x000ea20000300800 */
[----:B---3--:R-:W-:-:S03]  /*524e0*/  FMUL R2, R32, UR26 ;  /* 0x0000001a20027c20 */ /* 0x008fc60008400000 */
[----:B------:R-:W3:Y:S01]  /*524f0*/  LDL.LU R32, [R1+0x658] ;  /* 0x0006580001207983 */ /* 0x000ee20000300800 */
[C---:B------:R-:W-:Y:S01]  /*52500*/  ISETP.LT.OR P0, PT, R0.reuse, 0xf1, !P2 ;  /* 0x000000f10000780c */ /* 0x040fe20005701670 */
[----:B------:R-:W-:Y:S01]  /*52510*/  FMUL R5, R39, UR26 ;  /* 0x0000001a27057c20 */ /* 0x000fe20008400000 */
[C---:B------:R-:W-:Y:S01]  /*52520*/  ISETP.LT.OR P1, PT, R0.reuse, 0xf2, !P2 ;  /* 0x000000f20000780c */ /* 0x040fe20005721670 */
[----:B------:R-:W3:Y:S01]  /*52530*/  LDL.LU R39, [R1+0x65c] ;  /* 0x00065c0001277983 */ /* 0x000ee20000300800 */
[----:B------:R-:W-:Y:S01]  /*52540*/  ISETP.LT.OR P5, PT, R0, 0xf9, !P3 ;  /* 0x000000f90000780c */ /* 0x000fe20005fa1670 */
[----:B------:R-:W-:Y:S01]  /*52550*/  FMUL R4, R38, UR26 ;  /* 0x0000001a26047c20 */ /* 0x000fe20008400000 */
[----:B------:R-:W-:Y:S01]  /*52560*/  F2FP.SATFINITE.E4M3.F32.PACK_AB_MERGE_C R5, RZ, R5, RZ ;  /* 0x00000005ff05723e */ /* 0x000fe200048070ff */
[----:B------:R-:W3:Y:S01]  /*52570*/  LDL.LU R38, [R1+0x660] ;  /* 0x0006600001267983 */ /* 0x000ee20000300800 */
[----:B------:R-:W-:Y:S02]  /*52580*/  F2FP.SATFINITE.E4M3.F32.PACK_AB_MERGE_C R3, RZ, R3, RZ ;  /* 0x00000003ff03723e */ /* 0x000fe400048070ff */
[----:B------:R-:W-:-:S02]  /*52590*/  F2FP.SATFINITE.E4M3.F32.PACK_AB_MERGE_C R4, RZ, R4, RZ ;  /* 0x00000004ff04723e */ /* 0x000fc400048070ff */
[C---:B------:R-:W-:Y:S01]  /*525a0*/  ISETP.LT.OR P6, PT, R0.reuse, 0xfa, !P3 ;  /* 0x000000fa0000780c */ /* 0x040fe20005fc1670 */
[----:B------:R-:W-:Y:S04]  /*525b0*/  @!P0 STG.E.U8 desc[UR30][R26.64+0xf0], R5 ;  /* 0x0000f0051a008986 */ /* 0x000fe8000c10111e */
[----:B------:R0:W-:Y:S04]  /*525c0*/  @!P1 STG.E.U8 desc[UR30][R26.64+0xf1], R4 ;  /* 0x0000f1041a009986 */ /* 0x0001e8000c10111e */
[----:B------:R4:W-:Y:S01]  /*525d0*/  @!P5 STG.E.U8 desc[UR30][R24.64+0xf8], R3 ;  /* 0x0000f8031800d986 */ /* 0x0009e2000c10111e */
[----:B------:R-:W-:-:S02]  /*525e0*/  ISETP.LT.OR P5, PT, R0, 0xfa, !P2 ;  /* 0x000000fa0000780c */ /* 0x000fc400057a1670 */
[----:B------:R-:W-:Y:S02]  /*525f0*/  ISETP.GE.AND P1, PT, R34, 0x81, PT ;  /* 0x000000812200780c */ /* 0x000fe40003f26270 */
[----:B0-----:R-:W-:Y:S02]  /*52600*/  F2FP.SATFINITE.E4M3.F32.PACK_AB_MERGE_C R4, RZ, R2, RZ ;  /* 0x00000002ff04723e */ /* 0x001fe400048070ff */
[----:B------:R-:W-:-:S03]  /*52610*/  ISETP.LT.OR P0, PT, R0, 0xf9, !P2 ;  /* 0x000000f90000780c */ /* 0x000fc60005701670 */
[----:B------:R0:W-:Y:S01]  /*52620*/  @!P6 STG.E.U8 desc[UR30][R24.64+0xf9], R4 ;  /* 0x0000f9041800e986 */ /* 0x0001e2000c10111e */
[----:B------:R-:W-:Y:S01]  /*52630*/  ISETP.LT.OR P6, PT, R0, 0x1, !P1 ;  /* 0x000000010000780c */ /* 0x000fe20004fc1670 */
[----:B----4-:R-:W-:Y:S02]  /*52640*/  FMUL R3, R37, UR26 ;  /* 0x0000001a25037c20 */ /* 0x010fe40008400000 */
[----:B------:R-:W4:Y:S03]  /*52650*/  LDL.LU R37, [R1+0x664] ;  /* 0x0006640001257983 */ /* 0x000f260000300800 */
[----:B0-----:R-:W-:Y:S01]  /*52660*/  F2FP.SATFINITE.E4M3.F32.PACK_AB_MERGE_C R4, RZ, R3, RZ ;  /* 0x00000003ff04723e */ /* 0x001fe200048070ff */
[----:B------:R-:W-:Y:S02]  /*52670*/  FMUL R2, R36, UR26 ;  /* 0x0000001a24027c20 */ /* 0x000fe40008400000 */
[----:B------:R-:W4:Y:S03]  /*52680*/  LDL.LU R36, [R1+0x668] ;  /* 0x0006680001247983 */ /* 0x000f260000300800 */
[----:B------:R-:W-:-:S05]  /*52690*/  F2FP.SATFINITE.E4M3.F32.PACK_AB_MERGE_C R3, RZ, R2, RZ ;  /* 0x00000002ff03723e */ /* 0x000fca00048070ff */
[----:B------:R0:W-:Y:S01]  /*526a0*/  @!P5 STG.E.U8 desc[UR30][R26.64+0xf9], R3 ;  /* 0x0000f9031a00d986 */ /* 0x0001e2000c10111e */
[----:B------:R-:W-:-:S03]  /*526b0*/  FMUL R2, R35, UR26 ;  /* 0x0000001a23027c20 */ /* 0x000fc60008400000 */
[----:B------:R-:W4:Y:S02]  /*526c0*/  LDL.LU R35, [R1+0x66c] ;  /* 0x00066c0001237983 */ /* 0x000f240000300800 */
[----:B0-----:R-:W-:Y:S02]  /*526d0*/  F2FP.SATFINITE.E4M3.F32.PACK_AB_MERGE_C R3, RZ, R2, RZ ;  /* 0x00000002ff03723e */ /* 0x001fe400048070ff */
[----:B------:R-:W-:Y:S04]  /*526e0*/  @!P0 STG.E.U8 desc[UR30][R26.64+0xf8], R4 ;  /* 0x0000f8041a008986 */ /* 0x000fe8000c10111e */
[----:B------:R0:W-:Y:S01]  /*526f0*/  @!P6 STG.E.U8 desc[UR30][R30.64], R3 ;  /* 0x000000031e00e986 */ /* 0x0001e2000c10111e */
[----:B--2---:R-:W-:-:S03]  /*52700*/  FMUL R2, R33, UR26 ;  /* 0x0000001a21027c20 */ /* 0x004fc60008400000 */
[----:B------:R-:W2:Y:S02]  /*52710*/  LDL.LU R33, [R1+0x670] ;  /* 0x0006700001217983 */ /* 0x000ea40000300800 */
[----:B0-----:R-:W-:Y:S01]  /*52720*/  F2FP.SATFINITE.E4M3.F32.PACK_AB_MERGE_C R3, RZ, R2, RZ ;  /* 0x00000002ff03723e */ /* 0x001fe200048070ff */
[----:B---3--:R-:W-:Y:S02]  /*52730*/  FMUL R2, R32, UR26 ;  /* 0x0000001a20027c20 */ /* 0x008fe40008400000 */
[----:B------:R-:W3:Y:S01]  /*52740*/  LDL.LU R32, [R1+0x674] ;  /* 0x0006740001207983 */ /* 0x000ee20000300800 */
[----:B------:R-:W-:Y:S02]  /*52750*/  ISETP.LT.OR P5, PT, R0, 0x2, !P1 ;  /* 0x000000020000780c */ /* 0x000fe40004fa1670 */
[----:B------:R-:W-:-:S04]  /*52760*/  ISETP.GE.AND P0, PT, R34, 0x89, PT ;  /* 0x000000892200780c */ /* 0x000fc80003f06270 */
[----:B------:R-:W-:-:S07]  /*52770*/  ISETP.LT.OR P6, PT, R0, 0x1, !P0 ;  /* 0x000000010000780c */ /* 0x000fce00047c1670 */
[----:B------:R0:W-:Y:S01]  /*52780*/  @!P5 STG.E.U8 desc[UR30][R30.64+0x1], R3 ;  /* 0x000001031e00d986 */ /* 0x0001e2000c10111e */
[C---:B------:R-:W-:Y:S02]  /*52790*/  ISETP.LT.OR P5, PT, R0.reuse, 0x2, !P0 ;  /* 0x000000020000780c */ /* 0x040fe400047a1670 */
[----:B0-----:R-:W-:Y:S01]  /*527a0*/  F2FP.SATFINITE.E4M3.F32.PACK_AB_MERGE_C R3, RZ, R2, RZ ;  /* 0x00000002ff03723e */ /* 0x001fe200048070ff */
[----:B------:R-:W-:Y:S02]  /*527b0*/  FMUL R2, R39, UR26 ;  /* 0x0000001a27027c20 */ /* 0x000fe40008400000 */
[----:B------:R-:W3:Y:S04]  /*527c0*/  LDL.LU R39, [R1+0x678] ;  /* 0x0006780001277983 */ /* 0x000ee80000300800 */
[----:B------:R0:W-:Y:S01]  /*527d0*/  @!P6 STG.E.U8 desc[UR30][R28.64], R3 ;  /* 0x000000031c00e986 */ /* 0x0001e2000c10111e */
[----:B------:R-:W-:-:S02]  /*527e0*/  ISETP.LT.OR P6, PT, R0, 0x9, !P1 ;  /* 0x000000090000780c */ /* 0x000fc40004fc1670 */
[----:B0-----:R-:W-:Y:S01]  /*527f0*/  F2FP.SATFINITE.E4M3.F32.PACK_AB_MERGE_C R3, RZ, R2, RZ ;  /* 0x00000002ff03723e */ /* 0x001fe200048070ff */
[----:B------:R-:W-:Y:S02]  /*52800*/  FMUL R2, R38, UR26 ;  /* 0x0000001a26027c20 */ /* 0x000fe40008400000 */
[----:B------:R-:W3:Y:S04]  /*52810*/  LDL.LU R38, [R1+0x67c] ;  /* 0x00067c0001267983 */ /* 0x000ee80000300800 */
[----:B------:R0:W-:Y:S01]  /*52820*/  @!P5 STG.E.U8 desc[UR30][R28.64+0x1], R3 ;  /* 0x000001031c00d986 */ /* 0x0001e2000c10111e */
[----:B------:R-:W-:Y:S02]  /*52830*/  ISETP.LT.OR P5, PT, R0, 0xa, !P1 ;  /* 0x0000000a0000780c */ /* 0x000fe40004fa1670 */
[----:B0-----:R-:W-:-:S05]  /*52840*/  F2FP.SATFINITE.E4M3.F32.PACK_AB_MERGE_C R3, RZ, R2, RZ ;  /* 0x00000002ff03723e */ /* 0x001fca00048070ff */
[----:B------:R0:W-:Y:S01]  /*52850*/  @!P6 STG.E.U8 desc[UR30][R30.64+0x8], R3 ;  /* 0x000008031e00e986 */ /* 0x0001e2000c10111e */
[----:B------:R-:W-:Y:S01]  /*52860*/  ISETP.LT.OR P6, PT, R0, 0x9, !P0 ;  /* 0x000000090000780c */ /* 0x000fe200047c1670 */
[----:B----4-:R-:W-:Y:S02]  /*52870*/  FMUL R2, R37, UR26 ;  /* 0x0000001a25027c20 */ /* 0x010fe40008400000 */
[----:B------:R-:W4:Y:S03]  /*52880*/  LDL.LU R37, [R1+0x680] ;  /* 0x0006800001257983 */ /* 0x000f260000300800 */
[----:B0-----:R-:W-:-:S05]  /*52890*/  F2FP.SATFINITE.E4M3.F32.PACK_AB_MERGE_C R3, RZ, R2, RZ ;  /* 0x00000002ff03723e */ /* 0x001fca00048070ff */
[----:B------:R0:W-:Y:S01]  /*528a0*/  @!P5 STG.E.U8 desc[UR30][R30.64+0x9], R3 ;  /* 0x000009031e00d986 */ /* 0x0001e2000c10111e */
[----:B------:R-:W-:Y:S01]  /*528b0*/  ISETP.LT.OR P5, PT, R0, 0xa, !P0 ;  /* 0x0000000a0000780c */ /* 0x000fe200047a1670 */
[----:B------:R-:W-:Y:S02]  /*528c0*/  FMUL R2, R36, UR26 ;  /* 0x0000001a24027c20 */ /* 0x000fe40008400000 */
[----:B------:R-:W4:Y:S03]  /*528d0*/  LDL.LU R36, [R1+0x684] ;  /* 0x0006840001247983 */ /* 0x000f260000300800 */
[----:B0-----:R-:W-:-:S05]  /*528e0*/  F2FP.SATFINITE.E4M3.F32.PACK_AB_MERGE_C R3, RZ, R2, RZ ;  /* 0x00000002ff03723e */ /* 0x001fca00048070ff */
[----:B------:R0:W-:Y:S01]  /*528f0*/  @!P6 STG.E.U8 desc[UR30][R28.64+0x8], R3 ;  /* 0x000008031c00e986 */ /* 0x0001e2000c10111e */
[----:B------:R-:W-:-:S03]  /*52900*/  FMUL R2, R35, UR26 ;  /* 0x0000001a23027c20 */ /* 0x000fc60008400000 */
[----:B------:R-:W4:Y:S02]  /*52910*/  LDL.LU R35, [R1+0x688] ;  /* 0x0006880001237983 */ /* 0x000f240000300800 */
[----:B0-----:R-:W-:-:S05]  /*52920*/  F2FP.SATFINITE.E4M3.F32.PACK_AB_MERGE_C R3, RZ, R2, RZ ;  /* 0x00000002ff03723e */ /* 0x001fca00048070ff */
[----:B------:R0:W-:Y:S01]  /*52930*/  @!P5 STG.E.U8 desc[UR30][R28.64+0x9], R3 ;  /* 0x000009031c00d986 */ /* 0x0001e2000c10111e */
[----:B--2---:R-:W-:-:S03]  /*52940*/  FMUL R2, R33, UR26 ;  /* 0x0000001a21027c20 */ /* 0x004fc60008400000 */
[----:B------:R-:W2:Y:S02]  /*52950*/  LDL.LU R33, [R1+0x68c] ;  /* 0x00068c0001217983 */ /* 0x000ea40000300800 */
[----:B0-----:R-:W-:Y:S01]  /*52960*/  F2FP.SATFINITE.E4M3.F32.PACK_AB_MERGE_C R3, RZ, R2, RZ ;  /* 0x00000002ff03723e */ /* 0x001fe200048070ff */
[----:B---3--:R-:W-:Y:S02]  /*52970*/  FMUL R2, R32, UR26 ;  /* 0x0000001a20027c20 */ /* 0x008fe40008400000 */
[----:B------:R-:W3:Y:S01]  /*52980*/  LDL.LU R32, [R1+0x690] ;  /* 0x0006900001207983 */ /* 0x000ee20000300800 */
[C---:B------:R-:W-:Y:S02]  /*52990*/  ISETP.LT.OR P6, PT, R0.reuse, 0x11, !P1 ;  /* 0x000000110000780c */ /* 0x040fe40004fc1670 */
[----:B------:R-:W-:-:S11]  /*529a0*/  ISETP.LT.OR P5, PT, R0, 0x12, !P1 ;  /* 0x000000120000780c */ /* 0x000fd60004fa1670 */
        /* <DEDUP_REMOVED lines=742> */
[----:B------:R-:W-:-:S05]  /*55810*/  F2FP.SATFINITE.E4M3.F32.PACK_AB_MERGE_C R2, RZ, R2, RZ ;  /* 0x00000002ff02723e */ /* 0x000fca00048070ff */
[----:B------:R4:W-:Y:S01]  /*55820*/  @!P5 STG.E.U8 desc[UR30][R24.64+0x139], R2 ;  /* 0x000139021800d986 */ /* 0x0009e2000c10111e */
[----:B0-----:R-:W-:-:S03]  /*55830*/  FMUL R3, R38, UR26 ;  /* 0x0000001a26037c20 */ /* 0x001fc60008400000 */
[----:B------:R-:W3:Y:S02]  /*55840*/  LDL.LU R38, [R1+0x8e4] ;  /* 0x0008e40001267983 */ /* 0x000ee40000300800 */
[----:B------:R-:W-:-:S05]  /*55850*/  F2FP.SATFINITE.E4M3.F32.PACK_AB_MERGE_C R3, RZ, R3, RZ ;  /* 0x00000003ff03723e */ /* 0x000fca00048070ff */
[----:B------:R0:W-:Y:S01]  /*55860*/  @!P6 STG.E.U8 desc[UR30][R26.64+0x138], R3 ;  /* 0x000138031a00e986 */ /* 0x0001e2000c10111e */
[----:B------:R-:W-:Y:S01]  /*55870*/  ISETP.LT.OR P5, PT, R0, 0x13a, !P2 ;  /* 0x0000013a0000780c */ /* 0x000fe200057a1670 */
[----:B----4-:R-:W-:Y:S02]  /*55880*/  FMUL R2, R37, UR26 ;  /* 0x0000001a25027c20 */ /* 0x010fe40008400000 */
[----:B------:R-:W4:Y:S03]  /*55890*/  LDL.LU R37, [R1+0x8e8] ;  /* 0x0008e80001257983 */ /* 0x000f260000300800 */
[----:B------:R-:W-:Y:S01]  /*558a0*/  F2FP.SATFINITE.E4M3.F32.PACK_AB_MERGE_C R2, RZ, R2, RZ ;  /* 0x00000002ff02723e */ /* 0x000fe200048070ff */
[----:B0-----:R-:W-:Y:S02]  /*558b0*/  FMUL R3, R36, UR26 ;  /* 0x0000001a24037c20 */ /* 0x001fe40008400000 */
[----:B------:R-:W4:Y:S03]  /*558c0*/  LDL.LU R36, [R1+0x8ec] ;  /* 0x0008ec0001247983 */ /* 0x000f260000300800 */
[----:B------:R-:W-:Y:S01]  /*558d0*/  F2FP.SATFINITE.E4M3.F32.PACK_AB_MERGE_C R5, RZ, R3, RZ ;  /* 0x00000003ff05723e */ /* 0x000fe200048070ff */
[----:B------:R3:W-:Y:S01]  /*558e0*/  @!P5 STG.E.U8 desc[UR30][R26.64+0x139], R2 ;  /* 0x000139021a00d986 */ /* 0x0007e2000c10111e */
[----:B------:R-:W-:-:S03]  /*558f0*/  FMUL R4, R35, UR26 ;  /* 0x0000001a23047c20 */ /* 0x000fc60008400000 */
[----:B------:R-:W4:Y:S01]  /*55900*/  LDL.LU R35, [R1+0x8f0] ;  /* 0x0008f00001237983 */ /* 0x000f220000300800 */
[----:B--2---:R-:W-:-:S03]  /*55910*/  FMUL R3, R33, UR26 ;  /* 0x0000001a21037c20 */ /* 0x004fc60008400000 */
[----:B------:R-:W2:Y:S01]  /*55920*/  LDL.LU R33, [R1+0x8f4] ;  /* 0x0008f40001217983 */ /* 0x000ea20000300800 */
[----:B---3--:R-:W-:-:S03]  /*55930*/  FMUL R2, R32, UR26 ;  /* 0x0000001a20027c20 */ /* 0x008fc60008400000 */
[----:B------:R-:W3:Y:S01]  /*55940*/  LDL.LU R32, [R1+0x8f8] ;  /* 0x0008f80001207983 */ /* 0x000ee20000300800 */
[C---:B------:R-:W-:Y:S02]  /*55950*/  ISETP.LT.OR P6, PT, R0.reuse, 0x141, !P3 ;  /* 0x000001410000780c */ /* 0x040fe40005fc1670 */
[----:B------:R-:W-:Y:S02]  /*55960*/  ISETP.LT.OR P5, PT, R0, 0x142, !P3 ;  /* 0x000001420000780c */ /* 0x000fe40005fa1670 */
[----:B------:R-:W-:Y:S02]  /*55970*/  F2FP.SATFINITE.E4M3.F32.PACK_AB_MERGE_C R9, RZ, R2, RZ ;  /* 0x00000002ff09723e */ /* 0x000fe400048070ff */
[----:B------:R-:W-:-:S07]  /*55980*/  F2FP.SATFINITE.E4M3.F32.PACK_AB_MERGE_C R7, RZ, R4, RZ ;  /* 0x00000004ff07723e */ /* 0x000fce00048070ff */
[----:B------:R0:W-:Y:S01]  /*55990*/  @!P6 STG.E.U8 desc[UR30][R24.64+0x140], R5 ;  /* 0x000140051800e986 */ /* 0x0001e2000c10111e */
[----:B------:R-:W-:-:S03]  /*559a0*/  ISETP.LT.OR P6, PT, R0, 0x141, !P2 ;  /* 0x000001410000780c */ /* 0x000fc600057c1670 */
[----:B------:R1:W-:Y:S01]  /*559b0*/  @!P5 STG.E.U8 desc[UR30][R24.64+0x141], R7 ;  /* 0x000141071800d986 */ /* 0x0003e2000c10111e */
[----:B------:R-:W-:Y:S01]  /*559c0*/  ISETP.LT.OR P5, PT, R0, 0x142, !P2 ;  /* 0x000001420000780c */ /* 0x000fe200057a1670 */
[----:B------:R-:W-:Y:S02]  /*559d0*/  FMUL R2, R39, UR26 ;  /* 0x0000001a27027c20 */ /* 0x000fe40008400000 */
[----:B------:R-:W3:Y:S03]  /*559e0*/  LDL.LU R39, [R1+0x8fc] ;  /* 0x0008fc0001277983 */ /* 0x000ee60000300800 */
[----:B0-----:R-:W-:Y:S02]  /*559f0*/  F2FP.SATFINITE.E4M3.F32.PACK_AB_MERGE_C R5, RZ, R2, RZ ;  /* 0x00000002ff05723e */ /* 0x001fe400048070ff */
[----:B------:R-:W-:Y:S01]  /*55a00*/  F2FP.SATFINITE.E4M3.F32.PACK_AB_MERGE_C R3, RZ, R3, RZ ;  /* 0x00000003ff03723e */ /* 0x000fe200048070ff */
[----:B------:R-:W-:-:S02]  /*55a10*/  FMUL R2, R38, UR26 ;  /* 0x0000001a26027c20 */ /* 0x000fc40008400000 */
[----:B------:R-:W3:Y:S03]  /*55a20*/  LDL.LU R38, [R1+0x900] ;  /* 0x0009000001267983 */ /* 0x000ee60000300800 */
[----:B-1----:R-:W-:Y:S01]  /*55a30*/  F2FP.SATFINITE.E4M3.F32.PACK_AB_MERGE_C R7, RZ, R2, RZ ;  /* 0x00000002ff07723e */ /* 0x002fe200048070ff */
[----:B------:R0:W-:Y:S01]  /*55a40*/  @!P6 STG.E.U8 desc[UR30][R26.64+0x140], R3 ;  /* 0x000140031a00e986 */ /* 0x0001e2000c10111e */
[----:B------:R-:W-:-:S03]  /*55a50*/  ISETP.LT.OR P6, PT, R0, 0x149, !P3 ;  /* 0x000001490000780c */ /* 0x000fc60005fc1670 */
[----:B------:R1:W-:Y:S01]  /*55a60*/  @!P5 STG.E.U8 desc[UR30][R26.64+0x141], R9 ;  /* 0x000141091a00d986 */ /* 0x0003e2000c10111e */
[----:B------:R-:W-:-:S09]  /*55a70*/  ISETP.LT.OR P5, PT, R0, 0x14a, !P3 ;  /* 0x0000014a0000780c */ /* 0x000fd20005fa1670 */
[----:B------:R1:W-:Y:S04]  /*55a80*/  @!P6 STG.E.U8 desc[UR30][R24.64+0x148], R5 ;  /* 0x000148051800e986 */ /* 0x0003e8000c10111e */
[----:B------:R2:W-:Y:S01]  /*55a90*/  @!P5 STG.E.U8 desc[UR30][R24.64+0x149], R7 ;  /* 0x000149071800d986 */ /* 0x0005e2000c10111e */
[----:B----4-:R-:W-:-:S03]  /*55aa0*/  FMUL R2, R37, UR26 ;  /* 0x0000001a25027c20 */ /* 0x010fc60008400000 */
[----:B------:R-:W4:Y:S02]  /*55ab0*/  LDL.LU R37, [R1+0x904] ;  /* 0x0009040001257983 */ /* 0x000f240000300800 */
[----:B0-----:R-:W-:Y:S01]  /*55ac0*/  F2FP.SATFINITE.E4M3.F32.PACK_AB_MERGE_C R3, RZ, R2, RZ ;  /* 0x00000002ff03723e */ /* 0x001fe200048070ff */
[----:B------:R-:W-:Y:S02]  /*55ad0*/  FMUL R2, R36, UR26 ;  /* 0x0000001a24027c20 */ /* 0x000fe40008400000 */
[----:B------:R-:W4:Y:S03]  /*55ae0*/  LDL.LU R36, [R1+0x908] ;  /* 0x0009080001247983 */ /* 0x000f260000300800 */
[----:B-1----:R-:W-:Y:S01]  /*55af0*/  F2FP.SATFINITE.E4M3.F32.PACK_AB_MERGE_C R9, RZ, R2, RZ ;  /* 0x00000002ff09723e */ /* 0x002fe200048070ff */
[----:B------:R-:W-:Y:S02]  /*55b00*/  FMUL R2, R35, UR26 ;  /* 0x0000001a23027c20 */ /* 0x000fe40008400000 */
[----:B------:R-:W4:Y:S03]  /*55b10*/  LDL.LU R35, [R1+0x90c] ;  /* 0x00090c0001237983 */ /* 0x000f260000300800 */
[----:B------:R-:W-:Y:S01]  /*55b20*/  F2FP.SATFINITE.E4M3.F32.PACK_AB_MERGE_C R5, RZ, R2, RZ ;  /* 0x00000002ff05723e */ /* 0x000fe200048070ff */
[----:B--2---:R-:W-:-:S02]  /*55b30*/  FMUL R2, R33, UR26 ;  /* 0x0000001a21027c20 */ /* 0x004fc40008400000 */
[----:B------:R-:W2:Y:S03]  /*55b40*/  LDL.LU R33, [R1+0x910] ;  /* 0x0009100001217983 */ /* 0x000ea60000300800 */
[----:B------:R-:W-:Y:S01]  /*55b50*/  F2FP.SATFINITE.E4M3.F32.PACK_AB_MERGE_C R7, RZ, R2, RZ ;  /* 0x00000002ff07723e */ /* 0x000fe200048070ff */
[----:B---3--:R-:W-:Y:S02]  /*55b60*/  FMUL R2, R32, UR26 ;  /* 0x0000001a20027c20 */ /* 0x008fe40008400000 */
[----:B------:R-:W3:Y:S01]  /*55b70*/  LDL.LU R32, [R1+0x914] ;  /* 0x0009140001207983 */ /* 0x000ee20000300800 */
[C---:B------:R-:W-:Y:S02]  /*55b80*/  ISETP.LT.OR P6, PT, R0.reuse, 0x149, !P2 ;  /* 0x000001490000780c */ /* 0x040fe400057c1670 */
[----:B------:R-:W-:-:S11]  /*55b90*/  ISETP.LT.OR P5, PT, R0, 0x14a, !P2 ;  /* 0x0000014a0000780c */ /* 0x000fd600057a1670 */
[----:B------:R0:W-:Y:S01]  /*55ba0*/  @!P6 STG.E.U8 desc[UR30][R26.64+0x148], R3 ;  /* 0x000148031a00e986 */ /* 0x0001e2000c10111e */
[----:B------:R-:W-:-:S03]  /*55bb0*/  ISETP.LT.OR P6, PT, R0, 0x151, !P3 ;  /* 0x000001510000780c */ /* 0x000fc60005fc1670 */
[----:B------:R1:W-:Y:S01]  /*55bc0*/  @!P5 STG.E.U8 desc[UR30][R26.64+0x149], R9 ;  /* 0x000149091a00d986 */ /* 0x0003e2000c10111e */
[C---:B------:R-:W-:Y:S02]  /*55bd0*/  ISETP.LT.OR P5, PT, R0.reuse, 0x152, !P3 ;  /* 0x000001520000780c */ /* 0x040fe40005fa1670 */
[----:B0-----:R-:W-:Y:S01]  /*55be0*/  F2FP.SATFINITE.E4M3.F32.PACK_AB_MERGE_C R3, RZ, R2, RZ ;  /* 0x00000002ff03723e */ /* 0x001fe200048070ff */
[----:B------:R-:W-:Y:S02]  /*55bf0*/  FMUL R2, R39, UR26 ;  /* 0x0000001a27027c20 */ /* 0x000fe40008400000 */
[----:B------:R-:W3:Y:S03]  /*55c00*/  LDL.LU R39, [R1+0x918] ;  /* 0x0009180001277983 */ /* 0x000ee60000300800 */
[----:B-1----:R-:W-:Y:S01]  /*55c10*/  F2FP.SATFINITE.E4M3.F32.PACK_AB_MERGE_C R9, RZ, R2, RZ ;  /* 0x00000002ff09723e */ /* 0x002fe200048070ff */
[----:B------:R0:W-:Y:S01]  /*55c20*/  @!P6 STG.E.U8 desc[UR30][R24.64+0x150], R5 ;  /* 0x000150051800e986 */ /* 0x0001e2000c10111e */
[----:B------:R-:W-:-:S03]  /*55c30*/  ISETP.LT.OR P6, PT, R0, 0x151, !P2 ;  /* 0x000001510000780c */ /* 0x000fc600057c1670 */
[----:B------:R1:W-:Y:S01]  /*55c40*/  @!P5 STG.E.U8 desc[UR30][R24.64+0x151], R7 ;  /* 0x000151071800d986 */ /* 0x0003e2000c10111e */
[----:B------:R-:W-:-:S03]  /*55c50*/  FMUL R2, R38, UR26 ;  /* 0x0000001a26027c20 */ /* 0x000fc60008400000 */
[----:B------:R-:W3:Y:S02]  /*55c60*/  LDL.LU R38, [R1+0x91c] ;  /* 0x00091c0001267983 */ /* 0x000ee40000300800 */
[----:B0-----:R-:W-:Y:S02]  /*55c70*/  F2FP.SATFINITE.E4M3.F32.PACK_AB_MERGE_C R5, RZ, R2, RZ ;  /* 0x00000002ff05723e */ /* 0x001fe400048070ff */
[C---:B------:R-:W-:Y:S02]  /*55c80*/  ISETP.LT.OR P5, PT, R0.reuse, 0x152, !P2 ;  /* 0x000001520000780c */ /* 0x040fe400057a1670 */
[----:B------:R0:W-:Y:S01]  /*55c90*/  @!P6 STG.E.U8 desc[UR30][R26.64+0x150], R3 ;  /* 0x000150031a00e986 */ /* 0x0001e2000c10111e */
[----:B------:R-:W-:-:S10]  /*55ca0*/  ISETP.LT.OR P6, PT, R0, 0x159, !P3 ;  /* 0x000001590000780c */ /* 0x000fd40005fc1670 */
[----:B------:R0:W-:Y:S04]  /*55cb0*/  @!P5 STG.E.U8 desc[UR30][R26.64+0x151], R9 ;  /* 0x000151091a00d986 */ /* 0x0001e8000c10111e */
[----:B------:R2:W-:Y:S01]  /*55cc0*/  @!P6 STG.E.U8 desc[UR30][R24.64+0x158], R5 ;  /* 0x000158051800e986 */ /* 0x0005e2000c10111e */
[----:B----4-:R-:W-:-:S03]  /*55cd0*/  FMUL R2, R37, UR26 ;  /* 0x0000001a25027c20 */ /* 0x010fc60008400000 */
[----:B------:R-:W4:Y:S02]  /*55ce0*/  LDL.LU R37, [R1+0x920] ;  /* 0x0009200001257983 */ /* 0x000f240000300800 */
[----:B-1----:R-:W-:Y:S01]  /*55cf0*/  F2FP.SATFINITE.E4M3.F32.PACK_AB_MERGE_C R7, RZ, R2, RZ ;  /* 0x00000002ff07723e */ /* 0x002fe200048070ff */
[----:B------:R-:W-:Y:S02]  /*55d00*/  FMUL R2, R36, UR26 ;  /* 0x0000001a24027c20 */ /* 0x000fe40008400000 */
[----:B------:R-:W4:Y:S03]  /*55d10*/  LDL.LU R36, [R1+0x924] ;  /* 0x0009240001247983 */ /* 0x000f260000300800 */
[----:B0-----:R-:W-:Y:S01]  /*55d20*/  F2FP.SATFINITE.E4M3.F32.PACK_AB_MERGE_C R3, RZ, R2, RZ ;  /* 0x00000002ff03723e */ /* 0x001fe200048070ff */
        /* <DEDUP_REMOVED lines=328> */
[----:B------:R-:W-:Y:S02]  /*571b0*/  ISETP.LT.OR P5, PT, R0, 0x1da, !P2 ;  /* 0x000001da0000780c */ /* 0x000fe400057a1670 */
[----:B0-----:R-:W-:Y:S01]  /*571c0*/  F2FP.SATFINITE.E4M3.F32.PACK_AB_MERGE_C R5, RZ, R2, RZ ;  /* 0x00000002ff05723e */ /* 0x001fe200048070ff */
[----:B------:R-:W-:-:S06]  /*571d0*/  FMUL R2, R39, UR26 ;  /* 0x0000001a27027c20 */ /* 0x000fcc0008400000 */
[----:B------:R0:W-:Y:S01]  /*571e0*/  @!P6 STG.E.U8 desc[UR30][R26.64+0x1d8], R3 ;  /* 0x0001d8031a00e986 */ /* 0x0001e2000c10111e */
[----:B------:R-:W-:Y:S02]  /*571f0*/  ISETP.LT.OR P6, PT, R0, 0x1e1, !P3 ;  /* 0x000001e10000780c */ /* 0x000fe40005fc1670 */
[----:B-1----:R-:W-:Y:S01]  /*57200*/  F2FP.SATFINITE.E4M3.F32.PACK_AB_MERGE_C R7, RZ, R2, RZ ;  /* 0x00000002ff07723e */ /* 0x002fe200048070ff */
[----:B------:R-:W3:Y:S04]  /*57210*/  LDL.LU R39, [R1+0xa30] ;  /* 0x000a300001277983 */ /* 0x000ee80000300800 */
[----:B------:R1:W-:Y:S01]  /*57220*/  @!P5 STG.E.U8 desc[UR30][R26.64+0x1d9], R9 ;  /* 0x0001d9091a00d986 */ /* 0x0003e2000c10111e */
[----:B------:R-:W-:-:S03]  /*57230*/  FMUL R2, R38, UR26 ;  /* 0x0000001a26027c20 */ /* 0x000fc60008400000 */
[----:B------:R-:W3:Y:S02]  /*57240*/  LDL.LU R38, [R1+0xa34] ;  /* 0x000a340001267983 */ /* 0x000ee40000300800 */
[----:B0-----:R-:W-:Y:S02]  /*57250*/  F2FP.SATFINITE.E4M3.F32.PACK_AB_MERGE_C R3, RZ, R2, RZ ;  /* 0x00000002ff03723e */ /* 0x001fe400048070ff */
[C---:B------:R-:W-:Y:S01]  /*57260*/  ISETP.LT.OR P5, PT, R0.reuse, 0x1e2, !P3 ;  /* 0x000001e20000780c */ /* 0x040fe20005fa1670 */
[----:B------:R0:W-:Y:S01]  /*57270*/  @!P6 STG.E.U8 desc[UR30][R24.64+0x1e0], R5 ;  /* 0x0001e0051800e986 */ /* 0x0001e2000c10111e */
[----:B------:R-:W-:-:S11]  /*57280*/  ISETP.LT.OR P6, PT, R0, 0x1e1, !P2 ;  /* 0x000001e10000780c */ /* 0x000fd600057c1670 */
        /* <DEDUP_REMOVED lines=17> */
[C---:B------:R-:W-:Y:S01]  /*573a0*/  ISETP.LT.OR P6, PT, R0.reuse, 0x1e9, !P3 ;  /* 0x000001e90000780c */ /* 0x040fe20005fc1670 */
[----:B------:R-:W3:Y:S10]  /*573b0*/  LDL.LU R40, [R1+0xa4c] ;  /* 0x000a4c0001287983 */ /* 0x000ef40000300800 */
[----:B------:R0:W-:Y:S01]  /*573c0*/  @!P5 STG.E.U8 desc[UR30][R26.64+0x1e1], R9 ;  /* 0x0001e1091a00d986 */ /* 0x0001e2000c10111e */
[----:B------:R-:W-:-:S03]  /*573d0*/  ISETP.LT.OR P5, PT, R0, 0x1ea, !P3 ;  /* 0x000001ea0000780c */ /* 0x000fc60005fa1670 */
[----:B------:R1:W-:Y:S01]  /*573e0*/  @!P6 STG.E.U8 desc[UR30][R24.64+0x1e8], R5 ;  /* 0x0001e8051800e986 */ /* 0x0003e2000c10111e */
[----:B------:R-:W-:Y:S02]  /*573f0*/  ISETP.LT.OR P6, PT, R0, 0x1e9, !P2 ;  /* 0x000001e90000780c */ /* 0x000fe400057c1670 */
[----:B0-----:R-:W-:-:S07]  /*57400*/  F2FP.SATFINITE.E4M3.F32.PACK_AB_MERGE_C R9, RZ, R2, RZ ;  /* 0x00000002ff09723e */ /* 0x001fce00048070ff */
[----:B------:R0:W-:Y:S01]  /*57410*/  @!P5 STG.E.U8 desc[UR30][R24.64+0x1e9], R7 ;  /* 0x0001e9071800d986 */ /* 0x0001e2000c10111e */
[C---:B------:R-:W-:Y:S01]  /*57420*/  ISETP.LT.OR P5, PT, R0.reuse, 0x1ea, !P2 ;  /* 0x000001ea0000780c */ /* 0x040fe200057a1670 */
[----:B------:R-:W-:Y:S02]  /*57430*/  FMUL R2, R39, UR26 ;  /* 0x0000001a27027c20 */ /* 0x000fe40008400000 */
[----:B------:R-:W-:Y:S03]  /*57440*/  @!P6 STG.E.U8 desc[UR30][R26.64+0x1e8], R3 ;  /* 0x0001e8031a00e986 */ /* 0x000fe6000c10111e */
[----:B-1----:R-:W-:Y:S01]  /*57450*/  F2FP.SATFINITE.E4M3.F32.PACK_AB_MERGE_C R5, RZ, R2, RZ ;  /* 0x00000002ff05723e */ /* 0x002fe200048070ff */
[----:B------:R-:W3:Y:S01]  /*57460*/  LDL.LU R39, [R1+0xa50] ;  /* 0x000a500001277983 */ /* 0x000ee20000300800 */
[----:B------:R-:W-:Y:S01]  /*57470*/  ISETP.LT.OR P6, PT, R0, 0x1f1, !P3 ;  /* 0x000001f10000780c */ /* 0x000fe20005fc1670 */
[----:B------:R-:W-:-:S04]  /*57480*/  FMUL R2, R38, UR26 ;  /* 0x0000001a26027c20 */ /* 0x000fc80008400000 */
[----:B------:R-:W-:Y:S01]  /*57490*/  @!P5 STG.E.U8 desc[UR30][R26.64+0x1e9], R9 ;  /* 0x0001e9091a00d986 */ /* 0x000fe2000c10111e */
[----:B0-----:R-:W-:-:S03]  /*574a0*/  F2FP.SATFINITE.E4M3.F32.PACK_AB_MERGE_C R7, RZ, R2, RZ ;  /* 0x00000002ff07723e */ /* 0x001fc600048070ff */
[----:B------:R-:W3:Y:S01]  /*574b0*/  LDL.LU R38, [R1+0xa54] ;  /* 0x000a540001267983 */ /* 0x000ee20000300800 */
[----:B------:R-:W-:-:S03]  /*574c0*/  ISETP.LT.OR P5, PT, R0, 0x1f2, !P3 ;  /* 0x000001f20000780c */ /* 0x000fc60005fa1670 */
[----:B------:R0:W-:Y:S10]  /*574d0*/  @!P6 STG.E.U8 desc[UR30][R24.64+0x1f0], R5 ;  /* 0x0001f0051800e986 */ /* 0x0001f4000c10111e */
[----:B------:R1:W-:Y:S01]  /*574e0*/  @!P5 STG.E.U8 desc[UR30][R24.64+0x1f1], R7 ;  /* 0x0001f1071800d986 */ /* 0x0003e2000c10111e */
[----:B----4-:R-:W-:-:S03]  /*574f0*/  FMUL R2, R37, UR26 ;  /* 0x0000001a25027c20 */ /* 0x010fc60008400000 */
[----:B------:R-:W4:Y:S02]  /*57500*/  LDL.LU R37, [R1+0xa58] ;  /* 0x000a580001257983 */ /* 0x000f240000300800 */
[----:B------:R-:W-:Y:S01]  /*57510*/  F2FP.SATFINITE.E4M3.F32.PACK_AB_MERGE_C R11, RZ, R2, RZ ;  /* 0x00000002ff0b723e */ /* 0x000fe200048070ff */
[----:B------:R-:W-:Y:S02]  /*57520*/  FMUL R2, R36, UR26 ;  /* 0x0000001a24027c20 */ /* 0x000fe40008400000 */
[----:B------:R-:W4:Y:S03]  /*57530*/  LDL.LU R36, [R1+0xa5c] ;  /* 0x000a5c0001247983 */ /* 0x000f260000300800 */
[----:B0-----:R-:W-:Y:S01]  /*57540*/  F2FP.SATFINITE.E4M3.F32.PACK_AB_MERGE_C R5, RZ, R2, RZ ;  /* 0x00000002ff05723e */ /* 0x001fe200048070ff */
[----:B------:R-:W-:Y:S02]  /*57550*/  FMUL R2, R35, UR26 ;  /* 0x0000001a23027c20 */ /* 0x000fe40008400000 */
[----:B------:R-:W4:Y:S03]  /*57560*/  LDL.LU R35, [R1+0xa60] ;  /* 0x000a600001237983 */ /* 0x000f260000300800 */
[----:B-1----:R-:W-:Y:S01]  /*57570*/  F2FP.SATFINITE.E4M3.F32.PACK_AB_MERGE_C R7, RZ, R2, RZ ;  /* 0x00000002ff07723e */ /* 0x002fe200048070ff */
[----:B--2---:R-:W-:-:S02]  /*57580*/  FMUL R3, R33, UR26 ;  /* 0x0000001a21037c20 */ /* 0x004fc40008400000 */
[----:B------:R-:W2:Y:S01]  /*57590*/  LDL.LU R33, [R1+0xa64] ;  /* 0x000a640001217983 */ /* 0x000ea20000300800 */
[----:B---3--:R-:W-:-:S03]  /*575a0*/  FMUL R2, R32, UR26 ;  /* 0x0000001a20027c20 */ /* 0x008fc60008400000 */
[----:B------:R-:W3:Y:S01]  /*575b0*/  LDL.LU R32, [R1+0xa68] ;  /* 0x000a680001207983 */ /* 0x000ee20000300800 */
[C---:B------:R-:W-:Y:S02]  /*575c0*/  ISETP.LT.OR P6, PT, R0.reuse, 0x1f1, !P2 ;  /* 0x000001f10000780c */ /* 0x040fe400057c1670 */
[----:B------:R-:W-:Y:S02]  /*575d0*/  ISETP.LT.OR P5, PT, R0, 0x1f2, !P2 ;  /* 0x000001f20000780c */ /* 0x000fe400057a1670 */
[----:B------:R-:W-:-:S09]  /*575e0*/  F2FP.SATFINITE.E4M3.F32.PACK_AB_MERGE_C R9, RZ, R3, RZ ;  /* 0x00000003ff09723e */ /* 0x000fd200048070ff */
[----:B------:R0:W-:Y:S01]  /*575f0*/  @!P6 STG.E.U8 desc[UR30][R26.64+0x1f0], R11 ;  /* 0x0001f00b1a00e986 */ /* 0x0001e2000c10111e */
[----:B------:R-:W-:Y:S01]  /*57600*/  ISETP.LT.OR P6, PT, R0, 0x1f9, !P3 ;  /* 0x000001f90000780c */ /* 0x000fe20005fc1670 */
[----:B------:R-:W-:Y:S02]  /*57610*/  FMUL R3, R40, UR26 ;  /* 0x0000001a28037c20 */ /* 0x000fe40008400000 */
[----:B------:R-:W3:Y:S01]  /*57620*/  LDL.LU R40, [R1+0xa6c] ;  /* 0x000a6c0001287983 */ /* 0x000ee20000300800 */
[----:B------:R-:W-:-:S03]  /*57630*/  ISETP.LT.OR P3, PT, R0, 0x1fa, !P3 ;  /* 0x000001fa0000780c */ /* 0x000fc60005f61670 */
[----:B------:R-:W-:Y:S01]  /*57640*/  @!P5 STG.E.U8 desc[UR30][R26.64+0x1f1], R5 ;  /* 0x0001f1051a00d986 */ /* 0x000fe2000c10111e */
[----:B0-----:R-:W-:Y:S02]  /*57650*/  F2FP.SATFINITE.E4M3.F32.PACK_AB_MERGE_C R11, RZ, R2, RZ ;  /* 0x00000002ff0b723e */ /* 0x001fe400048070ff */
        /* <DEDUP_REMOVED lines=8> */
[----:B------:R-:W3:Y:S04]  /*576e0*/  LDL.LU R38, [R1+0xa74] ;  /* 0x000a740001267983 */ /* 0x000ee80000300800 */
[----:B------:R0:W-:Y:S04]  /*576f0*/  @!P3 STG.E.U8 desc[UR30][R24.64+0x1f9], R9 ;  /* 0x0001f9091800b986 */ /* 0x0001e8000c10111e */
[----:B------:R3:W-:Y:S01]  /*57700*/  @!P2 STG.E.U8 desc[UR30][R26.64+0x1f9], R5 ;  /* 0x0001f9051a00a986 */ /* 0x0007e2000c10111e */
[----:B0-----:R-:W-:Y:S01]  /*57710*/  F2FP.SATFINITE.E4M3.F32.PACK_AB_MERGE_C R9, RZ, R4, RZ ;  /* 0x00000004ff09723e */ /* 0x001fe200048070ff */
[----:B----4-:R-:W-:-:S02]  /*57720*/  FMUL R2, R37, UR26 ;  /* 0x0000001a25027c20 */ /* 0x010fc40008400000 */
[----:B------:R-:W4:Y:S03]  /*57730*/  LDL.LU R37, [R1+0xa78] ;  /* 0x000a780001257983 */ /* 0x000f260000300800 */
[----:B------:R-:W-:Y:S01]  /*57740*/  F2FP.SATFINITE.E4M3.F32.PACK_AB_MERGE_C R13, RZ, R2, RZ ;  /* 0x00000002ff0d723e */ /* 0x000fe200048070ff */
[----:B------:R-:W-:Y:S02]  /*57750*/  FMUL R2, R36, UR26 ;  /* 0x0000001a24027c20 */ /* 0x000fe40008400000 */
[----:B------:R-:W4:Y:S01]  /*57760*/  LDL.LU R36, [R1+0xa7c] ;  /* 0x000a7c0001247983 */ /* 0x000f220000300800 */
[----:B------:R-:W-:-:S03]  /*57770*/  FMUL R3, R35, UR26 ;  /* 0x0000001a23037c20 */ /* 0x000fc60008400000 */
[----:B------:R-:W4:Y:S01]  /*57780*/  LDL.LU R35, [R1+0xa80] ;  /* 0x000a800001237983 */ /* 0x000f220000300800 */
[----:B--2---:R-:W-:-:S03]  /*57790*/  FMUL R4, R33, UR26 ;  /* 0x0000001a21047c20 */ /* 0x004fc60008400000 */
[----:B------:R-:W2:Y:S01]  /*577a0*/  LDL.LU R33, [R1+0xa84] ;  /* 0x000a840001217983 */ /* 0x000ea20000300800 */
[----:B---3--:R-:W-:-:S03]  /*577b0*/  FMUL R5, R32, UR26 ;  /* 0x0000001a20057c20 */ /* 0x008fc60008400000 */
[----:B------:R-:W3:Y:S01]  /*577c0*/  LDL.LU R32, [R1+0xa88] ;  /* 0x000a880001207983 */ /* 0x000ee20000300800 */
[C---:B------:R-:W-:Y:S02]  /*577d0*/  ISETP.LT.OR P6, PT, R0.reuse, 0x101, !P1 ;  /* 0x000001010000780c */ /* 0x040fe40004fc1670 */
[C---:B------:R-:W-:Y:S01]  /*577e0*/  ISETP.LT.OR P3, PT, R0.reuse, 0x102, !P1 ;  /* 0x000001020000780c */ /* 0x040fe20004f61670 */
[----:B------:R-:W-:Y:S01]  /*577f0*/  @!P5 STG.E.U8 desc[UR30][R26.64+0x1f8], R11 ;  /* 0x0001f80b1a00d986 */ /* 0x000fe2000c10111e */
[----:B------:R-:W-:-:S09]  /*57800*/  ISETP.LT.OR P5, PT, R0, 0x101, !P0 ;  /* 0x000001010000780c */ /* 0x000fd200047a1670 */
[----:B------:R0:W-:Y:S01]  /*57810*/  @!P6 STG.E.U8 desc[UR30][R30.64+0x100], R7 ;  /* 0x000100071e00e986 */ /* 0x0001e2000c10111e */
[----:B------:R-:W-:-:S03]  /*57820*/  ISETP.LT.OR P6, PT, R0, 0x102, !P0 ;  /* 0x000001020000780c */ /* 0x000fc600047c1670 */
[----:B------:R1:W-:Y:S01]  /*57830*/  @!P3 STG.E.U8 desc[UR30][R30.64+0x101], R9 ;  /* 0x000101091e00b986 */ /* 0x0003e2000c10111e */
[C---:B------:R-:W-:Y:S02]  /*57840*/  ISETP.LT.OR P3, PT, R0.reuse, 0x109, !P1 ;  /* 0x000001090000780c */ /* 0x040fe40004f61670 */
[----:B------:R-:W-:Y:S02]  /*57850*/  ISETP.LT.OR P2, PT, R0, 0x10a, !P1 ;  /* 0x0000010a0000780c */ /* 0x000fe40004f41670 */
[----:B0-----:R-:W-:Y:S01]  /*57860*/  F2FP.SATFINITE.E4M3.F32.PACK_AB_MERGE_C R7, RZ, R2, RZ ;  /* 0x00000002ff07723e */ /* 0x001fe200048070ff */
[----:B------:R-:W-:Y:S02]  /*57870*/  FMUL R2, R40, UR26 ;  /* 0x0000001a28027c20 */ /* 0x000fe40008400000 */
[----:B------:R-:W3:Y:S01]  /*57880*/  LDL.LU R40, [R1+0xa8c] ;  /* 0x000a8c0001287983 */ /* 0x000ee20000300800 */
[----:B-1----:R-:W-:Y:S01]  /*57890*/  F2FP.SATFINITE.E4M3.F32.PACK_AB_MERGE_C R9, RZ, R3, RZ ;  /* 0x00000003ff09723e */ /* 0x002fe200048070ff */
[----:B------:R-:W-:-:S02]  /*578a0*/  FMUL R3, R39, UR26 ;  /* 0x0000001a27037c20 */ /* 0x000fc40008400000 */
[----:B------:R-:W3:Y:S01]  /*578b0*/  LDL.LU R39, [R1+0xa90] ;  /* 0x000a900001277983 */ /* 0x000ee20000300800 */
[----:B------:R-:W-:-:S03]  /*578c0*/  F2FP.SATFINITE.E4M3.F32.PACK_AB_MERGE_C R11, RZ, R4, RZ ;  /* 0x00000004ff0b723e */ /* 0x000fc600048070ff */
[----:B------:R0:W-:Y:S01]  /*578d0*/  @!P6 STG.E.U8 desc[UR30][R28.64+0x101], R7 ;  /* 0x000101071c00e986 */ /* 0x0001e2000c10111e */
[----:B------:R-:W-:-:S03]  /*578e0*/  ISETP.LT.OR P6, PT, R0, 0x10a, !P0 ;  /* 0x0000010a0000780c */ /* 0x000fc600047c1670 */
[----:B------:R-:W-:Y:S01]  /*578f0*/  @!P5 STG.E.U8 desc[UR30][R28.64+0x100], R13 ;  /* 0x0001000d1c00d986 */ /* 0x000fe2000c10111e */
[----:B------:R-:W-:-:S03]  /*57900*/  FMUL R4, R38, UR26 ;  /* 0x0000001a26047c20 */ /* 0x000fc60008400000 */
[----:B------:R-:W3:Y:S01]  /*57910*/  LDL.LU R38, [R1+0xa94] ;  /* 0x000a940001267983 */ /* 0x000ee20000300800 */
[----:B0-----:R-:W-:-:S03]  /*57920*/  F2FP.SATFINITE.E4M3.F32.PACK_AB_MERGE_C R7, RZ, R2, RZ ;  /* 0x00000002ff07723e */ /* 0x001fc600048070ff */
[----:B------:R0:W-:Y:S04]  /*57930*/  @!P3 STG.E.U8 desc[UR30][R30.64+0x108], R9 ;  /* 0x000108091e00b986 */ /* 0x0001e8000c10111e */
[----:B------:R1:W-:Y:S01]  /*57940*/  @!P2 STG.E.U8 desc[UR30][R30.64+0x109], R11 ;  /* 0x0001090b1e00a986 */ /* 0x0003e2000c10111e */
[----:B0-----:R-:W-:-:S03]  /*57950*/  F2FP.SATFINITE.E4M3.F32.PACK_AB_MERGE_C R9, RZ, R3, RZ ;  /* 0x00000003ff09723e */ /* 0x001fc600048070ff */
[----:B------:R0:W-:Y:S01]  /*57960*/  @!P6 STG.E.U8 desc[UR30][R28.64+0x109], R7 ;  /* 0x000109071c00e986 */ /* 0x0001e2000c10111e */
[----:B-1----:R-:W-:Y:S01]  /*57970*/  F2FP.SATFINITE.E4M3.F32.PACK_AB_MERGE_C R11, RZ, R4, RZ ;  /* 0x00000004ff0b723e */ /* 0x002fe200048070ff */
[----:B----4-:R-:W-:Y:S02]  /*57980*/  FMUL R2, R37, UR26 ;  /* 0x0000001a25027c20 */ /* 0x010fe40008400000 */
[----:B------:R-:W4:Y:S03]  /*57990*/  LDL.LU R37, [R1+0xa98] ;  /* 0x000a980001257983 */ /* 0x000f260000300800 */
[----:B------:R-:W-:Y:S01]  /*579a0*/  F2FP.SATFINITE.E4M3.F32.PACK_AB_MERGE_C R13, RZ, R2, RZ ;  /* 0x00000002ff0d723e */ /* 0x000fe200048070ff */
[----:B------:R-:W-:Y:S02]  /*579b0*/  FMUL R3, R36, UR26 ;  /* 0x0000001a24037c20 */ /* 0x000fe40008400000 */
[----:B------:R-:W4:Y:S01]  /*579c0*/  LDL.LU R36, [R1+0xa9c] ;  /* 0x000a9c0001247983 */ /* 0x000f220000300800 */
[----:B------:R-:W-:-:S03]  /*579d0*/  FMUL R2, R35, UR26 ;  /* 0x0000001a23027c20 */ /* 0x000fc60008400000 */
[----:B------:R-:W4:Y:S02]  /*579e0*/  LDL.LU R35, [R1+0xaa0] ;  /* 0x000aa00001237983 */ /* 0x000f240000300800 */
[----:B0-----:R-:W-:Y:S01]  /*579f0*/  F2FP.SATFINITE.E4M3.F32.PACK_AB_MERGE_C R7, RZ, R2, RZ ;  /* 0x00000002ff07723e */ /* 0x001fe200048070ff */
[----:B--2---:R-:W-:Y:S02]  /*57a00*/  FMUL R4, R33, UR26 ;  /* 0x0000001a21047c20 */ /* 0x004fe40008400000 */
[----:B------:R-:W2:Y:S01]  /*57a10*/  LDL.LU R33, [R1+0xaa4] ;  /* 0x000aa40001217983 */ /* 0x000ea20000300800 */
[----:B---3--:R-:W-:-:S03]  /*57a20*/  FMUL R2, R32, UR26 ;  /* 0x0000001a20027c20 */ /* 0x008fc60008400000 */
[----:B------:R-:W3:Y:S01]  /*57a30*/  LDL.LU R32, [R1+0xaa8] ;  /* 0x000aa80001207983 */ /* 0x000ee20000300800 */
[C---:B------:R-:W-:Y:S02]  /*57a40*/  ISETP.LT.OR P5, PT, R0.reuse, 0x109, !P0 ;  /* 0x000001090000780c */ /* 0x040fe400047a1670 */
[C---:B------:R-:W-:Y:S02]  /*57a50*/  ISETP.LT.OR P3, PT, R0.reuse, 0x111, !P1 ;  /* 0x000001110000780c */ /* 0x040fe40004f61670 */
[C---:B------:R-:W-:Y:S02]  /*57a60*/  ISETP.LT.OR P2, PT, R0.reuse, 0x112, !P1 ;  /* 0x000001120000780c */ /* 0x040fe40004f41670 */
[----:B------:R-:W-:Y:S02]  /*57a70*/  F2FP.SATFINITE.E4M3.F32.PACK_AB_MERGE_C R5, RZ, R5, RZ ;  /* 0x00000005ff05723e */ /* 0x000fe400048070ff */
[----:B------:R-:W-:-:S05]  /*57a80*/  ISETP.LT.OR P6, PT, R0, 0x112, !P0 ;  /* 0x000001120000780c */ /* 0x000fca00047c1670 */
[----:B------:R0:W-:Y:S01]  /*57a90*/  @!P5 STG.E.U8 desc[UR30][R28.64+0x108], R5 ;  /* 0x000108051c00d986 */ /* 0x0001e2000c10111e */
[----:B------:R-:W-:-:S03]  /*57aa0*/  ISETP.LT.OR P5, PT, R0, 0x111, !P0 ;  /* 0x000001110000780c */ /* 0x000fc600047a1670 */
[----:B------:R-:W-:Y:S01]  /*57ab0*/  @!P3 STG.E.U8 desc[UR30][R30.64+0x110], R9 ;  /* 0x000110091e00b986 */ /* 0x000fe2000c10111e */
[----:B------:R-:W-:-:S03]  /*57ac0*/  ISETP.LT.OR P3, PT, R0, 0x119, !P1 ;  /* 0x000001190000780c */ /* 0x000fc60004f61670 */
[----:B------:R1:W-:Y:S01]  /*57ad0*/  @!P2 STG.E.U8 desc[UR30][R30.64+0x111], R11 ;  /* 0x0001110b1e00a986 */ /* 0x0003e2000c10111e */
[----:B------:R-:W-:Y:S02]  /*57ae0*/  ISETP.LT.OR P2, PT, R0, 0x11a, !P1 ;  /* 0x0000011a0000780c */ /* 0x000fe40004f41670 */
[----:B0-----:R-:W-:Y:S02]  /*57af0*/  F2FP.SATFINITE.E4M3.F32.PACK_AB_MERGE_C R5, RZ, R3, RZ ;  /* 0x00000003ff05723e */ /* 0x001fe400048070ff */
[----:B-1----:R-:W-:Y:S01]  /*57b00*/  F2FP.SATFINITE.E4M3.F32.PACK_AB_MERGE_C R11, RZ, R2, RZ ;  /* 0x00000002ff0b723e */ /* 0x002fe200048070ff */
[----:B------:R-:W-:Y:S01]  /*57b10*/  FMUL R2, R40, UR26 ;  /* 0x0000001a28027c20 */ /* 0x000fe20008400000 */
[----:B------:R-:W-:Y:S01]  /*57b20*/  FMUL R3, R39, UR26 ;  /* 0x0000001a27037c20 */ /* 0x000fe20008400000 */
[----:B------:R-:W3:Y:S01]  /*57b30*/  LDL.LU R40, [R1+0xaac] ;  /* 0x000aac0001287983 */ /* 0x000ee20000300800 */
[----:B------:R-:W-:-:S03]  /*57b40*/  F2FP.SATFINITE.E4M3.F32.PACK_AB_MERGE_C R9, RZ, R4, RZ ;  /* 0x00000004ff09723e */ /* 0x000fc600048070ff */
[----:B------:R-:W3:Y:S04]  /*57b50*/  LDL.LU R39, [R1+0xab0] ;  /* 0x000ab00001277983 */ /* 0x000ee80000300800 */
[----:B------:R-:W-:Y:S01]  /*57b60*/  @!P6 STG.E.U8 desc[UR30][R28.64+0x111], R5 ;  /* 0x000111051c00e986 */ /* 0x000fe2000c10111e */
[----:B------:R-:W-:Y:S01]  /*57b70*/  ISETP.LT.OR P6, PT, R0, 0x11a, !P0 ;  /* 0x0000011a0000780c */ /* 0x000fe200047c1670 */
[----:B------:R-:W-:Y:S02]  /*57b80*/  FMUL R4, R38, UR26 ;  /* 0x0000001a26047c20 */ /* 0x000fe40008400000 */
[----:B------:R-:W3:Y:S04]  /*57b90*/  LDL.LU R38, [R1+0xab4] ;  /* 0x000ab40001267983 */ /* 0x000ee80000300800 */
[----:B------:R-:W-:Y:S04]  /*57ba0*/  @!P5 STG.E.U8 desc[UR30][R28.64+0x110], R13 ;  /* 0x0001100d1c00d986 */ /* 0x000fe8000c10111e */
[----:B------:R0:W-:Y:S04]  /*57bb0*/  @!P3 STG.E.U8 desc[UR30][R30.64+0x118], R7 ;  /* 0x000118071e00b986 */ /* 0x0001e8000c10111e */
[----:B------:R1:W-:Y:S01]  /*57bc0*/  @!P2 STG.E.U8 desc[UR30][R30.64+0x119], R9 ;  /* 0x000119091e00a986 */ /* 0x0003e2000c10111e */
[----:B0-----:R-:W-:-:S02]  /*57bd0*/  F2FP.SATFINITE.E4M3.F32.PACK_AB_MERGE_C R7, RZ, R2, RZ ;  /* 0x00000002ff07723e */ /* 0x001fc400048070ff */
[----:B-1----:R-:W-:-:S03]  /*57be0*/  F2FP.SATFINITE.E4M3.F32.PACK_AB_MERGE_C R9, RZ, R3, RZ ;  /* 0x00000003ff09723e */ /* 0x002fc600048070ff */
[----:B------:R0:W-:Y:S01]  /*57bf0*/  @!P6 STG.E.U8 desc[UR30][R28.64+0x119], R7 ;  /* 0x000119071c00e986 */ /* 0x0001e2000c10111e */
[----:B------:R-:W-:Y:S01]  /*57c00*/  F2FP.SATFINITE.E4M3.F32.PACK_AB_MERGE_C R13, RZ, R4, RZ ;  /* 0x00000004ff0d723e */ /* 0x000fe200048070ff */
[----:B----4-:R-:W-:Y:S02]  /*57c10*/  FMUL R5, R37, UR26 ;  /* 0x0000001a25057c20 */ /* 0x010fe40008400000 */
[----:B------:R-:W4:Y:S01]  /*57c20*/  LDL.LU R37, [R1+0xab8] ;  /* 0x000ab80001257983 */ /* 0x000f220000300800 */
[----:B------:R-:W-:-:S03]  /*57c30*/  FMUL R2, R36, UR26 ;  /* 0x0000001a24027c20 */ /* 0x000fc60008400000 */
[----:B------:R-:W4:Y:S02]  /*57c40*/  LDL.LU R36, [R1+0xabc] ;  /* 0x000abc0001247983 */ /* 0x000f240000300800 */
[----:B0-----:R-:W-:Y:S01]  /*57c50*/  F2FP.SATFINITE.E4M3.F32.PACK_AB_MERGE_C R7, RZ, R2, RZ ;  /* 0x00000002ff07723e */ /* 0x001fe200048070ff */
[----:B------:R-:W-:Y:S02]  /*57c60*/  FMUL R3, R35, UR26 ;  /* 0x0000001a23037c20 */ /* 0x000fe40008400000 */
[----:B------:R-:W4:Y:S01]  /*57c70*/  LDL.LU R35, [R1+0xac0] ;  /* 0x000ac00001237983 */ /* 0x000f220000300800 */
[----:B--2---:R-:W-:-:S03]  /*57c80*/  FMUL R4, R33, UR26 ;  /* 0x0000001a21047c20 */ /* 0x004fc60008400000 */
[----:B------:R-:W2:Y:S01]  /*57c90*/  LDL.LU R33, [R1+0xac4] ;  /* 0x000ac40001217983 */ /* 0x000ea20000300800 */
[----:B---3--:R-:W-:-:S03]  /*57ca0*/  FMUL R2, R32, UR26 ;  /* 0x0000001a20027c20 */ /* 0x008fc60008400000 */
[----:B------:R-:W3:Y:S01]  /*57cb0*/  LDL.LU R32, [R1+0xac8] ;  /* 0x000ac80001207983 */ /* 0x000ee20000300800 */
[C---:B------:R-:W-:Y:S02]  /*57cc0*/  ISETP.LT.OR P5, PT, R0.reuse, 0x119, !P0 ;  /* 0x000001190000780c */ /* 0x040fe400047a1670 */
[C---:B------:R-:W-:Y:S02]  /*57cd0*/  ISETP.LT.OR P3, PT, R0.reuse, 0x121, !P1 ;  /* 0x000001210000780c */ /* 0x040fe40004f61670 */
[C---:B------:R-:W-:Y:S02]  /*57ce0*/  ISETP.LT.OR P2, PT, R0.reuse, 0x122, !P1 ;  /* 0x000001220000780c */ /* 0x040fe40004f41670 */
[----:B------:R-:W-:-:S07]  /*57cf0*/  ISETP.LT.OR P6, PT, R0, 0x122, !P0 ;  /* 0x000001220000780c */ /* 0x000fce00047c1670 */
[----:B------:R-:W-:Y:S01]  /*57d00*/  @!P5 STG.E.U8 desc[UR30][R28.64+0x118], R11 ;  /* 0x0001180b1c00d986 */ /* 0x000fe2000c10111e */
[----:B------:R-:W-:-:S03]  /*57d10*/  ISETP.LT.OR P5, PT, R0, 0x121, !P0 ;  /* 0x000001210000780c */ /* 0x000fc600047a1670 */
[----:B------:R0:W-:Y:S04]  /*57d20*/  @!P3 STG.E.U8 desc[UR30][R30.64+0x120], R9 ;  /* 0x000120091e00b986 */ /* 0x0001e8000c10111e */
[----:B------:R1:W-:Y:S01]  /*57d30*/  @!P2 STG.E.U8 desc[UR30][R30.64+0x121], R13 ;  /* 0x0001210d1e00a986 */ /* 0x0003e2000c10111e */
[C---:B------:R-:W-:Y:S02]  /*57d40*/  ISETP.LT.OR P2, PT, R0.reuse, 0x12a, !P1 ;  /* 0x0000012a0000780c */ /* 0x040fe40004f41670 */
[----:B------:R-:W-:Y:S02]  /*57d50*/  ISETP.LT.OR P3, PT, R0, 0x129, !P1 ;  /* 0x000001290000780c */ /* 0x000fe40004f61670 */
[----:B0-----:R-:W-:Y:S02]  /*57d60*/  F2FP.SATFINITE.E4M3.F32.PACK_AB_MERGE_C R9, RZ, R3, RZ ;  /* 0x00000003ff09723e */ /* 0x001fe400048070ff */
[----:B-1----:R-:W-:Y:S01]  /*57d70*/  F2FP.SATFINITE.E4M3.F32.PACK_AB_MERGE_C R13, RZ, R2, RZ ;  /* 0x00000002ff0d723e */ /* 0x002fe200048070ff */
[----:B------:R-:W-:-:S02]  /*57d80*/  FMUL R3, R40, UR26 ;  /* 0x0000001a28037c20 */ /* 0x000fc40008400000 */
[----:B------:R-:W3:Y:S01]  /*57d90*/  LDL.LU R40, [R1+0xacc] ;  /* 0x000acc0001287983 */ /* 0x000ee20000300800 */
[----:B------:R-:W-:-:S03]  /*57da0*/  FMUL R2, R39, UR26 ;  /* 0x0000001a27027c20 */ /* 0x000fc60008400000 */
[----:B------:R-:W3:Y:S01]  /*57db0*/  LDL.LU R39, [R1+0xad0] ;  /* 0x000ad00001277983 */ /* 0x000ee20000300800 */
[----:B------:R-:W-:Y:S02]  /*57dc0*/  F2FP.SATFINITE.E4M3.F32.PACK_AB_MERGE_C R5, RZ, R5, RZ ;  /* 0x00000005ff05723e */ /* 0x000fe400048070ff */
[----:B------:R-:W-:Y:S01]  /*57dd0*/  F2FP.SATFINITE.E4M3.F32.PACK_AB_MERGE_C R11, RZ, R4, RZ ;  /* 0x00000004ff0b723e */ /* 0x000fe200048070ff */
[----:B------:R0:W-:Y:S01]  /*57de0*/  @!P6 STG.E.U8 desc[UR30][R28.64+0x121], R7 ;  /* 0x000121071c00e986 */ /* 0x0001e2000c10111e */
[----:B------:R-:W-:Y:S01]  /*57df0*/  ISETP.LT.OR P6, PT, R0, 0x12a, !P0 ;  /* 0x0000012a0000780c */ /* 0x000fe200047c1670 */
[----:B------:R-:W-:Y:S02]  /*57e00*/  FMUL R4, R38, UR26 ;  /* 0x0000001a26047c20 */ /* 0x000fe40008400000 */
[----:B------:R-:W3:Y:S01]  /*57e10*/  LDL.LU R38, [R1+0xad4] ;  /* 0x000ad40001267983 */ /* 0x000ee20000300800 */
[----:B0-----:R-:W-:-:S03]  /*57e20*/  F2FP.SATFINITE.E4M3.F32.PACK_AB_MERGE_C R7, RZ, R2, RZ ;  /* 0x00000002ff07723e */ /* 0x001fc600048070ff */
[----:B------:R0:W-:Y:S04]  /*57e30*/  @!P5 STG.E.U8 desc[UR30][R28.64+0x120], R5 ;  /* 0x000120051c00d986 */ /* 0x0001e8000c10111e */
[----:B------:R-:W-:Y:S04]  /*57e40*/  @!P2 STG.E.U8 desc[UR30][R30.64+0x129], R11 ;  /* 0x0001290b1e00a986 */ /* 0x000fe8000c10111e */
[----:B------:R1:W-:Y:S01]  /*57e50*/  @!P3 STG.E.U8 desc[UR30][R30.64+0x128], R9 ;  /* 0x000128091e00b986 */ /* 0x0003e2000c10111e */
[----:B0-----:R-:W-:-:S05]  /*57e60*/  F2FP.SATFINITE.E4M3.F32.PACK_AB_MERGE_C R5, RZ, R3, RZ ;  /* 0x00000003ff05723e */ /* 0x001fca00048070ff */
        /* <DEDUP_REMOVED lines=19> */
[----:B------:R0:W-:Y:S01]  /*57fa0*/  @!P3 STG.E.U8 desc[UR30][R30.64+0x130], R7 ;  /* 0x000130071e00b986 */ /* 0x0001e2000c10111e */
[----:B------:R-:W-:-:S03]  /*57fb0*/  ISETP.LT.OR P3, PT, R0, 0x139, !P1 ;  /* 0x000001390000780c */ /* 0x000fc60004f61670 */
[----:B------:R1:W-:Y:S01]  /*57fc0*/  @!P2 STG.E.U8 desc[UR30][R30.64+0x131], R9 ;  /* 0x000131091e00a986 */ /* 0x0003e2000c10111e */
[----:B------:R-:W-:Y:S02]  /*57fd0*/  ISETP.LT.OR P2, PT, R0, 0x13a, !P1 ;  /* 0x0000013a0000780c */ /* 0x000fe40004f41670 */
[----:B0-----:R-:W-:Y:S02]  /*57fe0*/  F2FP.SATFINITE.E4M3.F32.PACK_AB_MERGE_C R7, RZ, R2, RZ ;  /* 0x00000002ff07723e */ /* 0x001fe400048070ff */
[----:B-1----:R-:W-:Y:S01]  /*57ff0*/  F2FP.SATFINITE.E4M3.F32.PACK_AB_MERGE_C R9, RZ, R3, RZ ;  /* 0x00000003ff09723e */ /* 0x002fe200048070ff */
[----:B------:R-:W-:Y:S02]  /*58000*/  FMUL R2, R40, UR26 ;  /* 0x0000001a28027c20 */ /* 0x000fe40008400000 */
[----:B------:R-:W3:Y:S01]  /*58010*/  LDL.LU R40, [R1+0xaec] ;  /* 0x000aec0001287983 */ /* 0x000ee20000300800 */
[----:B------:R-:W-:-:S03]  /*58020*/  FMUL R3, R39, UR26 ;  /* 0x0000001a27037c20 */ /* 0x000fc60008400000 */
[----:B------:R-:W3:Y:S01]  /*58030*/  LDL.LU R39, [R1+0xaf0] ;  /* 0x000af00001277983 */ /* 0x000ee20000300800 */
[----:B------:R-:W-:-:S03]  /*58040*/  F2FP.SATFINITE.E4M3.F32.PACK_AB_MERGE_C R13, RZ, R4, RZ ;  /* 0x00000004ff0d723e */ /* 0x000fc600048070ff */
[----:B------:R0:W-:Y:S01]  /*58050*/  @!P6 STG.E.U8 desc[UR30][R28.64+0x131], R7 ;  /* 0x000131071c00e986 */ /* 0x0001e2000c10111e */
[----:B------:R-:W-:Y:S01]  /*58060*/  ISETP.LT.OR P6, PT, R0, 0x13a, !P0 ;  /* 0x0000013a0000780c */ /* 0x000fe200047c1670 */
[----:B------:R-:W-:Y:S02]  /*58070*/  FMUL R4, R38, UR26 ;  /* 0x0000001a26047c20 */ /* 0x000fe40008400000 */
[----:B------:R-:W3:Y:S01]  /*58080*/  LDL.LU R38, [R1+0xaf4] ;  /* 0x000af40001267983 */ /* 0x000ee20000300800 */
[----:B0-----:R-:W-:-:S03]  /*58090*/  F2FP.SATFINITE.E4M3.F32.PACK_AB_MERGE_C R7, RZ, R2, RZ ;  /* 0x00000002ff07723e */ /* 0x001fc600048070ff */
[----:B------:R-:W-:Y:S04]  /*580a0*/  @!P5 STG.E.U8 desc[UR30][R28.64+0x130], R11 ;  /* 0x0001300b1c00d986 */ /* 0x000fe8000c10111e */
[----:B------:R0:W-:Y:S04]  /*580b0*/  @!P3 STG.E.U8 desc[UR30][R30.64+0x138], R9 ;  /* 0x000138091e00b986 */ /* 0x0001e8000c10111e */
[----:B------:R1:W-:Y:S01]  /*580c0*/  @!P2 STG.E.U8 desc[UR30][R30.64+0x139], R13 ;  /* 0x0001390d1e00a986 */ /* 0x0003e2000c10111e */
[----:B0-----:R-:W-:-:S03]  /*580d0*/  F2FP.SATFINITE.E4M3.F32.PACK_AB_MERGE_C R9, RZ, R3, RZ ;  /* 0x00000003ff09723e */ /* 0x001fc600048070ff */
[----:B------:R0:W-:Y:S01]  /*580e0*/  @!P6 STG.E.U8 desc[UR30][R28.64+0x139], R7 ;  /* 0x000139071c00e986 */ /* 0x0001e2000c10111e */
[----:B------:R-:W-:Y:S01]  /*580f0*/  F2FP.SATFINITE.E4M3.F32.PACK_AB_MERGE_C R11, RZ, R4, RZ ;  /* 0x00000004ff0b723e */ /* 0x000fe200048070ff */
[----:B----4-:R-:W-:Y:S02]  /*58100*/  FMUL R2, R37, UR26 ;  /* 0x0000001a25027c20 */ /* 0x010fe40008400000 */
[----:B------:R-:W4:Y:S03]  /*58110*/  LDL.LU R37, [R1+0xaf8] ;  /* 0x000af80001257983 */ /* 0x000f260000300800 */
[----:B-1----:R-:W-:Y:S01]  /*58120*/  F2FP.SATFINITE.E4M3.F32.PACK_AB_MERGE_C R13, RZ, R2, RZ ;  /* 0x00000002ff0d723e */ /* 0x002fe200048070ff */
        /* <DEDUP_REMOVED lines=59> */
[----:B------:R-:W-:Y:S02]  /*584e0*/  F2FP.SATFINITE.E4M3.F32.PACK_AB_MERGE_C R5, RZ, R5, RZ ;  /* 0x00000005ff05723e */ /* 0x000fe400048070ff */
        /* <DEDUP_REMOVED lines=244> */
[----:B------:R-:W-:Y:S01]  /*59430*/  FMUL R2, R39, UR26 ;  /* 0x0000001a27027c20 */ /* 0x000fe20008400000 */
[----:B------:R-:W-:-:S02]  /*59440*/  F2FP.SATFINITE.E4M3.F32.PACK_AB_MERGE_C R11, RZ, R4, RZ ;  /* 0x00000004ff0b723e */ /* 0x000fc400048070ff */
[----:B------:R0:W-:Y:S01]  /*59450*/  @!P6 STG.E.U8 desc[UR30][R28.64+0x1b1], R7 ;  /* 0x0001b1071c00e986 */ /* 0x0001e2000c10111e */
[----:B------:R-:W-:-:S03]  /*59460*/  ISETP.LT.OR P6, PT, R0, 0x1ba, !P0 ;  /* 0x000001ba0000780c */ /* 0x000fc600047c1670 */
[----:B------:R-:W3:Y:S01]  /*59470*/  LDL.LU R39, [R1+0xbf0] ;  /* 0x000bf00001277983 */ /* 0x000ee20000300800 */
[----:B------:R-:W-:-:S03]  /*59480*/  FMUL R4, R38, UR26 ;  /* 0x0000001a26047c20 */ /* 0x000fc60008400000 */
        /* <DEDUP_REMOVED lines=32> */
[----:B------:R0:W-:Y:S01]  /*59690*/  @!P6 STG.E.U8 desc[UR30][R28.64+0x1c1], R7 ;  /* 0x0001c1071c00e986 */ /* 0x0001e2000c10111e */
[----:B------:R-:W-:-:S03]  /*596a0*/  ISETP.LT.OR P6, PT, R0, 0x1ca, !P0 ;  /* 0x000001ca0000780c */ /* 0x000fc600047c1670 */
[----:B------:R-:W3:Y:S01]  /*596b0*/  LDL.LU R40, [R1+0xc0c] ;  /* 0x000c0c0001287983 */ /* 0x000ee20000300800 */
[----:B------:R-:W-:-:S03]  /*596c0*/  FMUL R3, R39, UR26 ;  /* 0x0000001a27037c20 */ /* 0x000fc60008400000 */
[----:B------:R-:W3:Y:S01]  /*596d0*/  LDL.LU R39, [R1+0xc10] ;  /* 0x000c100001277983 */ /* 0x000ee20000300800 */
[----:B------:R-:W-:Y:S02]  /*596e0*/  F2FP.SATFINITE.E4M3.F32.PACK_AB_MERGE_C R13, RZ, R4, RZ ;  /* 0x00000004ff0d723e */ /* 0x000fe400048070ff */
[----:B0-----:R-:W-:Y:S01]  /*596f0*/  F2FP.SATFINITE.E4M3.F32.PACK_AB_MERGE_C R7, RZ, R2, RZ ;  /* 0x00000002ff07723e */ /* 0x001fe200048070ff */
[----:B------:R-:W-:Y:S01]  /*59700*/  @!P5 STG.E.U8 desc[UR30][R28.64+0x1c0], R11 ;  /* 0x0001c00b1c00d986 */ /* 0x000fe2000c10111e */
[----:B------:R-:W-:-:S03]  /*59710*/  FMUL R4, R38, UR26 ;  /* 0x0000001a26047c20 */ /* 0x000fc60008400000 */
[----:B------:R0:W-:Y:S04]  /*59720*/  @!P3 STG.E.U8 desc[UR30][R30.64+0x1c8], R9 ;  /* 0x0001c8091e00b986 */ /* 0x0001e8000c10111e */
[----:B------:R1:W-:Y:S04]  /*59730*/  @!P2 STG.E.U8 desc[UR30][R30.64+0x1c9], R13 ;  /* 0x0001c90d1e00a986 */ /* 0x0003e8000c10111e */
[----:B------:R-:W3:Y:S01]  /*59740*/  LDL.LU R38, [R1+0xc14] ;  /* 0x000c140001267983 */ /* 0x000ee20000300800 */
        /* <DEDUP_REMOVED lines=16> */
[C---:B------:R-:W-:Y:S01]  /*59850*/  ISETP.LT.OR P3, PT, R0.reuse, 0x1d1, !P1 ;  /* 0x000001d10000780c */ /* 0x040fe20004f61670 */
[----:B------:R-:W3:Y:S01]  /*59860*/  LDL.LU R41, [R1+0xc2c] ;  /* 0x000c2c0001297983 */ /* 0x000ee20000300800 */
[C---:B------:R-:W-:Y:S02]  /*59870*/  ISETP.LT.OR P2, PT, R0.reuse, 0x1d2, !P1 ;  /* 0x000001d20000780c */ /* 0x040fe40004f41670 */
[----:B------:R-:W-:Y:S02]  /*59880*/  ISETP.LT.OR P6, PT, R0, 0x1d2, !P0 ;  /* 0x000001d20000780c */ /* 0x000fe400047c1670 */
[----:B------:R-:W-:-:S05]  /*59890*/  F2FP.SATFINITE.E4M3.F32.PACK_AB_MERGE_C R5, RZ, R5, RZ ;  /* 0x00000005ff05723e */ /* 0x000fca00048070ff */
[----:B------:R0:W-:Y:S01]  /*598a0*/  @!P5 STG.E.U8 desc[UR30][R28.64+0x1c8], R5 ;  /* 0x0001c8051c00d986 */ /* 0x0001e2000c10111e */
[----:B------:R-:W-:-:S03]  /*598b0*/  ISETP.LT.OR P5, PT, R0, 0x1d1, !P0 ;  /* 0x000001d10000780c */ /* 0x000fc600047a1670 */
[----:B------:R-:W-:Y:S01]  /*598c0*/  @!P3 STG.E.U8 desc[UR30][R30.64+0x1d0], R9 ;  /* 0x0001d0091e00b986 */ /* 0x000fe2000c10111e */
[----:B------:R-:W-:-:S03]  /*598d0*/  ISETP.LT.OR P3, PT, R0, 0x1d9, !P1 ;  /* 0x000001d90000780c */ /* 0x000fc60004f61670 */
[----:B------:R1:W-:Y:S01]  /*598e0*/  @!P2 STG.E.U8 desc[UR30][R30.64+0x1d1], R11 ;  /* 0x0001d10b1e00a986 */ /* 0x0003e2000c10111e */
[----:B0-----:R-:W-:Y:S02]  /*598f0*/  F2FP.SATFINITE.E4M3.F32.PACK_AB_MERGE_C R5, RZ, R3, RZ ;  /* 0x00000003ff05723e */ /* 0x001fe400048070ff */
[----:B------:R-:W-:-:S03]  /*59900*/  ISETP.LT.OR P2, PT, R0, 0x1da, !P1 ;  /* 0x000001da0000780c */ /* 0x000fc60004f41670 */
[----:B------:R-:W-:Y:S01]  /*59910*/  @!P6 STG.E.U8 desc[UR30][R28.64+0x1d1], R5 ;  /* 0x0001d1051c00e986 */ /* 0x000fe2000c10111e */
[----:B-1----:R-:W-:Y:S02]  /*59920*/  F2FP.SATFINITE.E4M3.F32.PACK_AB_MERGE_C R11, RZ, R2, RZ ;  /* 0x00000002ff0b723e */ /* 0x002fe400048070ff */
[----:B------:R-:W-:Y:S01]  /*59930*/  ISETP.LT.OR P6, PT, R0, 0x1da, !P0 ;  /* 0x000001da0000780c */ /* 0x000fe200047c1670 */
[----:B------:R-:W-:Y:S02]  /*59940*/  FMUL R2, R40, UR26 ;  /* 0x0000001a28027c20 */ /* 0x000fe40008400000 */
[----:B------:R-:W3:Y:S01]  /*59950*/  LDL.LU R40, [R1+0xc30] ;  /* 0x000c300001287983 */ /* 0x000ee20000300800 */
[----:B------:R-:W-:-:S03]  /*59960*/  FMUL R3, R39, UR26 ;  /* 0x0000001a27037c20 */ /* 0x000fc60008400000 */
[----:B------:R-:W3:Y:S01]  /*59970*/  LDL.LU R39, [R1+0xc34] ;  /* 0x000c340001277983 */ /* 0x000ee20000300800 */
[----:B------:R-:W-:-:S03]  /*59980*/  F2FP.SATFINITE.E4M3.F32.PACK_AB_MERGE_C R9, RZ, R4, RZ ;  /* 0x00000004ff09723e */ /* 0x000fc600048070ff */
[----:B------:R-:W-:Y:S04]  /*59990*/  @!P5 STG.E.U8 desc[UR30][R28.64+0x1d0], R13 ;  /* 0x0001d00d1c00d986 */ /* 0x000fe8000c10111e */
[----:B------:R0:W-:Y:S01]  /*599a0*/  @!P3 STG.E.U8 desc[UR30][R30.64+0x1d8], R7 ;  /* 0x0001d8071e00b986 */ /* 0x0001e2000c10111e */
[----:B------:R-:W-:-:S03]  /*599b0*/  FMUL R4, R38, UR26 ;  /* 0x0000001a26047c20 */ /* 0x000fc60008400000 */
[----:B------:R-:W3:Y:S01]  /*599c0*/  LDL.LU R38, [R1+0xc38] ;  /* 0x000c380001267983 */ /* 0x000ee20000300800 */
[----:B0-----:R-:W-:-:S03]  /*599d0*/  F2FP.SATFINITE.E4M3.F32.PACK_AB_MERGE_C R7, RZ, R2, RZ ;  /* 0x00000002ff07723e */ /* 0x001fc600048070ff */
[----:B------:R0:W-:Y:S01]  /*599e0*/  @!P2 STG.E.U8 desc[UR30][R30.64+0x1d9], R9 ;  /* 0x0001d9091e00a986 */ /* 0x0001e2000c10111e */
[----:B------:R-:W-:-:S03]  /*599f0*/  F2FP.SATFINITE.E4M3.F32.PACK_AB_MERGE_C R13, RZ, R4, RZ ;  /* 0x00000004ff0d723e */ /* 0x000fc600048070ff */
[----:B------:R1:W-:Y:S01]  /*59a00*/  @!P6 STG.E.U8 desc[UR30][R28.64+0x1d9], R7 ;  /* 0x0001d9071c00e986 */ /* 0x0003e2000c10111e */
[----:B0-----:R-:W-:Y:S01]  /*59a10*/  F2FP.SATFINITE.E4M3.F32.PACK_AB_MERGE_C R9, RZ, R3, RZ ;  /* 0x00000003ff09723e */ /* 0x001fe200048070ff */
[----:B----4-:R-:W-:Y:S02]  /*59a20*/  FMUL R5, R37, UR26 ;  /* 0x0000001a25057c20 */ /* 0x010fe40008400000 */
[----:B------:R-:W4:Y:S01]  /*59a30*/  LDL.LU R37, [R1+0xc3c] ;  /* 0x000c3c0001257983 */ /* 0x000f220000300800 */
[----:B------:R-:W-:-:S03]  /*59a40*/  FMUL R2, R36, UR26 ;  /* 0x0000001a24027c20 */ /* 0x000fc60008400000 */
[----:B------:R-:W4:Y:S02]  /*59a50*/  LDL.LU R36, [R1+0xc40] ;  /* 0x000c400001247983 */ /* 0x000f240000300800 */
[----:B-1----:R-:W-:Y:S01]  /*59a60*/  F2FP.SATFINITE.E4M3.F32.PACK_AB_MERGE_C R7, RZ, R2, RZ ;  /* 0x00000002ff07723e */ /* 0x002fe200048070ff */
        /* <DEDUP_REMOVED lines=10> */
[----:B------:R0:W-:Y:S01]  /*59b10*/  @!P5 STG.E.U8 desc[UR30][R28.64+0x1d8], R11 ;  /* 0x0001d80b1c00d986 */ /* 0x0001e2000c10111e */
[----:B------:R-:W-:-:S03]  /*59b20*/  ISETP.LT.OR P5, PT, R0, 0x1e1, !P0 ;  /* 0x000001e10000780c */ /* 0x000fc600047a1670 */
[----:B------:R-:W-:Y:S01]  /*59b30*/  @!P2 STG.E.U8 desc[UR30][R30.64+0x1e1], R13 ;  /* 0x0001e10d1e00a986 */ /* 0x000fe2000c10111e */
[----:B------:R-:W-:-:S03]  /*59b40*/  ISETP.LT.OR P2, PT, R0, 0x1ea, !P1 ;  /* 0x000001ea0000780c */ /* 0x000fc60004f41670 */
[----:B------:R1:W-:Y:S01]  /*59b50*/  @!P3 STG.E.U8 desc[UR30][R30.64+0x1e0], R9 ;  /* 0x0001e0091e00b986 */ /* 0x0003e2000c10111e */
[C---:B------:R-:W-:Y:S02]  /*59b60*/  ISETP.LT.OR P3, PT, R0.reuse, 0x1e9, !P1 ;  /* 0x000001e90000780c */ /* 0x040fe40004f61670 */
[----:B------:R-:W-:Y:S02]  /*59b70*/  F2FP.SATFINITE.E4M3.F32.PACK_AB_MERGE_C R5, RZ, R5, RZ ;  /* 0x00000005ff05723e */ /* 0x000fe400048070ff */
[----:B0-----:R-:W-:Y:S01]  /*59b80*/  F2FP.SATFINITE.E4M3.F32.PACK_AB_MERGE_C R11, RZ, R4, RZ ;  /* 0x00000004ff0b723e */ /* 0x001fe200048070ff */
[----:B------:R0:W-:Y:S01]  /*59b90*/  @!P6 STG.E.U8 desc[UR30][R28.64+0x1e1], R7 ;  /* 0x0001e1071c00e986 */ /* 0x0001e2000c10111e */
[C---:B------:R-:W-:Y:S02]  /*59ba0*/  ISETP.LT.OR P6, PT, R0.reuse, 0x1ea, !P0 ;  /* 0x000001ea0000780c */ /* 0x040fe400047c1670 */
[----:B-1----:R-:W-:Y:S01]  /*59bb0*/  F2FP.SATFINITE.E4M3.F32.PACK_AB_MERGE_C R9, RZ, R3, RZ ;  /* 0x00000003ff09723e */ /* 0x002fe200048070ff */
[----:B------:R1:W-:Y:S01]  /*59bc0*/  @!P5 STG.E.U8 desc[UR30][R28.64+0x1e0], R5 ;  /* 0x0001e0051c00d986 */ /* 0x0003e2000c10111e */
[----:B------:R-:W-:-:S03]  /*59bd0*/  ISETP.LT.OR P5, PT, R0, 0x1e9, !P0 ;  /* 0x000001e90000780c */ /* 0x000fc600047a1670 */
[----:B------:R-:W-:Y:S01]  /*59be0*/  @!P2 STG.E.U8 desc[UR30][R30.64+0x1e9], R11 ;  /* 0x0001e90b1e00a986 */ /* 0x000fe2000c10111e */
[C---:B------:R-:W-:Y:S01]  /*59bf0*/  ISETP.LT.OR P2, PT, R0.reuse, 0x1f2, !P1 ;  /* 0x000001f20000780c */ /* 0x040fe20004f41670 */
[----:B------:R-:W-:Y:S02]  /*59c00*/  FMUL R3, R41, UR26 ;  /* 0x0000001a29037c20 */ /* 0x000fe40008400000 */
[----:B------:R1:W-:Y:S01]  /*59c10*/  @!P3 STG.E.U8 desc[UR30][R30.64+0x1e8], R9 ;  /* 0x0001e8091e00b986 */ /* 0x0003e2000c10111e */
[----:B------:R-:W-:Y:S01]  /*59c20*/  ISETP.LT.OR P3, PT, R0, 0x1f1, !P1 ;  /* 0x000001f10000780c */ /* 0x000fe20004f61670 */
[----:B------:R-:W-:Y:S01]  /*59c30*/  FMUL R4, R39, UR26 ;  /* 0x0000001a27047c20 */ /* 0x000fe20008400000 */
[----:B------:R-:W-:Y:S01]  /*59c40*/  F2FP.SATFINITE.E4M3.F32.PACK_AB_MERGE_C R13, RZ, R2, RZ ;  /* 0x00000002ff0d723e */ /* 0x000fe200048070ff */
[----:B------:R-:W-:Y:S01]  /*59c50*/  FMUL R2, R40, UR26 ;  /* 0x0000001a28027c20 */ /* 0x000fe20008400000 */
[----:B------:R-:W-:Y:S02]  /*59c60*/  F2FP.SATFINITE.E4M3.F32.PACK_AB_MERGE_C R3, RZ, R3, RZ ;  /* 0x00000003ff03723e */ /* 0x000fe400048070ff */
[----:B0-----:R-:W-:-:S02]  /*59c70*/  F2FP.SATFINITE.E4M3.F32.PACK_AB_MERGE_C R7, RZ, R4, RZ ;  /* 0x00000004ff07723e */ /* 0x001fc400048070ff */
[----:B-1----:R-:W-:Y:S01]  /*59c80*/  F2FP.SATFINITE.E4M3.F32.PACK_AB_MERGE_C R5, RZ, R2, RZ ;  /* 0x00000002ff05723e */ /* 0x002fe200048070ff */
[----:B------:R-:W-:Y:S01]  /*59c90*/  @!P5 STG.E.U8 desc[UR30][R28.64+0x1e8], R13 ;  /* 0x0001e80d1c00d986 */ /* 0x000fe2000c10111e */
[----:B------:R-:W-:-:S03]  /*59ca0*/  ISETP.LT.OR P5, PT, R0, 0x1f1, !P0 ;  /* 0x000001f10000780c */ /* 0x000fc600047a1670 */
[----:B------:R-:W-:Y:S01]  /*59cb0*/  @!P6 STG.E.U8 desc[UR30][R28.64+0x1e9], R3 ;  /* 0x0001e9031c00e986 */ /* 0x000fe2000c10111e */
[----:B------:R-:W-:Y:S01]  /*59cc0*/  FMUL R2, R38, UR26 ;  /* 0x0000001a26027c20 */ /* 0x000fe20008400000 */
[C---:B------:R-:W-:Y:S02]  /*59cd0*/  ISETP.LT.OR P6, PT, R0.reuse, 0x1f2, !P0 ;  /* 0x000001f20000780c */ /* 0x040fe400047c1670 */
[----:B------:R0:W-:Y:S01]  /*59ce0*/  @!P2 STG.E.U8 desc[UR30][R30.64+0x1f1], R7 ;  /* 0x0001f1071e00a986 */ /* 0x0001e2000c10111e */
[C---:B------:R-:W-:Y:S02]  /*59cf0*/  ISETP.LT.OR P2, PT, R0.reuse, 0x1fa, !P1 ;  /* 0x000001fa0000780c */ /* 0x040fe40004f41670 */
[C---:B------:R-:W-:Y:S01]  /*59d00*/  ISETP.LT.OR P1, PT, R0.reuse, 0x1f9, !P1 ;  /* 0x000001f90000780c */ /* 0x040fe20004f21670 */
[----:B------:R2:W-:Y:S01]  /*59d10*/  @!P3 STG.E.U8 desc[UR30][R30.64+0x1f0], R5 ;  /* 0x0001f0051e00b986 */ /* 0x0005e2000c10111e */
[C---:B------:R-:W-:Y:S02]  /*59d20*/  ISETP.LT.OR P3, PT, R0.reuse, 0x1fa, !P0 ;  /* 0x000001fa0000780c */ /* 0x040fe40004761670 */
[----:B------:R-:W-:-:S02]  /*59d30*/  ISETP.LT.OR P0, PT, R0, 0x1f9, !P0 ;  /* 0x000001f90000780c */ /* 0x000fc40004701670 */
[----:B------:R-:W-:-:S05]  /*59d40*/  F2FP.SATFINITE.E4M3.F32.PACK_AB_MERGE_C R9, RZ, R2, RZ ;  /* 0x00000002ff09723e */ /* 0x000fca00048070ff */
[----:B------:R1:W-:Y:S01]  /*59d50*/  @!P5 STG.E.U8 desc[UR30][R28.64+0x1f0], R9 ;  /* 0x0001f0091c00d986 */ /* 0x0003e2000c10111e */
[----:B----4-:R-:W-:-:S05]  /*59d60*/  FMUL R0, R37, UR26 ;  /* 0x0000001a25007c20 */ /* 0x010fca0008400000 */
[----:B0-----:R-:W-:-:S05]  /*59d70*/  F2FP.SATFINITE.E4M3.F32.PACK_AB_MERGE_C R7, RZ, R0, RZ ;  /* 0x00000000ff07723e */ /* 0x001fca00048070ff */
[----:B------:R1:W-:Y:S01]  /*59d80*/  @!P6 STG.E.U8 desc[UR30][R28.64+0x1f1], R7 ;  /* 0x0001f1071c00e986 */ /* 0x0003e2000c10111e */
[----:B------:R-:W-:-:S05]  /*59d90*/  FMUL R2, R36, UR26 ;  /* 0x0000001a24027c20 */ /* 0x000fca0008400000 */
[----:B------:R-:W-:Y:S01]  /*59da0*/  F2FP.SATFINITE.E4M3.F32.PACK_AB_MERGE_C R11, RZ, R2, RZ ;  /* 0x00000002ff0b723e */ /* 0x000fe200048070ff */
[----:B------:R-:W-:-:S05]  /*59db0*/  FMUL R3, R35, UR26 ;  /* 0x0000001a23037c20 */ /* 0x000fca0008400000 */
[----:B------:R-:W-:Y:S01]  /*59dc0*/  F2FP.SATFINITE.E4M3.F32.PACK_AB_MERGE_C R3, RZ, R3, RZ ;  /* 0x00000003ff03723e */ /* 0x000fe200048070ff */
[----:B------:R1:W-:Y:S04]  /*59dd0*/  @!P1 STG.E.U8 desc[UR30][R30.64+0x1f8], R11 ;  /* 0x0001f80b1e009986 */ /* 0x0003e8000c10111e */
[----:B------:R1:W-:Y:S01]  /*59de0*/  @!P2 STG.E.U8 desc[UR30][R30.64+0x1f9], R3 ;  /* 0x0001f9031e00a986 */ /* 0x0003e2000c10111e */
[----:B--2---:R-:W-:Y:S01]  /*59df0*/  FMUL R5, R33, UR26 ;  /* 0x0000001a21057c20 */ /* 0x004fe20008400000 */
[----:B---3--:R-:W-:-:S04]  /*59e00*/  FMUL R4, R32, UR26 ;  /* 0x0000001a20047c20 */ /* 0x008fc80008400000 */
[----:B------:R-:W-:Y:S02]  /*59e10*/  F2FP.SATFINITE.E4M3.F32.PACK_AB_MERGE_C R13, RZ, R5, RZ ;  /* 0x00000005ff0d723e */ /* 0x000fe400048070ff */
[----:B------:R-:W-:-:S03]  /*59e20*/  F2FP.SATFINITE.E4M3.F32.PACK_AB_MERGE_C R5, RZ, R4, RZ ;  /* 0x00000004ff05723e */ /* 0x000fc600048070ff */
[----:B------:R1:W-:Y:S04]  /*59e30*/  @!P3 STG.E.U8 desc[UR30][R28.64+0x1f9], R13 ;  /* 0x0001f90d1c00b986 */ /* 0x0003e8000c10111e */
[----:B------:R1:W-:Y:S02]  /*59e40*/  @!P0 STG.E.U8 desc[UR30][R28.64+0x1f8], R5 ;  /* 0x0001f8051c008986 */ /* 0x0003e4000c10111e */
.L_x_1057:
[----:B------:R-:W-:Y:S05]  /*59e50*/  BSYNC B0 ;  /* 0x0000000000007941 */ /* 0x000fea0003800000 */
.L_x_31:
[----:B01---5:R-:W2:Y:S04]  /*59e60*/  LDL.LU R3, [R1+0xc50] ;  /* 0x000c500001037983 */ /* 0x023ea80000300800 */
[----:B------:R-:W2:Y:S01]  /*59e70*/  LDL.LU R2, [R1+0xc54] ;  /* 0x000c540001027983 */ /* 0x000ea20000300800 */
[----:B------:R-:W-:Y:S01]  /*59e80*/  ULDC UR10, c[0x0][0xc] ;  /* 0x00000300000a7ab9 */ /* 0x000fe20000000800 */
[----:B------:R-:W-:Y:S01]  /*59e90*/  ULDC UR11, c[0x0][0x10] ;  /* 0x00000400000b7ab9 */ /* 0x000fe20000000800 */
[----:B----4-:R-:W2:Y:S01]  /*59ea0*/  LDC R5, c[0x0][0x14] ;  /* 0x00000500ff057b82 */ /* 0x010ea20000000800 */
[----:B------:R-:W-:Y:S01]  /*59eb0*/  UIMAD.WIDE.U32 UR10, UR10, UR11, URZ ;  /* 0x0000000b0a0a72a5 */ /* 0x000fe2000f8e003f */
[----:B------:R-:W-:Y:S01]  /*59ec0*/  PRMT R0, RZ, 0x7610, R0 ;  /* 0x00007610ff007816 */ /* 0x000fe20000000000 */
[----:B------:R-:W-:-:S04]  /*59ed0*/  UMOV UR27, 0xffffffff ;  /* 0xffffffff001b7882 */ /* 0x000fc80000000000 */
[----:B--2---:R-:W-:-:S04]  /*59ee0*/  IMAD.WIDE.U32 R2, R5, UR10, R2 ;  /* 0x0000000a05027c25 */ /* 0x004fc8000f8e0002 */
[----:B------:R-:W-:Y:S01]  /*59ef0*/  IMAD R5, R5, UR11, RZ ;  /* 0x0000000b05057c24 */ /* 0x000fe2000f8e02ff */
[----:B------:R-:W-:Y:S01]  /*59f00*/  ULDC.64 UR10, c[0x0][0x650] ;  /* 0x00019400000a7ab9 */ /* 0x000fe20000000a00 */
[----:B------:R-:W-:Y:S01]  /*59f10*/  IMAD.MOV.U32 R11, RZ, RZ, R2 ;  /* 0x000000ffff0b7224 */ /* 0x000fe200078e0002 */
[----:B------:R-:W-:Y:S01]  /*59f20*/  ISETP.GE.U32.AND P0, PT, R2, UR10, PT ;  /* 0x0000000a02007c0c */ /* 0x000fe2000bf06070 */
[----:B------:R-:W-:Y:S01]  /*59f30*/  IMAD.MOV.U32 R2, RZ, RZ, -0x1 ;  /* 0xffffffffff027424 */ /* 0x000fe200078e00ff */
[----:B------:R-:W-:-:S04]  /*59f40*/  IADD3 R13, R3, R5, RZ ;  /* 0x00000005030d7210 */ /* 0x000fc80007ffe0ff */
[----:B------:R-:W-:Y:S01]  /*59f50*/  ISETP.GE.U32.AND.EX P0, PT, R13, UR11, PT, P0 ;  /* 0x0000000b0d007c0c */ /* 0x000fe2000bf06100 */
[----:B------:R0:W-:Y:S04]  /*59f60*/  STL [R1+0xc50], R13 ;  /* 0x000c500d01007387 */ /* 0x0001e80000100800 */
[----:B------:R0:W-:Y:S04]  /*59f70*/  STL [R1+0xc54], R11 ;  /* 0x000c540b01007387 */ /* 0x0001e80000100800 */
[----:B------:R0:W-:Y:S04]  /*59f80*/  STL [R1+0xc5c], R2 ;  /* 0x000c5c0201007387 */ /* 0x0001e80000100800 */
[----:B------:R-:W-:Y:S05]  /*59f90*/  @P0 BRA `(.L_x_1058) ;  /* 0x0000000400740947 */ /* 0x000fea0003800000 */
[----:B------:R-:W1:Y:S01]  /*59fa0*/  S2R R8, SR_CTAID.X ;  /* 0x0000000000087919 */ /* 0x000e620000002500 */
[----:B------:R-:W-:Y:S01]  /*59fb0*/  ULDC.64 UR16, c[0x0][0x628] ;  /* 0x00018a0000107ab9 */ /* 0x000fe20000000a00 */
[----:B------:R-:W2:Y:S01]  /*59fc0*/  LDC R9, c[0x0][0x144] ;  /* 0x00005100ff097b82 */ /* 0x000ea20000000800 */
[----:B------:R-:W-:Y:S01]  /*59fd0*/  ULDC UR6, c[0x0][0x150] ;  /* 0x0000540000067ab9 */ /* 0x000fe20000000800 */
[----:B------:R-:W4:Y:S01]  /*59fe0*/  S2R R12, SR_CTAID.Y ;  /* 0x00000000000c7919 */ /* 0x000f220000002600 */
[----:B------:R-:W-:Y:S01]  /*59ff0*/  ISETP.NE.U32.AND P0, PT, RZ, UR16, PT ;  /* 0x00000010ff007c0c */ /* 0x000fe2000bf05070 */
[----:B------:R-:W-:Y:S01]  /*5a000*/  ULDC UR18, c[0x0][0x630] ;  /* 0x00018c0000127ab9 */ /* 0x000fe20000000800 */
[----:B------:R-:W-:Y:S02]  /*5a010*/  R2UR UR14, R11 ;  /* 0x000000000b0e72ca */ /* 0x000fe400000e0000 */
[----:B------:R-:W-:Y:S01]  /*5a020*/  ISETP.NE.AND.EX P0, PT, RZ, UR17, PT, P0 ;  /* 0x00000011ff007c0c */ /* 0x000fe2000bf05300 */
[----:B---3--:R-:W3:Y:S01]  /*5a030*/  LDC.64 R6, c[0x0][0x620] ;  /* 0x00018800ff067b82 */ /* 0x008ee20000000a00 */
[----:B------:R-:W-:-:S02]  /*5a040*/  R2UR UR15, R13 ;  /* 0x000000000d0f72ca */ /* 0x000fc400000e0000 */
[----:B-1----:R-:W-:-:S05]  /*5a050*/  I2FP.F32.U32 R0, R8 ;  /* 0x0000000800007245 */ /* 0x002fca0000201000 */
[----:B------:R-:W-:-:S06]  /*5a060*/  FMUL R0, R0, UR6 ;  /* 0x0000000600007c20 */ /* 0x000fcc0008400000 */
[----:B------:R-:W1:Y:S01]  /*5a070*/  F2I.U32.TRUNC.NTZ R0, R0 ;  /* 0x0000000000007305 */ /* 0x000e62000020f000 */
[----:B----4-:R-:W-:Y:S05]  /*5a080*/  @!P0 BRA `(.L_x_1059) ;  /* 0x0000000000308947 */ /* 0x010fea0003800000 */
        /* <DEDUP_REMOVED lines=12> */
.L_x_1059:
[----:B------:R-:W-:Y:S01]  /*5a150*/  USHF.R.U64 UR27, UR14, UR18, UR15 ;  /* 0x000000120e1b7299 */ /* 0x000fe2000800120f */
[----:B------:R-:W4:Y:S01]  /*5a160*/  LDC.64 R20, c[0x0][0x640] ;  /* 0x00019000ff147b82 */ /* 0x000f220000000a00 */
[----:B------:R-:W-:Y:S01]  /*5a170*/  USHF.R.U32.HI UR6, URZ, UR18, UR15 ;  /* 0x000000123f067299 */ /* 0x000fe2000801160f */
[----:B-1----:R-:W-:Y:S02]  /*5a180*/  IMAD.MOV R10, RZ, RZ, -R0 ;  /* 0x000000ffff0a7224 */ /* 0x002fe400078e0a00 */
[----:B0-----:R-:W-:Y:S01]  /*5a190*/  IMAD.MOV.U32 R2, RZ, RZ, R11 ;  /* 0x000000ffff027224 */ /* 0x001fe200078e000b */
[----:B------:R-:W-:Y:S01]  /*5a1a0*/  IADD3 R5, P0, RZ, -UR27, RZ ;  /* 0x8000001bff057c10 */ /* 0x000fe2000ff1e0ff */
[----:B--2---:R-:W-:Y:S02]  /*5a1b0*/  IMAD R17, R9, R10, R8 ;  /* 0x0000000a09117224 */ /* 0x004fe400078e0208 */
[----:B------:R-:W0:Y:S01]  /*5a1c0*/  LDC R4, c[0x0][0x618] ;  /* 0x00018600ff047b82 */ /* 0x000e220000000800 */
[----:B------:R-:W-:Y:S01]  /*5a1d0*/  IADD3.X R3, RZ, ~UR6, RZ, P0, !PT ;  /* 0x80000006ff037c10 */ /* 0x000fe200087fe4ff */
[----:B------:R-:W-:-:S04]  /*5a1e0*/  ULDC UR6, c[0x0][0x154] ;  /* 0x0000550000067ab9 */ /* 0x000fc80000000800 */
[-C--:B---3--:R-:W-:Y:S01]  /*5a1f0*/  IMAD R0, R3, R6.reuse, RZ ;  /* 0x0000000603007224 */ /* 0x088fe200078e02ff */
[----:B------:R-:W-:Y:S01]  /*5a200*/  MOV R3, R13 ;  /* 0x0000000d00037202 */ /* 0x000fe20000000f00 */
[----:B------:R-:W1:Y:S02]  /*5a210*/  LDC R14, c[0x0][0x608] ;  /* 0x00018200ff0e7b82 */ /* 0x000e640000000800 */
[----:B------:R-:W-:-:S06]  /*5a220*/  IMAD.WIDE.U32 R2, R5, R6, R2 ;  /* 0x0000000605027225 */ /* 0x000fcc00078e0002 */
[----:B------:R-:W2:Y:S01]  /*5a230*/  LDC R18, c[0x0][0x658] ;  /* 0x00019600ff127b82 */ /* 0x000ea20000000800 */
[----:B------:R-:W-:Y:S01]  /*5a240*/  IMAD R5, R5, R7, R0 ;  /* 0x0000000705057224 */ /* 0x000fe200078e0200 */
[----:B------:R-:W-:Y:S02]  /*5a250*/  I2FP.F32.U32 R0, R12 ;  /* 0x0000000c00007245 */ /* 0x000fe40000201000 */
[----:B----4-:R-:W-:Y:S01]  /*5a260*/  ISETP.NE.U32.AND P0, PT, R20, RZ, PT ;  /* 0x000000ff1400720c */ /* 0x010fe20003f05070 */
[----:B------:R-:W-:Y:S01]  /*5a270*/  IMAD.IADD R3, R3, 0x1, R5 ;  /* 0x0000000103037824 */ /* 0x000fe200078e0205 */
[----:B------:R-:W-:Y:S01]  /*5a280*/  MOV R7, 0x1 ;  /* 0x0000000100077802 */ /* 0x000fe20000000f00 */
[----:B------:R-:W-:Y:S01]  /*5a290*/  FMUL R0, R0, UR6 ;  /* 0x0000000600007c20 */ /* 0x000fe20008400000 */
[----:B------:R-:W3:Y:S01]  /*5a2a0*/  LDC R15, c[0x0][0x148] ;  /* 0x00005200ff0f7b82 */ /* 0x000ee20000000800 */
[----:B------:R-:W-:Y:S01]  /*5a2b0*/  ISETP.NE.AND.EX P0, PT, R21, RZ, PT, P0 ;  /* 0x000000ff1500720c */ /* 0x000fe20003f05300 */
[----:B------:R-:W-:Y:S01]  /*5a2c0*/  IMAD.MOV.U32 R5, RZ, RZ, -0x1 ;  /* 0xffffffffff057424 */ /* 0x000fe200078e00ff */
[-CC-:B0-----:R-:W-:Y:S01]  /*5a2d0*/  SHF.R.U64 R10, R2, R4.reuse, R3.reuse ;  /* 0x00000004020a7219 */ /* 0x181fe20000001203 */
[----:B------:R0:W4:Y:S01]  /*5a2e0*/  F2I.U32.TRUNC.NTZ R13, R0 ;  /* 0x00000000000d7305 */ /* 0x000122000020f000 */
[----:B------:R-:W-:-:S03]  /*5a2f0*/  SHF.R.U32.HI R3, RZ, R4, R3 ;  /* 0x00000004ff037219 */ /* 0x000fc60000011603 */
[----:B------:R-:W0:Y:S01]  /*5a300*/  LDC R16, c[0x0][0x600] ;  /* 0x00018000ff107b82 */ /* 0x000e220000000800 */
[-CC-:B-1----:R-:W-:Y:S02]  /*5a310*/  SHF.R.U64 R8, R10, R14.reuse, R3.reuse ;  /* 0x0000000e0a087219 */ /* 0x182fe40000001203 */
[----:B------:R-:W-:-:S05]  /*5a320*/  SHF.R.U32.HI R3, RZ, R14, R3 ;  /* 0x0000000eff037219 */ /* 0x000fca0000011603 */
[----:B------:R-:W1:Y:S01]  /*5a330*/  LDC R22, c[0x0][0x648] ;  /* 0x00019200ff167b82 */ /* 0x000e620000000800 */
[-CC-:B--2---:R-:W-:Y:S02]  /*5a340*/  SHF.R.U64 R11, R8, R18.reuse, R3.reuse ;  /* 0x00000012080b7219 */ /* 0x184fe40000001203 */
[-C--:B------:R-:W-:Y:S02]  /*5a350*/  SHF.L.U32 R5, R5, R18.reuse, RZ ;  /* 0x0000001205057219 */ /* 0x080fe400000006ff */
[-C--:B------:R-:W-:Y:S01]  /*5a360*/  SHF.R.U32.HI R3, RZ, R18.reuse, R3 ;  /* 0x00000012ff037219 */ /* 0x080fe20000011603 */
[----:B------:R-:W-:Y:S01]  /*5a370*/  IMAD.MOV.U32 R2, RZ, RZ, R11 ;  /* 0x000000ffff027224 */ /* 0x000fe200078e000b */
[----:B------:R-:W-:Y:S01]  /*5a380*/  SHF.L.U32 R42, R7, R18, RZ ;  /* 0x00000012072a7219 */ /* 0x000fe200000006ff */
[----:B------:R-:W2:Y:S01]  /*5a390*/  LDC R23, c[0x0][0x638] ;  /* 0x00018e00ff177b82 */ /* 0x000ea20000000800 */
[----:B------:R-:W-:-:S07]  /*5a3a0*/  LOP3.LUT R19, RZ, R5, RZ, 0x33, !PT ;  /* 0x00000005ff137212 */ /* 0x000fce00078e33ff */
[----:B------:R-:W0:Y:S01]  /*5a3b0*/  LDC R24, c[0x0][0x610] ;  /* 0x00018400ff187b82 */ /* 0x000e220000000800 */
[----:B----4-:R-:W-:Y:S05]  /*5a3c0*/  @!P0 BRA `(.L_x_1060) ;  /* 0x0000000000288947 */ /* 0x010fea0003800000 */
[----:B0-----:R-:W0:Y:S02]  /*5a3d0*/  LDC R0, c[0x0][0x64c] ;  /* 0x00019300ff007b82 */ /* 0x001e240000000800 */
[----:B0-----:R-:W-:-:S04]  /*5a3e0*/  IADD3 R7, P0, R11, R0, RZ ;  /* 0x000000000b077210 */ /* 0x001fc80007f1e0ff */
[----:B------:R-:W-:-:S05]  /*5a3f0*/  IADD3.X R9, RZ, R3, RZ, P0, !PT ;  /* 0x00000003ff097210 */ /* 0x000fca00007fe4ff */
[----:B------:R-:W-:-:S04]  /*5a400*/  IMAD.WIDE.U32 R2, R9, R20, RZ ;  /* 0x0000001409027225 */ /* 0x000fc800078e00ff */
[----:B------:R-:W-:-:S04]  /*5a410*/  IMAD.WIDE.U32 R4, P0, R7, R21, R2 ;  /* 0x0000001507047225 */ /* 0x000fc80007800002 */
[----:B------:R-:W-:Y:S01]  /*5a420*/  IMAD.WIDE.U32 R2, R7, R20, RZ ;  /* 0x0000001407027225 */ /* 0x000fe200078e00ff */
[----:B------:R-:W-:-:S03]  /*5a430*/  MOV R6, R5 ;  /* 0x0000000500067202 */ /* 0x000fc60000000f00 */
[----:B------:R-:W-:Y:S01]  /*5a440*/  IMAD.X R7, RZ, RZ, RZ, P0 ;  /* 0x000000ffff077224 */ /* 0x000fe200000e06ff */
[----:B------:R-:W-:-:S05]  /*5a450*/  IADD3 RZ, P0, R3, R4, RZ ;  /* 0x0000000403ff7210 */ /* 0x000fca0007f1e0ff */
[----:B------:R-:W-:-:S08]  /*5a460*/  IMAD.WIDE.U32.X R2, R9, R21, R6, P0 ;  /* 0x0000001509027225 */ /* 0x000fd000000e0406 */
.L_x_1060:
[----:B01----:R-:W-:Y:S01]  /*5a470*/  SHF.R.U64 R0, R2, R22, R3 ;  /* 0x0000001602007219 */ /* 0x003fe20000001203 */
[----:B------:R-:W-:Y:S01]  /*5a480*/  IMAD.MOV R13, RZ, RZ, -R13 ;  /* 0x000000ffff0d7224 */ /* 0x000fe200078e0a0d */
[----:B------:R-:W-:Y:S02]  /*5a490*/  LOP3.LUT R3, R8, R19, RZ, 0xc0, !PT ;  /* 0x0000001308037212 */ /* 0x000fe400078ec0ff */
[----:B------:R-:W-:Y:S01]  /*5a4a0*/  IADD3 R5, R16, -0x1, RZ ;  /* 0xffffffff10057810 */ /* 0x000fe20007ffe0ff */
[----:B------:R-:W-:Y:S02]  /*5a4b0*/  IMAD.MOV R2, RZ, RZ, -R0 ;  /* 0x000000ffff027224 */ /* 0x000fe400078e0a00 */
[----:B------:R-:W-:Y:S01]  /*5a4c0*/  IMAD R42, R42, R0, R3 ;  /* 0x000000002a2a7224 */ /* 0x000fe200078e0203 */
[----:B------:R-:W-:Y:S01]  /*5a4d0*/  LOP3.LUT R3, R10, R5, RZ, 0xc0, !PT ;  /* 0x000000050a037212 */ /* 0x000fe200078ec0ff */
[----:B---3--:R-:W-:Y:S02]  /*5a4e0*/  @P4 IMAD R17, R15, R13, R12 ;  /* 0x0000000d0f114224 */ /* 0x008fe400078e020c */
[----:B--2---:R-:W-:Y:S01]  /*5a4f0*/  IMAD R0, R2, R23, R11 ;  /* 0x0000001702007224 */ /* 0x004fe200078e020b */
[----:B------:R-:W-:Y:S01]  /*5a500*/  MOV R2, 0x1 ;  /* 0x0000000100027802 */ /* 0x000fe20000000f00 */
[----:B------:R-:W-:-:S02]  /*5a510*/  IMAD R42, R42, R24, R17 ;  /* 0x000000182a2a7224 */ /* 0x000fc400078e0211 */
[----:B------:R-:W-:Y:S01]  /*5a520*/  IMAD R3, R0, R16, R3 ;  /* 0x0000001000037224 */ /* 0x000fe200078e0203 */
[----:B------:R-:W-:-:S04]  /*5a530*/  PRMT R0, R2, 0x7610, R0 ;  /* 0x0000761002007816 */ /* 0x000fc80000000000 */
[----:B------:R-:W-:Y:S02]  /*5a540*/  SEL R2, R3, R42, !P4 ;  /* 0x0000002a03027207 */ /* 0x000fe40006000000 */
[----:B------:R-:W-:-:S03]  /*5a550*/  SEL R42, R42, R3, !P4 ;  /* 0x000000032a2a7207 */ /* 0x000fc60006000000 */
[----:B------:R1:W-:Y:S04]  /*5a560*/  STL [R1+0xc5c], R2 ;  /* 0x000c5c0201007387 */ /* 0x0003e80000100800 */
.L_x_1058:
[----:B------:R-:W-:Y:S01]  /*5a570*/  UIADD3 UR5, UR24, UR5, URZ ;  /* 0x0000000518057290 */ /* 0x000fe2000fffe03f */
[----:B------:R2:W-:Y:S01]  /*5a580*/  STL [R1+0xc58], R42 ;  /* 0x000c582a01007387 */ /* 0x0005e20000100800 */
[----:B------:R-:W-:Y:S02]  /*5a590*/  LOP3.LUT P0, RZ, R0, 0xff, RZ, 0xc0, !PT ;  /* 0x000000ff00ff7812 */ /* 0x000fe4000780c0ff */
[----:B------:R-:W-:Y:S02]  /*5a5a0*/  USHF.R.U32.HI UR6, URZ, 0x1, UR5 ;  /* 0x000000013f067899 */ /* 0x000fe40008011605 */
[----:B------:R-:W-:Y:S02]  /*5a5b0*/  UISETP.GT.U32.AND UP0, UPT, UR5, 0x1, UPT ;  /* 0x000000010500788c */ /* 0x000fe4000bf04070 */
[----:B------:R-:W-:Y:S02]  /*5a5c0*/  ULOP3.LUT UR6, UR6, 0x1, URZ, 0xc0, !UPT ;  /* 0x0000000106067892 */ /* 0x000fe4000f8ec03f */
[----:B------:R-:W-:-:S02]  /*5a5d0*/  UISETP.LT.U32.AND UP0, UPT, UR24, 0x2, UP0 ;  /* 0x000000021800788c */ /* 0x000fc40008701070 */
[----:B------:R-:W-:Y:S02]  /*5a5e0*/  UISETP.NE.U32.AND UP1, UPT, UR6, 0x1, UPT ;  /* 0x000000010600788c */ /* 0x000fe4000bf25070 */
[----:B------:R-:W-:Y:S02]  /*5a5f0*/  USEL UR9, URZ, 0x1, !UP0 ;  /* 0x000000013f097887 */ /* 0x000fe4000c000000 */
[----:B------:R-:W-:Y:S02]  /*5a600*/  UISETP.GT.U32.AND UP1, UPT, UR24, 0x1, !UP1 ;  /* 0x000000011800788c */ /* 0x000fe4000cf24070 */
[----:B------:R-:W-:Y:S02]  /*5a610*/  ULOP3.LUT UR5, UR5, 0x1, URZ, 0xc0, !UPT ;  /* 0x0000000105057892 */ /* 0x000fe4000f8ec03f */
[----:B------:R-:W-:-:S04]  /*5a620*/  USEL UR6, URZ, 0x1, !UP1 ;  /* 0x000000013f067887 */ /* 0x000fc8000c800000 */
[----:B------:R-:W-:Y:S01]  /*5a630*/  ULOP3.LUT UR4, UR6, UR4, UR9, 0x96, !UPT ;  /* 0x0000000406047292 */ /* 0x000fe2000f8e9609 */
[----:B--2---:R-:W-:Y:S11]  /*5a640*/  @P0 BRA `(.L_x_1061) ;  /* 0xfffffa6800680947 */ /* 0x004ff6000383ffff */
[----:B------:R-:W-:Y:S05]  /*5a650*/  EXIT ;  /* 0x000000000000794d */ /* 0x000fea0003800000 */
.L_x_3:
[----:B------:R-:W2:Y:S01]  /*5a660*/  LDL R18, [R1+0xc54] ;  /* 0x000c540001127983 */ /* 0x000ea20000100800 */
[----:B------:R-:W-:-:S03]  /*5a670*/  ULDC.64 UR4, c[0x0][0x650] ;  /* 0x0001940000047ab9 */ /* 0x000fc60000000a00 */
[----:B------:R-:W3:Y:S01]  /*5a680*/  LDL R19, [R1+0xc50] ;  /* 0x000c500001137983 */ /* 0x000ee20000100800 */
[----:B------:R-:W-:Y:S01]  /*5a690*/  PRMT R0, RZ, 0x7610, R0 ;  /* 0x00007610ff007816 */ /* 0x000fe20000000000 */
[----:B------:R-:W-:Y:S01]  /*5a6a0*/  IMAD.MOV.U32 R5, RZ, RZ, -0x1 ;  /* 0xffffffffff057424 */ /* 0x000fe200078e00ff */
[----:B------:R-:W-:Y:S01]  /*5a6b0*/  MOV R4, 0xffffffff ;  /* 0xffffffff00047802 */ /* 0x000fe20000000f00 */
[----:B------:R-:W-:Y:S01]  /*5a6c0*/  IMAD.MOV.U32 R10, RZ, RZ, -0x1 ;  /* 0xffffffffff0a7424 */ /* 0x000fe200078e00ff */
[----:B--2---:R-:W-:-:S04]  /*5a6d0*/  ISETP.GE.U32.AND P0, PT, R18, UR4, PT ;  /* 0x0000000412007c0c */ /* 0x004fc8000bf06070 */
[----:B---3--:R-:W-:-:S13]  /*5a6e0*/  ISETP.GE.U32.AND.EX P0, PT, R19, UR5, PT, P0 ;  /* 0x0000000513007c0c */ /* 0x008fda000bf06100 */
[----:B------:R-:W-:Y:S05]  /*5a6f0*/  @P0 BRA `(.L_x_1062) ;  /* 0x0000000400600947 */ /* 0x000fea0003800000 */
[----:B------:R-:W0:Y:S01]  /*5a700*/  LDC.64 R12, c[0x0][0x628] ;  /* 0x00018a00ff0c7b82 */ /* 0x000e220000000a00 */
[----:B------:R-:W-:Y:S01]  /*5a710*/  MOV R8, R18 ;  /* 0x0000001200087202 */ /* 0x000fe20000000f00 */
[----:B------:R-:W-:-:S06]  /*5a720*/  IMAD.MOV.U32 R9, RZ, RZ, R19 ;  /* 0x000000ffff097224 */ /* 0x000fcc00078e0013 */
[----:B------:R-:W1:Y:S08]  /*5a730*/  LDC R14, c[0x0][0x630] ;  /* 0x00018c00ff0e7b82 */ /* 0x000e700000000800 */
[----:B------:R-:W2:Y:S01]  /*5a740*/  LDC.64 R16, c[0x0][0x620] ;  /* 0x00018800ff107b82 */ /* 0x000ea20000000a00 */
[----:B0-----:R-:W-:-:S04]  /*5a750*/  ISETP.NE.U32.AND P0, PT, R12, RZ, PT ;  /* 0x000000ff0c00720c */ /* 0x001fc80003f05070 */
[----:B------:R-:W-:-:S13]  /*5a760*/  ISETP.NE.AND.EX P0, PT, R13, RZ, PT, P0 ;  /* 0x000000ff0d00720c */ /* 0x000fda0003f05300 */
[----:B-12---:R-:W-:Y:S05]  /*5a770*/  @!P0 BRA `(.L_x_1063) ;  /* 0x0000000000288947 */ /* 0x006fea0003800000 */
[----:B------:R-:W0:Y:S02]  /*5a780*/  LDC R0, c[0x0][0x634] ;  /* 0x00018d00ff007b82 */ /* 0x000e240000000800 */
        /* <DEDUP_REMOVED lines=9> */
.L_x_1063:
[-CC-:B------:R-:W-:Y:S01]  /*5a820*/  SHF.R.U64 R10, R8, R14.reuse, R9.reuse ;  /* 0x0000000e080a7219 */ /* 0x180fe20000001209 */
[----:B------:R-:W0:Y:S01]  /*5a830*/  LDC R6, c[0x0][0x618] ;  /* 0x00018600ff067b82 */ /* 0x000e220000000800 */
[----:B------:R-:W-:Y:S01]  /*5a840*/  SHF.R.U32.HI R0, RZ, R14, R9 ;  /* 0x0000000eff007219 */ /* 0x000fe20000011609 */
[----:B------:R-:W-:Y:S01]  /*5a850*/  ULDC UR4, c[0x0][0x150] ;  /* 0x0000540000047ab9 */ /* 0x000fe20000000800 */
[----:B------:R-:W-:Y:S01]  /*5a860*/  IADD3 R3, P0, RZ, -R10, RZ ;  /* 0x8000000aff037210 */ /* 0x000fe20007f1e0ff */
[----:B------:R-:W-:Y:S01]  /*5a870*/  IMAD.MOV.U32 R5, RZ, RZ, R19 ;  /* 0x000000ffff057224 */ /* 0x000fe200078e0013 */
[----:B------:R-:W-:Y:S02]  /*5a880*/  I2FP.F32.U32 R8, R2 ;  /* 0x0000000200087245 */ /* 0x000fe40000201000 */
[----:B------:R-:W-:Y:S01]  /*5a890*/  MOV R4, R18 ;  /* 0x0000001200047202 */ /* 0x000fe20000000f00 */
[----:B------:R-:W1:Y:S01]  /*5a8a0*/  LDC.64 R20, c[0x0][0x640] ;  /* 0x00019000ff147b82 */ /* 0x000e620000000a00 */
[----:B------:R-:W-:-:S02]  /*5a8b0*/  IMAD.X R7, RZ, RZ, ~R0, P0 ;  /* 0x000000ffff077224 */ /* 0x000fc400000e0e00 */
[----:B------:R-:W-:Y:S01]  /*5a8c0*/  FMUL R9, R8, UR4 ;  /* 0x0000000408097c20 */ /* 0x000fe20008400000 */
[----:B------:R-:W-:Y:S01]  /*5a8d0*/  ULDC UR4, c[0x0][0x154] ;  /* 0x0000550000047ab9 */ /* 0x000fe20000000800 */
[----:B------:R-:W-:-:S03]  /*5a8e0*/  IMAD.WIDE.U32 R4, R3, R16, R4 ;  /* 0x0000001003047225 */ /* 0x000fc600078e0004 */
[----:B------:R-:W2:Y:S01]  /*5a8f0*/  LDC R13, c[0x0][0x144] ;  /* 0x00005100ff0d7b82 */ /* 0x000ea20000000800 */
[----:B------:R-:W-:Y:S01]  /*5a900*/  IMAD R0, R7, R16, RZ ;  /* 0x0000001007007224 */ /* 0x000fe200078e02ff */
[----:B------:R-:W3:Y:S03]  /*5a910*/  F2I.U32.TRUNC.NTZ R9, R9 ;  /* 0x0000000900097305 */ /* 0x000ee6000020f000 */
[----:B------:R-:W-:-:S03]  /*5a920*/  IMAD R3, R3, R17, R0 ;  /* 0x0000001103037224 */ /* 0x000fc600078e0200 */
[----:B------:R-:W4:Y:S02]  /*5a930*/  LDC R12, c[0x0][0x608] ;  /* 0x00018200ff0c7b82 */ /* 0x000f240000000800 */
[----:B------:R-:W-:-:S04]  /*5a940*/  IADD3 R3, R5, R3, RZ ;  /* 0x0000000305037210 */ /* 0x000fc80007ffe0ff */
[-C--:B0-----:R-:W-:Y:S02]  /*5a950*/  SHF.R.U64 R8, R4, R6.reuse, R3 ;  /* 0x0000000604087219 */ /* 0x081fe40000001203 */
[----:B------:R-:W0:Y:S01]  /*5a960*/  LDC R7, c[0x0][0x658] ;  /* 0x00019600ff077b82 */ /* 0x000e220000000800 */
[----:B------:R-:W-:Y:S01]  /*5a970*/  I2FP.F32.U32 R4, R11 ;  /* 0x0000000b00047245 */ /* 0x000fe20000201000 */
[----:B---3--:R-:W-:Y:S01]  /*5a980*/  IMAD.MOV R0, RZ, RZ, -R9 ;  /* 0x000000ffff007224 */ /* 0x008fe200078e0a09 */
[----:B-1----:R-:W-:Y:S02]  /*5a990*/  ISETP.NE.U32.AND P0, PT, R20, RZ, PT ;  /* 0x000000ff1400720c */ /* 0x002fe40003f05070 */
[----:B------:R-:W-:Y:S01]  /*5a9a0*/  SHF.R.U32.HI R3, RZ, R6, R3 ;  /* 0x00000006ff037219 */ /* 0x000fe20000011603 */
[----:B------:R-:W-:Y:S01]  /*5a9b0*/  FMUL R4, R4, UR4 ;  /* 0x0000000404047c20 */ /* 0x000fe20008400000 */
[----:B------:R-:W-:Y:S01]  /*5a9c0*/  ISETP.NE.AND.EX P0, PT, R21, RZ, PT, P0 ;  /* 0x000000ff1500720c */ /* 0x000fe20003f05300 */
[----:B------:R-:W1:Y:S01]  /*5a9d0*/  LDC R14, c[0x0][0x148] ;  /* 0x00005200ff0e7b82 */ /* 0x000e620000000800 */
[----:B--2---:R-:W-:Y:S01]  /*5a9e0*/  IMAD R18, R13, R0, R2 ;  /* 0x000000000d127224 */ /* 0x004fe200078e0202 */
[----:B------:R-:W-:Y:S01]  /*5a9f0*/  MOV R6, 0xffffffff ;  /* 0xffffffff00067802 */ /* 0x000fe20000000f00 */
[----:B------:R-:W-:-:S05]  /*5aa00*/  IMAD.MOV.U32 R2, RZ, RZ, 0x1 ;  /* 0x00000001ff027424 */ /* 0x000fca00078e00ff */
[----:B------:R-:W2:Y:S01]  /*5aa10*/  LDC R16, c[0x0][0x600] ;  /* 0x00018000ff107b82 */ /* 0x000ea20000000800 */
[-CC-:B----4-:R-:W-:Y:S02]  /*5aa20*/  SHF.R.U64 R13, R8, R12.reuse, R3.reuse ;  /* 0x0000000c080d7219 */ /* 0x190fe40000001203 */
[----:B------:R-:W-:Y:S02]  /*5aa30*/  SHF.R.U32.HI R0, RZ, R12, R3 ;  /* 0x0000000cff007219 */ /* 0x000fe40000011603 */
[----:B------:R3:W4:Y:S03]  /*5aa40*/  F2I.U32.TRUNC.NTZ R12, R4 ;  /* 0x00000004000c7305 */ /* 0x000726000020f000 */
[----:B------:R-:W1:Y:S01]  /*5aa50*/  LDC R17, c[0x0][0x648] ;  /* 0x00019200ff117b82 */ /* 0x000e620000000800 */
[-C--:B0-----:R-:W-:Y:S02]  /*5aa60*/  SHF.L.U32 R6, R6, R7.reuse, RZ ;  /* 0x0000000706067219 */ /* 0x081fe400000006ff */
[----:B------:R-:W-:-:S02]  /*5aa70*/  SHF.R.U64 R15, R13, R7, R0 ;  /* 0x000000070d0f7219 */ /* 0x000fc40000001200 */
[-C--:B------:R-:W-:Y:S02]  /*5aa80*/  SHF.L.U32 R22, R2, R7.reuse, RZ ;  /* 0x0000000702167219 */ /* 0x080fe400000006ff */
[----:B------:R-:W-:Y:S01]  /*5aa90*/  SHF.R.U32.HI R3, RZ, R7, R0 ;  /* 0x00000007ff037219 */ /* 0x000fe20000011600 */
[----:B------:R-:W0:Y:S01]  /*5aaa0*/  LDC R19, c[0x0][0x638] ;  /* 0x00018e00ff137b82 */ /* 0x000e220000000800 */
[----:B------:R-:W-:Y:S02]  /*5aab0*/  LOP3.LUT R24, RZ, R6, RZ, 0x33, !PT ;  /* 0x00000006ff187212 */ /* 0x000fe400078e33ff */
[----:B------:R-:W-:-:S05]  /*5aac0*/  MOV R2, R15 ;  /* 0x0000000f00027202 */ /* 0x000fca0000000f00 */
        /* <DEDUP_REMOVED lines=12> */
.L_x_1064:
[----:B-1----:R-:W-:Y:S01]  /*5ab90*/  SHF.R.U64 R3, R2, R17, R3 ;  /* 0x0000001102037219 */ /* 0x002fe20000001203 */
[----:B--2---:R-:W-:Y:S01]  /*5aba0*/  VIADD R7, R16, 0xffffffff ;  /* 0xffffffff10077836 */ /* 0x004fe20000000000 */
[----:B------:R-:W-:Y:S01]  /*5abb0*/  LOP3.LUT R0, R13, R24, RZ, 0xc0, !PT ;  /* 0x000000180d007212 */ /* 0x000fe200078ec0ff */
[----:B------:R-:W-:Y:S01]  /*5abc0*/  IMAD.MOV.U32 R4, RZ, RZ, 0x1 ;  /* 0x00000001ff047424 */ /* 0x000fe200078e00ff */
[----:B------:R-:W-:Y:S02]  /*5abd0*/  IADD3 R12, -R12, RZ, RZ ;  /* 0x000000ff0c0c7210 */ /* 0x000fe40007ffe1ff */
[----:B------:R-:W-:Y:S01]  /*5abe0*/  IADD3 R2, -R3, RZ, RZ ;  /* 0x000000ff03027210 */ /* 0x000fe20007ffe1ff */
[----:B------:R-:W-:Y:S01]  /*5abf0*/  IMAD R5, R22, R3, R0 ;  /* 0x0000000316057224 */ /* 0x000fe200078e0200 */
[----:B------:R-:W-:Y:S01]  /*5ac00*/  LOP3.LUT R3, R8, R7, RZ, 0xc0, !PT ;  /* 0x0000000708037212 */ /* 0x000fe200078ec0ff */
[----:B------:R-:W-:Y:S02]  /*5ac10*/  @P4 IMAD R18, R14, R12, R11 ;  /* 0x0000000c0e124224 */ /* 0x000fe400078e020b */
[----:B0-----:R-:W-:-:S02]  /*5ac20*/  IMAD R0, R2, R19, R15 ;  /* 0x0000001302007224 */ /* 0x001fc400078e020f */
[----:B------:R-:W-:Y:S02]  /*5ac30*/  IMAD R5, R5, R23, R18 ;  /* 0x0000001705057224 */ /* 0x000fe400078e0212 */
[----:B------:R-:W-:Y:S01]  /*5ac40*/  IMAD R2, R0, R16, R3 ;  /* 0x0000001000027224 */ /* 0x000fe200078e0203 */
[----:B------:R-:W-:-:S04]  /*5ac50*/  PRMT R0, R4, 0x7610, R0 ;  /* 0x0000761004007816 */ /* 0x000fc80000000000 */
[----:B------:R-:W-:Y:S02]  /*5ac60*/  SEL R4, R2, R5, !P4 ;  /* 0x0000000502047207 */ /* 0x000fe40006000000 */
[----:B------:R-:W-:-:S07]  /*5ac70*/  SEL R5, R5, R2, !P4 ;  /* 0x0000000205057207 */ /* 0x000fce0006000000 */
.L_x_1062:
[----:B------:R-:W-:-:S08]  /*5ac80*/  NOP ;  /* 0x0000000000007918 */ /* 0x000fd00000000000 */
[----:B------:R-:W0:-:S00]  /*5ac90*/  USETMAXREG.DEALLOC.CTAPOOL 0x18 ;  /* 0x00000018000079c8 */ /* 0x000e0000080e0500 */
[----:B------:R-:W-:-:S13]  /*5aca0*/  ISETP.NE.AND P0, PT, RZ, UR6, PT ;  /* 0x00000006ff007c0c */ /* 0x000fda000bf05270 */
[----:B------:R-:W-:Y:S05]  /*5acb0*/  @P0 EXIT ;  /* 0x000000000000094d */ /* 0x000fea0003800000 */
[----:B0-----:R-:W-:Y:S01]  /*5acc0*/  LOP3.LUT P0, RZ, R0, 0xff, RZ, 0xc0, !PT ;  /* 0x000000ff00ff7812 */ /* 0x001fe2000780c0ff */
[----:B------:R-:W-:Y:S01]  /*5acd0*/  IMAD.MOV.U32 R6, RZ, RZ, RZ ;  /* 0x000000ffff067224 */ /* 0x000fe200078e00ff */
[----:B------:R-:W-:-:S11]  /*5ace0*/  MOV R0, 0x1 ;  /* 0x0000000100007802 */ /* 0x000fd60000000f00 */
[----:B------:R-:W-:Y:S05]  /*5acf0*/  @!P0 BRA `(.L_x_1065) ;  /* 0x0000000c004c8947 */ /* 0x000fea0003800000 */
[----:B------:R-:W0:Y:S01]  /*5ad00*/  LDC R0, c[0x0][0x28c] ;  /* 0x0000a300ff007b82 */ /* 0x000e220000000800 */
[----:B------:R-:W1:Y:S01]  /*5ad10*/  S2R R2, SR_TID.X ;  /* 0x0000000000027919 */ /* 0x000e620000002100 */
[----:B------:R-:W-:Y:S01]  /*5ad20*/  ULDC UR8, c[0x0][0xc] ;  /* 0x0000030000087ab9 */ /* 0x000fe20000000800 */
[----:B------:R-:W-:Y:S01]  /*5ad30*/  ULDC UR9, c[0x0][0x10] ;  /* 0x0000040000097ab9 */ /* 0x000fe20000000800 */
[----:B------:R-:W-:Y:S01]  /*5ad40*/  ULDC UR5, c[0x0][0x658] ;  /* 0x0001960000057ab9 */ /* 0x000fe20000000800 */
[----:B------:R-:W-:Y:S01]  /*5ad50*/  UMOV UR6, 0xffffffff ;  /* 0xffffffff00067882 */ /* 0x000fe20000000000 */
[----:B------:R-:W-:Y:S01]  /*5ad60*/  UMOV UR10, 0x1 ;  /* 0x00000001000a7882 */ /* 0x000fe20000000000 */
[----:B------:R-:W-:Y:S01]  /*5ad70*/  UIMAD.WIDE.U32 UR8, UR8, UR9, URZ ;  /* 0x00000009080872a5 */ /* 0x000fe2000f8e003f */
[----:B------:R-:W-:Y:S01]  /*5ad80*/  BSSY B0, `(.L_x_1065) ;  /* 0x00000ca000007945 */ /* 0x000fe20003800000 */
[----:B------:R-:W-:Y:S01]  /*5ad90*/  USHF.L.U32 UR6, UR6, UR5, URZ ;  /* 0x0000000506067299 */ /* 0x000fe2000800063f */
[----:B------:R-:W-:Y:S01]  /*5ada0*/  IMAD.MOV.U32 R9, RZ, RZ, 0x1 ;  /* 0x00000001ff097424 */ /* 0x000fe200078e00ff */
[----:B------:R-:W-:Y:S01]  /*5adb0*/  USHF.L.U32 UR19, UR10, UR5, URZ ;  /* 0x000000050a137299 */ /* 0x000fe2000800063f */
[----:B------:R-:W-:Y:S01]  /*5adc0*/  IMAD.MOV.U32 R6, RZ, RZ, RZ ;  /* 0x000000ffff067224 */ /* 0x000fe200078e00ff */
[----:B------:R-:W-:Y:S01]  /*5add0*/  ULDC UR4, c[0x0][0x600] ;  /* 0x0001800000047ab9 */ /* 0x000fe20000000800 */
[----:B------:R-:W-:Y:S01]  /*5ade0*/  ULDC UR5, c[0x0][0x14] ;  /* 0x0000050000057ab9 */ /* 0x000fe20000000800 */
[----:B------:R-:W-:-:S02]  /*5adf0*/  ULOP3.LUT UR21, UR7, 0x2, URZ, 0xfc, !UPT ;  /* 0x0000000207157892 */ /* 0x000fc4000f8efc3f */
[----:B------:R-:W-:Y:S02]  /*5ae00*/  UIMAD.WIDE.U32 UR22, UR8, UR5, URZ ;  /* 0x00000005081672a5 */ /* 0x000fe4000f8e003f */
[----:B------:R-:W-:Y:S02]  /*5ae10*/  UIMAD UR13, UR9, UR5, URZ ;  /* 0x00000005090d72a4 */ /* 0x000fe4000f8e023f */
[----:B------:R-:W-:Y:S02]  /*5ae20*/  UIADD3 UR4, UR4, -0x1, URZ ;  /* 0xffffffff04047890 */ /* 0x000fe4000fffe03f */
[----:B------:R-:W-:Y:S01]  /*5ae30*/  ULOP3.LUT UR18, URZ, UR6, URZ, 0x33, !UPT ;  /* 0x000000063f127292 */ /* 0x000fe2000f8e333f */
[----:B0-----:R-:W-:Y:S01]  /*5ae40*/  IADD3 R0, R0, 0x7f, RZ ;  /* 0x0000007f00007810 */ /* 0x001fe20007ffe0ff */
[----:B------:R-:W-:Y:S01]  /*5ae50*/  UIADD3 UR13, UR23, UR13, URZ ;  /* 0x0000000d170d7290 */ /* 0x000fe2000fffe03f */
[----:B------:R-:W-:Y:S02]  /*5ae60*/  ULDC.64 UR24, c[0x0][0x198] ;  /* 0x0000660000187ab9 */ /* 0x000fe40000000a00 */
[----:B------:R-:W-:-:S04]  /*5ae70*/  SHF.R.S32.HI R3, RZ, 0x1f, R0 ;  /* 0x0000001fff037819 */ /* 0x000fc80000011400 */
[----:B------:R-:W-:Y:S02]  /*5ae80*/  LEA.HI R3, R3, R0, RZ, 0x7 ;  /* 0x0000000003037211 */ /* 0x000fe400078f38ff */
[C---:B-1----:R-:W-:Y:S02]  /*5ae90*/  LOP3.LUT P3, RZ, R2.reuse, 0x7f, RZ, 0xc0, !PT ;  /* 0x0000007f02ff7812 */ /* 0x042fe4000786c0ff */
[----:B------:R-:W-:Y:S02]  /*5aea0*/  LOP3.LUT P0, RZ, R2, 0x1f, RZ, 0xc0, !PT ;  /* 0x0000001f02ff7812 */ /* 0x000fe4000780c0ff */
[----:B------:R-:W-:Y:S02]  /*5aeb0*/  SHF.R.S32.HI R7, RZ, 0x7, R3 ;  /* 0x00000007ff077819 */ /* 0x000fe40000011403 */
[----:B------:R-:W-:Y:S02]  /*5aec0*/  PLOP3.LUT P0, PT, P0, P3, PT, 0x8a, 0x0 ;  /* 0x000000000000781c */ /* 0x000fe40000707172 */
[----:B------:R-:W-:-:S02]  /*5aed0*/  MOV R0, 0x1 ;  /* 0x0000000100007802 */ /* 0x000fc40000000f00 */
[----:B------:R-:W-:-:S09]  /*5aee0*/  IADD3 R14, R7, 0x1, RZ ;  /* 0x00000001070e7810 */ /* 0x000fd20007ffe0ff */
.L_x_1077:
[----:B------:R-:W-:-:S03]  /*5aef0*/  UMOV UR5, 0xffffffff ;  /* 0xffffffff00057882 */ /* 0x000fc60000000000 */
[----:B------:R-:W-:Y:S05]  /*5af00*/  BRA.DIV UR5, `(.L_x_1066) ;  /* 0x0000000e057c7947 */ /* 0x000fea000b800000 */
[----:B------:R-:W-:-:S13]  /*5af10*/  ELECT P1, URZ, PT ;  /* 0x00000000003f782f */ /* 0x000fda0003820000 */
.L_x_1086:
[----:B------:R-:W0:Y:S01]  /*5af20*/  LDC R2, c[0x0][0x28c] ;  /* 0x0000a300ff027b82 */ /* 0x000e220000000800 */
[----:B------:R-:W-:Y:S01]  /*5af30*/  BSSY B1, `(.L_x_1067) ;  /* 0x0000037000017945 */ /* 0x000fe20003800000 */
[----:B0-----:R-:W-:-:S13]  /*5af40*/  ISETP.LT.OR P1, PT, R2, 0x1, !P1 ;  /* 0x000000010200780c */ /* 0x001fda0004f21670 */
[----:B------:R-:W-:Y:S05]  /*5af50*/  @P1 BRA `(.L_x_1068) ;  /* 0x0000000000d01947 */ /* 0x000fea0003800000 */
[----:B------:R-:W-:Y:S01]  /*5af60*/  IMAD.SHL.U32 R4, R4, 0x200, RZ ;  /* 0x0000020004047824 */ /* 0x000fe200078e00ff */
[----:B------:R-:W-:Y:S01]  /*5af70*/  SHF.L.U32 R5, R5, 0x8, RZ ;  /* 0x0000000805057819 */ /* 0x000fe200000006ff */
[----:B------:R-:W-:Y:S01]  /*5af80*/  IMAD.MOV.U32 R13, RZ, RZ, RZ ;  /* 0x000000ffff0d7224 */ /* 0x000fe200078e00ff */
[----:B------:R-:W-:Y:S01]  /*5af90*/  MOV R3, R14 ;  /* 0x0000000e00037202 */ /* 0x000fe20000000f00 */
[----:B------:R-:W-:Y:S01]  /*5afa0*/  IMAD.MOV.U32 R2, RZ, RZ, R0 ;  /* 0x000000ffff027224 */ /* 0x000fe200078e0000 */
[----:B------:R-:W-:-:S07]  /*5afb0*/  MOV R8, R6 ;  /* 0x0000000600087202 */ /* 0x000fce0000000f00 */
.L_x_1072:
[----:B------:R-:W0:Y:S01]  /*5afc0*/  S2R R12, SR_CgaCtaId ;  /* 0x00000000000c7919 */ /* 0x000e220000008800 */
[----:B------:R-:W-:-:S04]  /*5afd0*/  MOV R11, 0x400 ;  /* 0x00000400000b7802 */ /* 0x000fc80000000f00 */
[----:B0-----:R-:W-:Y:S02]  /*5afe0*/  LEA R15, R12, R11, 0x18 ;  /* 0x0000000b0c0f7211 */ /* 0x001fe400078ec0ff */
[----:B------:R-:W-:Y:S01]  /*5aff0*/  SHF.L.U32 R11, R2, 0x1f, RZ ;  /* 0x0000001f020b7819 */ /* 0x000fe200000006ff */
[----:B------:R-:W0:Y:S02]  /*5b000*/  @!P3 LDC R12, c[0x0][0x500] ;  /* 0x00014000ff0cbb82 */ /* 0x000e240000000800 */
[----:B------:R-:W-:-:S04]  /*5b010*/  IMAD R16, R8, 0x8, R15 ;  /* 0x0000000808107824 */ /* 0x000fc800078e020f */
[----:B------:R-:W1:Y:S02]  /*5b020*/  SYNCS.PHASECHK.TRANS64.TRYWAIT P1, [R16+URZ+0x10], R11 ;  /* 0x0000100b100075a7 */ /* 0x000e64000802017f */
[----:B-1----:R-:W-:Y:S05]  /*5b030*/  @!P1 BRA `(.L_x_1069) ;  /* 0x0000000c00509947 */ /* 0x002fea0003800000 */
.L_x_1087:
[----:B------:R-:W-:Y:S01]  /*5b040*/  UPRMT UR5, UR21, 0x9910, URZ ;  /* 0x0000991015057896 */ /* 0x000fe2000800003f */
[----:B0-----:R0:W-:Y:S03]  /*5b050*/  @!P3 SYNCS.ARRIVE.TRANS64 RZ, [R16+URZ], R12 ;  /* 0x0000000c10ffb9a7 */ /* 0x0011e6000800003f */
[----:B------:R-:W-:-:S06]  /*5b060*/  UISETP.NE.AND UP0, UPT, UR5, 0x2, UPT ;  /* 0x000000020500788c */ /* 0x000fcc000bf05270 */
[----:B------:R-:W-:-:S13]  /*5b070*/  PLOP3.LUT P1, PT, PT, PT, UP0, 0x80, 0x0 ;  /* 0x000000000000781c */ /* 0x000fda0003f2f008 */
[----:B0-----:R-:W-:Y:S05]  /*5b080*/  @P1 BRA `(.L_x_1070) ;  /* 0x0000000000041947 */ /* 0x001fea0003800000 */
[----:B------:R-:W-:Y:S01]  /*5b090*/  BPT.TRAP 0x1 ;  /* 0x000000040000795c */ /* 0x000fe20000300000 */
.L_x_1070:
[----:B------:R-:W-:Y:S05]  /*5b0a0*/  @P0 BRA `(.L_x_1071) ;  /* 0x0000000000040947 */ /* 0x000fea0003800000 */
[----:B------:R-:W-:Y:S01]  /*5b0b0*/  BPT.TRAP 0x1 ;  /* 0x000000040000795c */ /* 0x000fe20000300000 */
.L_x_1071:
[C---:B-1----:R-:W-:Y:S01]  /*5b0c0*/  LEA R11, R8.reuse, R15, 0xf ;  /* 0x0000000f080b7211 */ /* 0x042fe200078e78ff */
[----:B------:R-:W-:Y:S01]  /*5b0d0*/  IMAD R15, R8, 0x10000, R15 ;  /* 0x00010000080f7824 */ /* 0x000fe200078e020f */
[----:B------:R-:W-:Y:S01]  /*5b0e0*/  R2UR UR9, R16 ;  /* 0x00000000100972ca */ /* 0x000fe200000e0000 */
[----:B------:R-:W-:Y:S01]  /*5b0f0*/  VIADD R3, R3, 0xffffffff ;  /* 0xffffffff03037836 */ /* 0x000fe20000000000 */
[----:B------:R-:W-:Y:S01]  /*5b100*/  R2UR UR5, R11 ;  /* 0x000000000b0572ca */ /* 0x000fe200000e0000 */
[----:B------:R-:W-:Y:S01]  /*5b110*/  UIADD3 UR14, UP0, UR24, 0xf0, URZ ;  /* 0x000000f0180e7890 */ /* 0x000fe2000ff1e03f */
[----:B------:R-:W-:Y:S01]  /*5b120*/  R2UR UR6, R15 ;  /* 0x000000000f0672ca */ /* 0x000fe200000e0000 */
[----:B------:R-:W-:Y:S01]  /*5b130*/  UIADD3 UR26, UP1, UR24, 0x1f0, URZ ;  /* 0x000001f0181a7890 */ /* 0x000fe2000ff3e03f */
[----:B------:R-:W-:Y:S01]  /*5b140*/  R2UR UR11, R5 ;  /* 0x00000000050b72ca */ /* 0x000fe200000e0000 */
[----:B------:R-:W-:Y:S01]  /*5b150*/  UIADD3.X UR15, URZ, UR25, URZ, UP0, !UPT ;  /* 0x000000193f0f7290 */ /* 0x000fe200087fe43f */
[----:B------:R-:W-:Y:S01]  /*5b160*/  R2UR UR10, R13 ;  /* 0x000000000d0a72ca */ /* 0x000fe200000e0000 */
[----:B------:R-:W-:Y:S01]  /*5b170*/  UIADD3.X UR27, URZ, UR25, URZ, UP1, !UPT ;  /* 0x000000193f1b7290 */ /* 0x000fe20008ffe43f */
[----:B------:R-:W-:Y:S01]  /*5b180*/  R2UR UR12, R10 ;  /* 0x000000000a0c72ca */ /* 0x000fe200000e0000 */
[----:B------:R-:W-:Y:S01]  /*5b190*/  UMOV UR16, 0x0 ;  /* 0x0000000000107882 */ /* 0x000fe20000000000 */
[----:B------:R-:W-:Y:S01]  /*5b1a0*/  R2UR UR20, R4 ;  /* 0x00000000041472ca */ /* 0x000fe200000e0000 */
[----:B------:R-:W-:Y:S01]  /*5b1b0*/  UMOV UR17, 0x10000000 ;  /* 0x1000000000117882 */ /* 0x000fe20000000000 */
[----:B------:R-:W-:Y:S01]  /*5b1c0*/  ISETP.GT.AND P2, PT, R3, 0x1, PT ;  /* 0x000000010300780c */ /* 0x000fe20003f44270 */
[----:B------:R-:W-:Y:S01]  /*5b1d0*/  UIADD3 UR8, UR5, 0x100, URZ ;  /* 0x0000010005087890 */ /* 0x000fe2000fffe03f */
[----:B------:R-:W-:Y:S01]  /*5b1e0*/  IADD3 R8, R8, 0x1, RZ ;  /* 0x0000000108087810 */ /* 0x000fe20007ffe0ff */
[----:B------:R-:W-:Y:S01]  /*5b1f0*/  UIADD3 UR6, UR6, 0x10100, URZ ;  /* 0x0001010006067890 */ /* 0x000fe2000fffe03f */
[----:B------:R-:W-:-:S02]  /*5b200*/  IADD3 R13, R13, 0x80, RZ ;  /* 0x000000800d0d7810 */ /* 0x000fc40007ffe0ff */
[----:B------:R-:W-:-:S04]  /*5b210*/  ISETP.NE.AND P1, PT, R8, 0x2, PT ;  /* 0x000000020800780c */ /* 0x000fc80003f25270 */
[----:B------:R0:W-:Y:S01]  /*5b220*/  UTMALDG.3D [UR8], [UR14], desc[UR16] ;  /* 0x000010080e0075b4 */ /* 0x0001e20008011000 */
[----:B------:R-:W-:Y:S02]  /*5b230*/  SEL R11, RZ, 0x1, P1 ;  /* 0x00000001ff0b7807 */ /* 0x000fe40000800000 */
[----:B------:R-:W-:Y:S02]  /*5b240*/  SEL R8, R8, RZ, P1 ;  /* 0x000000ff08087207 */ /* 0x000fe40000800000 */
[----:B------:R-:W-:Y:S01]  /*5b250*/  LOP3.LUT R2, R2, R11, RZ, 0x3c, !PT ;  /* 0x0000000b02027212 */ /* 0x000fe200078e3cff */
[----:B0-----:R-:W-:Y:S01]  /*5b260*/  UMOV UR8, UR6 ;  /* 0x0000000600087c82 */ /* 0x001fe20008000000 */
[----:B------:R-:W-:Y:S02]  /*5b270*/  UMOV UR11, UR20 ;  /* 0x00000014000b7c82 */ /* 0x000fe40008000000 */
[----:B------:R0:W-:Y:S02]  /*5b280*/  UTMALDG.3D [UR8], [UR26], desc[UR16] ;  /* 0x000010081a0075b4 */ /* 0x0001e40008011000 */
[----:B0-----:R-:W-:Y:S05]  /*5b290*/  @P2 BRA `(.L_x_1072) ;  /* 0xfffffffc00482947 */ /* 0x001fea000383ffff */
.L_x_1068:
[----:B------:R-:W-:Y:S05]  /*5b2a0*/  BSYNC B1 ;  /* 0x0000000000017941 */ /* 0x000fea0003800000 */
.L_x_1067:
[----:B------:R-:W2:Y:S01]  /*5b2b0*/  LDL.LU R16, [R1+0xc50] ;  /* 0x000c500001107983 */ /* 0x000ea20000300800 */
[----:B------:R-:W-:Y:S01]  /*5b2c0*/  LOP3.LUT P5, RZ, R9, 0xff, RZ, 0xc0, !PT ;  /* 0x000000ff09ff7812 */ /* 0x000fe200078ac0ff */
[----:B------:R-:W-:Y:S01]  /*5b2d0*/  IMAD.IADD R6, R7, 0x1, R6 ;  /* 0x0000000107067824 */ /* 0x000fe200078e0206 */
[----:B------:R-:W-:Y:S01]  /*5b2e0*/  ULDC.64 UR8, c[0x0][0x650] ;  /* 0x0001940000087ab9 */ /* 0x000fe20000000a00 */
[----:B------:R-:W3:Y:S01]  /*5b2f0*/  LDL.LU R15, [R1+0xc54] ;  /* 0x000c5400010f7983 */ /* 0x000ee20000300800 */
[----:B------:R-:W-:Y:S01]  /*5b300*/  BSSY B1, `(.L_x_1073) ;  /* 0x000006f000017945 */ /* 0x000fe20003800000 */
[----:B------:R-:W-:Y:S01]  /*5b310*/  MOV R5, 0xffffffff ;  /* 0xffffffff00057802 */ /* 0x000fe20000000f00 */
[----:B------:R-:W-:Y:S01]  /*5b320*/  IMAD.MOV.U32 R4, RZ, RZ, -0x1 ;  /* 0xffffffffff047424 */ /* 0x000fe200078e00ff */
[----:B------:R-:W-:Y:S02]  /*5b330*/  SHF.R.U32.HI R2, RZ, 0x1, R6 ;  /* 0x00000001ff027819 */ /* 0x000fe40000011606 */
[----:B------:R-:W-:-:S02]  /*5b340*/  ISETP.GT.U32.AND P1, PT, R6, 0x1, PT ;  /* 0x000000010600780c */ /* 0x000fc40003f24070 */
[----:B------:R-:W-:Y:S02]  /*5b350*/  LOP3.LUT R2, R2, 0x1, RZ, 0xc0, !PT ;  /* 0x0000000102027812 */ /* 0x000fe400078ec0ff */
[----:B------:R-:W0:Y:S01]  /*5b360*/  @P5 S2R R3, SR_CgaCtaId ;  /* 0x0000000000035919 */ /* 0x000e220000008800 */
[C---:B------:R-:W-:Y:S02]  /*5b370*/  ISETP.LT.U32.AND P1, PT, R7.reuse, 0x2, P1 ;  /* 0x000000020700780c */ /* 0x040fe40000f21070 */
[----:B------:R-:W-:Y:S02]  /*5b380*/  ISETP.NE.U32.AND P2, PT, R2, 0x1, PT ;  /* 0x000000010200780c */ /* 0x000fe40003f45070 */
[----:B------:R-:W-:Y:S02]  /*5b390*/  @P5 MOV R2, 0x400 ;  /* 0x0000040000025802 */ /* 0x000fe40000000f00 */
[----:B------:R-:W-:Y:S02]  /*5b3a0*/  ISETP.GT.U32.AND P2, PT, R7, 0x1, !P2 ;  /* 0x000000010700780c */ /* 0x000fe40005744070 */
[----:B------:R-:W-:-:S02]  /*5b3b0*/  LOP3.LUT R6, R6, 0x1, RZ, 0xc0, !PT ;  /* 0x0000000106067812 */ /* 0x000fc400078ec0ff */
[----:B------:R-:W-:Y:S02]  /*5b3c0*/  MOV R10, 0xffffffff ;  /* 0xffffffff000a7802 */ /* 0x000fe40000000f00 */
[----:B------:R-:W-:Y:S02]  /*5b3d0*/  PRMT R9, RZ, 0x7610, R9 ;  /* 0x00007610ff097816 */ /* 0x000fe40000000009 */
[----:B0-----:R-:W-:Y:S02]  /*5b3e0*/  @P5 LEA R2, R3, R2, 0x18 ;  /* 0x0000000203025211 */ /* 0x001fe400078ec0ff */
[----:B------:R-:W-:Y:S02]  /*5b3f0*/  SEL R3, RZ, 0x1, !P1 ;  /* 0x00000001ff037807 */ /* 0x000fe40004800000 */
[----:B------:R0:W-:Y:S02]  /*5b400*/  @P5 SYNCS.ARRIVE.TRANS64.A1T0 RZ, [R2+URZ+0x38], RZ ;  /* 0x000038ff02ff59a7 */ /* 0x0001e4000810003f */
[----:B0-----:R-:W-:-:S04]  /*5b410*/  SEL R2, RZ, 0x1, !P2 ;  /* 0x00000001ff027807 */ /* 0x001fc80005000000 */
[----:B------:R-:W-:Y:S02]  /*5b420*/  LOP3.LUT R0, R2, R0, R3, 0x96, !PT ;  /* 0x0000000002007212 */ /* 0x000fe400078e9603 */
[----:B------:R-:W-:Y:S02]  /*5b430*/  PRMT R2, RZ, 0x7610, R2 ;  /* 0x00007610ff027816 */ /* 0x000fe40000000002 */
[----:B---3--:R-:W-:-:S04]  /*5b440*/  IADD3 R15, P1, R15, UR22, RZ ;  /* 0x000000160f0f7c10 */ /* 0x008fc8000ff3e0ff */
[----:B--2---:R-:W-:Y:S01]  /*5b450*/  IADD3.X R16, R16, UR13, RZ, P1, !PT ;  /* 0x0000000d10107c10 */ /* 0x004fe20008ffe4ff */
[----:B------:R0:W-:Y:S01]  /*5b460*/  STL [R1+0xc54], R15 ;  /* 0x000c540f01007387 */ /* 0x0001e20000100800 */
[----:B------:R-:W-:-:S03]  /*5b470*/  ISETP.GE.U32.AND P1, PT, R15, UR8, PT ;  /* 0x000000080f007c0c */ /* 0x000fc6000bf26070 */
[----:B------:R0:W-:Y:S01]  /*5b480*/  STL [R1+0xc50], R16 ;  /* 0x000c501001007387 */ /* 0x0001e20000100800 */
[----:B------:R-:W-:-:S13]  /*5b490*/  ISETP.GE.U32.AND.EX P1, PT, R16, UR9, PT, P1 ;  /* 0x0000000910007c0c */ /* 0x000fda000bf26110 */
[----:B0-----:R-:W-:Y:S05]  /*5b4a0*/  @P1 BRA `(.L_x_1074) ;  /* 0x0000000400501947 */ /* 0x001fea0003800000 */
[----:B------:R-:W0:Y:S01]  /*5b4b0*/  S2R R8, SR_CTAID.X ;  /* 0x0000000000087919 */ /* 0x000e220000002500 */
[----:B------:R-:W-:Y:S01]  /*5b4c0*/  ULDC UR5, c[0x0][0x150] ;  /* 0x0000540000057ab9 */ /* 0x000fe20000000800 */
[----:B------:R-:W1:Y:S01]  /*5b4d0*/  LDC R3, c[0x0][0x144] ;  /* 0x00005100ff037b82 */ /* 0x000e620000000800 */
[----:B------:R-:W-:Y:S01]  /*5b4e0*/  ULDC.64 UR8, c[0x0][0x628] ;  /* 0x00018a0000087ab9 */ /* 0x000fe20000000a00 */
[----:B------:R-:W2:Y:S01]  /*5b4f0*/  S2R R5, SR_CTAID.Y ;  /* 0x0000000000057919 */ /* 0x000ea20000002600 */
[----:B------:R-:W-:Y:S01]  /*5b500*/  ISETP.NE.U32.AND P1, PT, RZ, UR8, PT ;  /* 0x00000008ff007c0c */ /* 0x000fe2000bf25070 */
[----:B------:R-:W-:-:S03]  /*5b510*/  ULDC UR6, c[0x0][0x630] ;  /* 0x00018c0000067ab9 */ /* 0x000fc60000000800 */
[----:B------:R-:W-:Y:S01]  /*5b520*/  ISETP.NE.AND.EX P1, PT, RZ, UR9, PT, P1 ;  /* 0x00000009ff007c0c */ /* 0x000fe2000bf25310 */
[----:B------:R-:W3:Y:S01]  /*5b530*/  LDC R12, c[0x0][0x148] ;  /* 0x00005200ff0c7b82 */ /* 0x000ee20000000800 */
[----:B0-----:R-:W-:Y:S02]  /*5b540*/  I2FP.F32.U32 R2, R8 ;  /* 0x0000000800027245 */ /* 0x001fe40000201000 */
[----:B--2---:R-:W-:-:S03]  /*5b550*/  I2FP.F32.U32 R4, R5 ;  /* 0x0000000500047245 */ /* 0x004fc60000201000 */
[----:B------:R-:W-:Y:S01]  /*5b560*/  FMUL R2, R2, UR5 ;  /* 0x0000000502027c20 */ /* 0x000fe20008400000 */
[----:B------:R-:W-:Y:S02]  /*5b570*/  ULDC UR5, c[0x0][0x154] ;  /* 0x0000550000057ab9 */ /* 0x000fe40000000800 */
[----:B------:R-:W-:-:S03]  /*5b580*/  FMUL R10, R4, UR5 ;  /* 0x00000005040a7c20 */ /* 0x000fc60008400000 */
[----:B------:R-:W0:Y:S08]  /*5b590*/  F2I.U32.TRUNC.NTZ R2, R2 ;  /* 0x0000000200027305 */ /* 0x000e30000020f000 */
[----:B------:R-:W2:Y:S01]  /*5b5a0*/  F2I.U32.TRUNC.NTZ R10, R10 ;  /* 0x0000000a000a7305 */ /* 0x000ea2000020f000 */
[----:B0-----:R-:W-:Y:S02]  /*5b5b0*/  IMAD.MOV R4, RZ, RZ, -R2 ;  /* 0x000000ffff047224 */ /* 0x001fe400078e0a02 */
[----:B------:R-:W-:-:S02]  /*5b5c0*/  IMAD.MOV.U32 R2, RZ, RZ, R15 ;  /* 0x000000ffff027224 */ /* 0x000fc400078e000f */
[----:B-1----:R-:W-:Y:S01]  /*5b5d0*/  IMAD R8, R3, R4, R8 ;  /* 0x0000000403087224 */ /* 0x002fe200078e0208 */
[----:B--2---:R-:W-:-:S05]  /*5b5e0*/  IADD3 R3, -R10, RZ, RZ ;  /* 0x000000ff0a037210 */ /* 0x004fca0007ffe1ff */
[----:B---3--:R-:W-:Y:S01]  /*5b5f0*/  @P4 IMAD R8, R12, R3, R5 ;  /* 0x000000030c084224 */ /* 0x008fe200078e0205 */
[----:B------:R-:W-:Y:S01]  /*5b600*/  MOV R3, R16 ;  /* 0x0000001000037202 */ /* 0x000fe20000000f00 */
[----:B------:R-:W-:Y:S06]  /*5b610*/  @!P1 BRA `(.L_x_1075) ;  /* 0x0000000000289947 */ /* 0x000fec0003800000 */
[----:B------:R-:W-:Y:S02]  /*5b620*/  ULDC UR5, c[0x0][0x634] ;  /* 0x00018d0000057ab9 */ /* 0x000fe40000000800 */
[----:B------:R-:W-:-:S05]  /*5b630*/  IADD3 R3, P1, R15, UR5, RZ ;  /* 0x000000050f037c10 */ /* 0x000fca000ff3e0ff */
[----:B------:R-:W-:-:S04]  /*5b640*/  IMAD.X R11, RZ, RZ, R16, P1 ;  /* 0x000000ffff0b7224 */ /* 0x000fc800008e0610 */
[----:B------:R-:W-:-:S04]  /*5b650*/  IMAD.WIDE.U32 R4, R11, UR8, RZ ;  /* 0x000000080b047c25 */ /* 0x000fc8000f8e00ff */
[----:B------:R-:W-:-:S04]  /*5b660*/  IMAD.WIDE.U32 R4, P1, R3, UR9, R4 ;  /* 0x0000000903047c25 */ /* 0x000fc8000f820004 */
[----:B------:R-:W-:-:S04]  /*5b670*/  IMAD.WIDE.U32 R2, R3, UR8, RZ ;  /* 0x0000000803027c25 */ /* 0x000fc8000f8e00ff */
[----:B------:R-:W-:Y:S01]  /*5b680*/  IMAD.MOV.U32 R2, RZ, RZ, R5 ;  /* 0x000000ffff027224 */ /* 0x000fe200078e0005 */
[----:B------:R-:W-:Y:S02]  /*5b690*/  IADD3 RZ, P2, R3, R4, RZ ;  /* 0x0000000403ff7210 */ /* 0x000fe40007f5e0ff */
[----:B------:R-:W-:-:S03]  /*5b6a0*/  IADD3.X R3, RZ, RZ, RZ, P1, !PT ;  /* 0x000000ffff037210 */ /* 0x000fc60000ffe4ff */
[----:B------:R-:W-:-:S08]  /*5b6b0*/  IMAD.WIDE.U32.X R2, R11, UR9, R2, P2 ;  /* 0x000000090b027c25 */ /* 0x000fd000090e0402 */
.L_x_1075:
[--C-:B------:R-:W-:Y:S01]  /*5b6c0*/  SHF.R.U64 R10, R2, UR6, R3.reuse ;  /* 0x00000006020a7c19 */ /* 0x100fe20008001203 */
[----:B------:R-:W-:Y:S01]  /*5b6d0*/  ULDC.64 UR8, c[0x0][0x620] ;  /* 0x0001880000087ab9 */ /* 0x000fe20000000a00 */
[----:B------:R-:W-:Y:S01]  /*5b6e0*/  SHF.R.U32.HI R2, RZ, UR6, R3 ;  /* 0x00000006ff027c19 */ /* 0x000fe20008011603 */
[----:B------:R-:W-:Y:S01]  /*5b6f0*/  ULDC UR5, c[0x0][0x618] ;  /* 0x0001860000057ab9 */ /* 0x000fe20000000800 */
[----:B------:R-:W-:Y:S02]  /*5b700*/  IADD3 R11, P1, RZ, -R10, RZ ;  /* 0x8000000aff0b7210 */ /* 0x000fe40007f3e0ff */
[----:B------:R-:W-:Y:S02]  /*5b710*/  MOV R3, R16 ;  /* 0x0000001000037202 */ /* 0x000fe40000000f00 */
[----:B------:R-:W-:-:S05]  /*5b720*/  IADD3.X R2, RZ, ~R2, RZ, P1, !PT ;  /* 0x80000002ff027210 */ /* 0x000fca0000ffe4ff */
[----:B------:R-:W-:-:S04]  /*5b730*/  IMAD R2, R2, UR8, RZ ;  /* 0x0000000802027c24 */ /* 0x000fc8000f8e02ff */
[----:B------:R-:W-:Y:S02]  /*5b740*/  IMAD R5, R11, UR9, R2 ;  /* 0x000000090b057c24 */ /* 0x000fe4000f8e0202 */
[----:B------:R-:W-:-:S04]  /*5b750*/  IMAD.MOV.U32 R2, RZ, RZ, R15 ;  /* 0x000000ffff027224 */ /* 0x000fc800078e000f */
[----:B------:R-:W-:Y:S01]  /*5b760*/  IMAD.WIDE.U32 R2, R11, UR8, R2 ;  /* 0x000000080b027c25 */ /* 0x000fe2000f8e0002 */
[----:B------:R-:W-:Y:S02]  /*5b770*/  ULDC.64 UR8, c[0x0][0x640] ;  /* 0x0001900000087ab9 */ /* 0x000fe40000000a00 */
[----:B------:R-:W-:Y:S01]  /*5b780*/  ISETP.NE.U32.AND P1, PT, RZ, UR8, PT ;  /* 0x00000008ff007c0c */ /* 0x000fe2000bf25070 */
[----:B------:R-:W-:-:S03]  /*5b790*/  IMAD.IADD R3, R3, 0x1, R5 ;  /* 0x0000000103037824 */ /* 0x000fc600078e0205 */
[----:B------:R-:W-:Y:S02]  /*5b7a0*/  ISETP.NE.AND.EX P1, PT, RZ, UR9, PT, P1 ;  /* 0x00000009ff007c0c */ /* 0x000fe4000bf25310 */
[--C-:B------:R-:W-:Y:S02]  /*5b7b0*/  SHF.R.U64 R11, R2, UR5, R3.reuse ;  /* 0x00000005020b7c19 */ /* 0x100fe40008001203 */
[----:B------:R-:W-:Y:S01]  /*5b7c0*/  SHF.R.U32.HI R2, RZ, UR5, R3 ;  /* 0x00000005ff027c19 */ /* 0x000fe20008011603 */
[----:B------:R-:W-:-:S03]  /*5b7d0*/  ULDC UR5, c[0x0][0x608] ;  /* 0x0001820000057ab9 */ /* 0x000fc60000000800 */
[--C-:B------:R-:W-:Y:S02]  /*5b7e0*/  SHF.R.U32.HI R3, RZ, UR5, R2.reuse ;  /* 0x00000005ff037c19 */ /* 0x100fe40008011602 */
[----:B------:R-:W-:Y:S01]  /*5b7f0*/  SHF.R.U64 R12, R11, UR5, R2 ;  /* 0x000000050b0c7c19 */ /* 0x000fe20008001202 */
[----:B------:R-:W-:Y:S02]  /*5b800*/  ULDC UR5, c[0x0][0x658] ;  /* 0x0001960000057ab9 */ /* 0x000fe40000000800 */
[--C-:B------:R-:W-:Y:S02]  /*5b810*/  SHF.R.U32.HI R15, RZ, UR5, R3.reuse ;  /* 0x00000005ff0f7c19 */ /* 0x100fe40008011603 */
[----:B------:R-:W-:-:S03]  /*5b820*/  SHF.R.U64 R13, R12, UR5, R3 ;  /* 0x000000050c0d7c19 */ /* 0x000fc60008001203 */
[----:B------:R-:W-:Y:S01]  /*5b830*/  IMAD.MOV.U32 R3, RZ, RZ, R15 ;  /* 0x000000ffff037224 */ /* 0x000fe200078e000f */
[----:B------:R-:W-:Y:S01]  /*5b840*/  MOV R2, R13 ;  /* 0x0000000d00027202 */ /* 0x000fe20000000f00 */
[----:B------:R-:W-:Y:S06]  /*5b850*/  @!P1 BRA `(.L_x_1076) ;  /* 0x0000000000289947 */ /* 0x000fec0003800000 */
[----:B------:R-:W-:Y:S02]  /*5b860*/  ULDC UR5, c[0x0][0x64c] ;  /* 0x0001930000057ab9 */ /* 0x000fe40000000800 */
[----:B------:R-:W-:-:S04]  /*5b870*/  IADD3 R3, P1, R13, UR5, RZ ;  /* 0x000000050d037c10 */ /* 0x000fc8000ff3e0ff */
[----:B------:R-:W-:-:S05]  /*5b880*/  IADD3.X R15, RZ, R15, RZ, P1, !PT ;  /* 0x0000000fff0f7210 */ /* 0x000fca0000ffe4ff */
[----:B------:R-:W-:-:S04]  /*5b890*/  IMAD.WIDE.U32 R4, R15, UR8, RZ ;  /* 0x000000080f047c25 */ /* 0x000fc8000f8e00ff */
[----:B------:R-:W-:-:S04]  /*5b8a0*/  IMAD.WIDE.U32 R4, P1, R3, UR9, R4 ;  /* 0x0000000903047c25 */ /* 0x000fc8000f820004 */
[----:B------:R-:W-:Y:S01]  /*5b8b0*/  IMAD.WIDE.U32 R2, R3, UR8, RZ ;  /* 0x0000000803027c25 */ /* 0x000fe2000f8e00ff */
[----:B------:R-:W-:-:S04]  /*5b8c0*/  MOV R2, R5 ;  /* 0x0000000500027202 */ /* 0x000fc80000000f00 */
[----:B------:R-:W-:Y:S01]  /*5b8d0*/  IADD3 RZ, P2, R3, R4, RZ ;  /* 0x0000000403ff7210 */ /* 0x000fe20007f5e0ff */
[----:B------:R-:W-:-:S04]  /*5b8e0*/  IMAD.X R3, RZ, RZ, RZ, P1 ;  /* 0x000000ffff037224 */ /* 0x000fc800008e06ff */
[----:B------:R-:W-:-:S08]  /*5b8f0*/  IMAD.WIDE.U32.X R2, R15, UR9, R2, P2 ;  /* 0x000000090f027c25 */ /* 0x000fd000090e0402 */
.L_x_1076:
[----:B------:R-:W-:Y:S01]  /*5b900*/  ULDC UR5, c[0x0][0x648] ;  /* 0x0001920000057ab9 */ /* 0x000fe20000000800 */
[----:B------:R-:W-:Y:S02]  /*5b910*/  LOP3.LUT R12, R12, UR18, RZ, 0xc0, !PT ;  /* 0x000000120c0c7c12 */ /* 0x000fe4000f8ec0ff */
[----:B------:R-:W-:Y:S01]  /*5b920*/  SHF.R.U64 R3, R2, UR5, R3 ;  /* 0x0000000502037c19 */ /* 0x000fe20008001203 */
[----:B------:R-:W-:-:S04]  /*5b930*/  ULDC UR5, c[0x0][0x638] ;  /* 0x00018e0000057ab9 */ /* 0x000fc80000000800 */
[----:B------:R-:W-:Y:S02]  /*5b940*/  IMAD.MOV R2, RZ, RZ, -R3 ;  /* 0x000000ffff027224 */ /* 0x000fe400078e0a03 */
[----:B------:R-:W-:Y:S02]  /*5b950*/  IMAD R5, R3, UR19, R12 ;  /* 0x0000001303057c24 */ /* 0x000fe4000f8e020c */
[----:B------:R-:W-:Y:S01]  /*5b960*/  IMAD R13, R2, UR5, R13 ;  /* 0x00000005020d7c24 */ /* 0x000fe2000f8e020d */
[----:B------:R-:W-:Y:S01]  /*5b970*/  ULDC UR5, c[0x0][0x610] ;  /* 0x0001840000057ab9 */ /* 0x000fe20000000800 */
[----:B------:R-:W-:Y:S01]  /*5b980*/  LOP3.LUT R2, R11, UR4, RZ, 0xc0, !PT ;  /* 0x000000040b027c12 */ /* 0x000fe2000f8ec0ff */
[----:B------:R-:W-:Y:S01]  /*5b990*/  IMAD R8, R5, UR5, R8 ;  /* 0x0000000505087c24 */ /* 0x000fe2000f8e0208 */
[----:B------:R-:W-:-:S03]  /*5b9a0*/  ULDC UR5, c[0x0][0x600] ;  /* 0x0001800000057ab9 */ /* 0x000fc60000000800 */
[----:B------:R-:W-:Y:S01]  /*5b9b0*/  IMAD R13, R13, UR5, R2 ;  /* 0x000000050d0d7c24 */ /* 0x000fe2000f8e0202 */
[----:B------:R-:W-:-:S04]  /*5b9c0*/  MOV R2, 0x1 ;  /* 0x0000000100027802 */ /* 0x000fc80000000f00 */
[----:B------:R-:W-:Y:S02]  /*5b9d0*/  SEL R4, R13, R8, !P4 ;  /* 0x000000080d047207 */ /* 0x000fe40006000000 */
[----:B------:R-:W-:-:S07]  /*5b9e0*/  SEL R5, R8, R13, !P4 ;  /* 0x0000000d08057207 */ /* 0x000fce0006000000 */
.L_x_1074:
[----:B------:R-:W-:Y:S05]  /*5b9f0*/  BSYNC B1 ;  /* 0x0000000000017941 */ /* 0x000fea0003800000 */
.L_x_1073:
[----:B------:R-:W-:-:S13]  /*5ba00*/  LOP3.LUT P1, RZ, R2, 0xff, RZ, 0xc0, !PT ;  /* 0x000000ff02ff7812 */ /* 0x000fda000782c0ff */
[----:B------:R-:W-:Y:S05]  /*5ba10*/  @P1 BRA `(.L_x_1077) ;  /* 0xfffffff400341947 */ /* 0x000fea000383ffff */
[----:B------:R-:W-:Y:S05]  /*5ba20*/  BSYNC B0 ;  /* 0x0000000000007941 */ /* 0x000fea0003800000 */
.L_x_1065:
[----:B------:R-:W-:-:S03]  /*5ba30*/  UMOV UR5, 0xffffffff ;  /* 0xffffffff00057882 */ /* 0x000fc60000000000 */
[----:B------:R-:W-:Y:S05]  /*5ba40*/  BRA.DIV UR5, `(.L_x_1078) ;  /* 0x0000000205e07947 */ /* 0x000fea000b800000 */
[----:B------:R-:W-:-:S13]  /*5ba50*/  ELECT P0, URZ, PT ;  /* 0x00000000003f782f */ /* 0x000fda0003800000 */
.L_x_1090:
[----:B------:R-:W-:Y:S04]  /*5ba60*/  BSSY B0, `(.L_x_1079) ;  /* 0x000001a000007945 */ /* 0x000fe80003800000 */
[----:B------:R-:W-:Y:S05]  /*5ba70*/  @!P0 BRA `(.L_x_1080) ;  /* 0x0000000000608947 */ /* 0x000fea0003800000 */
[----:B------:R-:W-:-:S04]  /*5ba80*/  ULOP3.LUT UR5, UR7, 0x2, URZ, 0xfc, !UPT ;  /* 0x0000000207057892 */ /* 0x000fc8000f8efc3f */
[----:B------:R-:W-:-:S06]  /*5ba90*/  UISETP.NE.AND UP0, UPT, UR5, 0x3, UPT ;  /* 0x000000030500788c */ /* 0x000fcc000bf05270 */
[----:B------:R-:W-:-:S13]  /*5baa0*/  PLOP3.LUT P0, PT, PT, PT, UP0, 0x80, 0x0 ;  /* 0x000000000000781c */ /* 0x000fda0003f0f008 */
[----:B------:R-:W-:Y:S05]  /*5bab0*/  @!P0 BRA `(.L_x_1081) ;  /* 0x0000000000048947 */ /* 0x000fea0003800000 */
[----:B------:R-:W-:Y:S01]  /*5bac0*/  BPT.TRAP 0x1 ;  /* 0x000000040000795c */ /* 0x000fe20000300000 */
.L_x_1081:
[----:B------:R-:W0:Y:S01]  /*5bad0*/  S2R R3, SR_CgaCtaId ;  /* 0x0000000000037919 */ /* 0x000e220000008800 */
[----:B------:R-:W-:-:S04]  /*5bae0*/  MOV R2, 0x400 ;  /* 0x0000040000027802 */ /* 0x000fc80000000f00 */
[----:B0-----:R-:W-:Y:S02]  /*5baf0*/  LEA R3, R3, R2, 0x18 ;  /* 0x0000000203037211 */ /* 0x001fe400078ec0ff */
[----:B------:R-:W-:-:S03]  /*5bb00*/  SHF.L.U32 R2, R0, 0x1f, RZ ;  /* 0x0000001f00027819 */ /* 0x000fc600000006ff */
[----:B------:R-:W-:-:S05]  /*5bb10*/  VIADD R3, R3, 0x10 ;  /* 0x0000001003037836 */ /* 0x000fca0000000000 */
[----:B------:R-:W-:-:S04]  /*5bb20*/  LEA R5, R6, R3, 0x3 ;  /* 0x0000000306057211 */ /* 0x000fc800078e18ff */
[----:B------:R-:W0:Y:S02]  /*5bb30*/  SYNCS.PHASECHK.TRANS64.TRYWAIT P0, [R5+URZ], R2 ;  /* 0x00000002050075a7 */ /* 0x000e24000800017f */
[----:B0-----:R-:W-:Y:S05]  /*5bb40*/  @!P0 BRA `(.L_x_1082) ;  /* 0x0000000000c48947 */ /* 0x001fea0003800000 */
.L_x_1091:
[----:B------:R-:W-:-:S05]  /*5bb50*/  VIADD R6, R6, 0x1 ;  /* 0x0000000106067836 */ /* 0x000fca0000000000 */
[----:B------:R-:W-:-:S04]  /*5bb60*/  ISETP.NE.AND P0, PT, R6, 0x2, PT ;  /* 0x000000020600780c */ /* 0x000fc80003f05270 */
[----:B0-----:R-:W-:Y:S02]  /*5bb70*/  SEL R5, RZ, 0x1, P0 ;  /* 0x00000001ff057807 */ /* 0x001fe40000000000 */
[----:B------:R-:W-:Y:S02]  /*5bb80*/  SEL R6, R6, RZ, P0 ;  /* 0x000000ff06067207 */ /* 0x000fe40000000000 */
[----:B------:R-:W-:Y:S02]  /*5bb90*/  LOP3.LUT R0, R0, R5, RZ, 0x3c, !PT ;  /* 0x0000000500007212 */ /* 0x000fe400078e3cff */
[----:B------:R-:W-:Y:S02]  /*5bba0*/  LEA R3, R6, R3, 0x3 ;  /* 0x0000000306037211 */ /* 0x000fe400078e18ff */
[----:B------:R-:W-:-:S07]  /*5bbb0*/  SHF.L.U32 R0, R0, 0x1f, RZ ;  /* 0x0000001f00007819 */ /* 0x000fce00000006ff */
.L_x_1083:
[----:B0-----:R0:W1:Y:S02]  /*5bbc0*/  SYNCS.PHASECHK.TRANS64.TRYWAIT P0, [R3+URZ], R0 ;  /* 0x00000000030075a7 */ /* 0x001064000800017f */
[----:B-1----:R-:W-:Y:S05]  /*5bbd0*/  @!P0 NANOSLEEP.SYNCS 0x989680 ;  /* 0x009896800000895d */ /* 0x002fea0003900000 */
[----:B------:R-:W1:Y:S02]  /*5bbe0*/  @!P0 SYNCS.PHASECHK.TRANS64 P0, [R3+URZ], R0 ;  /* 0x00000000030085a7 */ /* 0x000e64000800007f */
[----:B-1----:R-:W-:Y:S05]  /*5bbf0*/  @!P0 BRA `(.L_x_1083) ;  /* 0xfffffffc00f08947 */ /* 0x002fea000383ffff */
.L_x_1080:
[----:B------:R-:W-:Y:S05]  /*5bc00*/  BSYNC B0 ;  /* 0x0000000000007941 */ /* 0x000fea0003800000 */
.L_x_1079:
[----:B------:R-:W-:Y:S05]  /*5bc10*/  EXIT ;  /* 0x000000000000794d */ /* 0x000fea0003800000 */
.L_x_17:
[----:B--2---:R-:W-:-:S04]  /*5bc20*/  IMAD.U32 R3, RZ, RZ, UR6 ;  /* 0x00000006ff037e24 */ /* 0x004fc8000f8e00ff */
[----:B------:R2:W3:Y:S03]  /*5bc30*/  SYNCS.PHASECHK.TRANS64.TRYWAIT P0, [R3+URZ], R0 ;  /* 0x00000000030075a7 */ /* 0x0004e6000800017f */
[----:B---3--:R-:W-:Y:S05]  /*5bc40*/  @!P0 NANOSLEEP.SYNCS 0x989680 ;  /* 0x009896800000895d */ /* 0x008fea0003900000 */
[----:B------:R-:W3:Y:S02]  /*5bc50*/  @!P0 SYNCS.PHASECHK.TRANS64 P0, [R3+URZ], R0 ;  /* 0x00000000030085a7 */ /* 0x000ee4000800007f */
[----:B---3--:R-:W-:Y:S05]  /*5bc60*/  @!P0 BRA `(.L_x_17) ;  /* 0xfffffffc00ec8947 */ /* 0x008fea000383ffff */
[----:B------:R-:W-:Y:S05]  /*5bc70*/  BRA `(.L_x_16) ;  /* 0xfffffa8c00947947 */ /* 0x000fea000383ffff */
.L_x_23:
[----:B-----5:R2:W-:Y:S02]  /*5bc80*/  STL [R1+0xc68], R2 ;  /* 0x000c680201007387 */ /* 0x0205e40000100800 */
[----:B--2---:R-:W-:-:S04]  /*5bc90*/  MOV R2, UR18 ;  /* 0x0000001200027c02 */ /* 0x004fc80008000f00 */
[----:B------:R2:W3:Y:S03]  /*5bca0*/  SYNCS.PHASECHK.TRANS64.TRYWAIT P0, [R2+URZ], R0 ;  /* 0x00000000020075a7 */ /* 0x0004e6000800017f */
[----:B---3--:R-:W-:Y:S05]  /*5bcb0*/  @!P0 NANOSLEEP.SYNCS 0x989680 ;  /* 0x009896800000895d */ /* 0x008fea0003900000 */
[----:B------:R2:W3:Y:S02]  /*5bcc0*/  @!P0 SYNCS.PHASECHK.TRANS64 P0, [R2+URZ], R0 ;  /* 0x00000000020085a7 */ /* 0x0004e4000800007f */
[----:B--2---:R2:W5:Y:S02]  /*5bcd0*/  LDL.LU R2, [R1+0xc68] ;  /* 0x000c680001027983 */ /* 0x0045640000300800 */
[----:B--23--:R-:W-:Y:S05]  /*5bce0*/  @!P0 BRA `(.L_x_23) ;  /* 0xfffffffc00e48947 */ /* 0x00cfea000383ffff */
[----:B------:R-:W-:Y:S05]  /*5bcf0*/  BRA `(.L_x_22) ;  /* 0xfffffba400d07947 */ /* 0x000fea000383ffff */
.L_x_1066:
[----:B------:R-:W-:Y:S01]  /*5bd00*/  BSSY B1, `(.L_x_1084) ;  /* 0x0000006000017945 */ /* 0x000fe20003800000 */
[----:B------:R-:W-:-:S07]  /*5bd10*/  IMAD.MOV.U32 R2, RZ, RZ, -0x1 ;  /* 0xffffffffff027424 */ /* 0x000fce00078e00ff */
[----:B------:R-:W-:Y:S05]  /*5bd20*/  WARPSYNC.COLLECTIVE R2, `(.L_x_1085) ;  /* 0x00000000020c7348 */ /* 0x000fea0003c00000 */
[----:B------:R-:W-:Y:S02]  /*5bd30*/  ELECT P1, UR62, PT ;  /* 0x00000000003e782f */ /* 0x000fe40003820000 */
[----:B------:R-:W-:Y:S01]  /*5bd40*/  MOV R2, UR62 ;  /* 0x0000003e00027c02 */ /* 0x000fe20008000f00 */
[----:B------:R-:W-:Y:S10]  /*5bd50*/  ENDCOLLECTIVE ;  /* 0x000000000000791b */ /* 0x000ff40003800000 */
.L_x_1085:
[----:B------:R-:W-:Y:S05]  /*5bd60*/  BSYNC B1 ;  /* 0x0000000000017941 */ /* 0x000fea0003800000 */
.L_x_1084:
[----:B------:R-:W-:Y:S05]  /*5bd70*/  BRA `(.L_x_1086) ;  /* 0xfffffff000687947 */ /* 0x000fea000383ffff */
.L_x_1069:
[----:B-1----:R1:W2:Y:S02]  /*5bd80*/  SYNCS.PHASECHK.TRANS64.TRYWAIT P1, [R16+URZ+0x10], R11 ;  /* 0x0000100b100075a7 */ /* 0x0022a4000802017f */
[----:B--2---:R-:W-:Y:S05]  /*5bd90*/  @!P1 NANOSLEEP.SYNCS 0x989680 ;  /* 0x009896800000995d */ /* 0x004fea0003900000 */
[----:B------:R-:W2:Y:S02]  /*5bda0*/  @!P1 SYNCS.PHASECHK.TRANS64 P1, [R16+URZ+0x10], R11 ;  /* 0x0000100b100095a7 */ /* 0x000ea4000802007f */
[----:B--2---:R-:W-:Y:S05]  /*5bdb0*/  @!P1 BRA `(.L_x_1069) ;  /* 0xfffffffc00f09947 */ /* 0x004fea000383ffff */
[----:B------:R-:W-:Y:S05]  /*5bdc0*/  BRA `(.L_x_1087) ;  /* 0xfffffff0009c7947 */ /* 0x000fea000383ffff */
.L_x_1078:
[----:B------:R-:W-:Y:S01]  /*5bdd0*/  BSSY B0, `(.L_x_1088) ;  /* 0x0000006000007945 */ /* 0x000fe20003800000 */
[----:B------:R-:W-:-:S07]  /*5bde0*/  MOV R2, 0xffffffff ;  /* 0xffffffff00027802 */ /* 0x000fce0000000f00 */
[----:B------:R-:W-:Y:S05]  /*5bdf0*/  WARPSYNC.COLLECTIVE R2, `(.L_x_1089) ;  /* 0x00000000020c7348 */ /* 0x000fea0003c00000 */
[----:B------:R-:W-:Y:S02]  /*5be00*/  ELECT P1, UR62, PT ;  /* 0x00000000003e782f */ /* 0x000fe40003820000 */
[----:B------:R-:W-:Y:S01]  /*5be10*/  MOV R2, UR62 ;  /* 0x0000003e00027c02 */ /* 0x000fe20008000f00 */
[----:B------:R-:W-:Y:S10]  /*5be20*/  ENDCOLLECTIVE ;  /* 0x000000000000791b */ /* 0x000ff40003800000 */
.L_x_1089:
[----:B------:R-:W-:Y:S05]  /*5be30*/  BSYNC B0 ;  /* 0x0000000000007941 */ /* 0x000fea0003800000 */
.L_x_1088:
[----:B------:R-:W-:Y:S01]  /*5be40*/  PLOP3.LUT P0, PT, P1, PT, PT, 0x80, 0x0 ;  /* 0x000000000000781c */ /* 0x000fe20000f0f070 */
[----:B------:R-:W-:-:S12]  /*5be50*/  BRA `(.L_x_1090) ;  /* 0xfffffffc00007947 */ /* 0x000fd8000383ffff */
.L_x_1082:
[----:B0-----:R0:W1:Y:S02]  /*5be60*/  SYNCS.PHASECHK.TRANS64.TRYWAIT P0, [R5+URZ], R2 ;  /* 0x00000002050075a7 */ /* 0x001064000800017f */
[----:B-1----:R-:W-:Y:S05]  /*5be70*/  @!P0 NANOSLEEP.SYNCS 0x989680 ;  /* 0x009896800000895d */ /* 0x002fea0003900000 */
[----:B------:R-:W1:Y:S02]  /*5be80*/  @!P0 SYNCS.PHASECHK.TRANS64 P0, [R5+URZ], R2 ;  /* 0x00000002050085a7 */ /* 0x000e64000800007f */
[----:B-1----:R-:W-:Y:S05]  /*5be90*/  @!P0 BRA `(.L_x_1082) ;  /* 0xfffffffc00f08947 */ /* 0x002fea000383ffff */
[----:B------:R-:W-:Y:S05]  /*5bea0*/  BRA `(.L_x_1091) ;  /* 0xfffffffc00287947 */ /* 0x000fea000383ffff */
.L_x_1092:
[----:B------:R-:W-:-:S00]  /*5beb0*/  BRA `(.L_x_1092) ;  /* 0xfffffffc00fc7947 */ /* 0x000fc0000383ffff */
[----:B------:R-:W-:-:S00]  /*5bec0*/  NOP ;  /* 0x0000000000007918 */ /* 0x000fc00000000000 */
        /* <DEDUP_REMOVED lines=11> */
.L_x_1093:


//--------------------- .nv.shared._ZN7cutlass13device_kernelINS_4gemm6kernel13GemmUniversalIN4cute5tupleIJiiiiEEENS1_10collective13CollectiveMmaINS1_37MainloopSm90TmaGmmaWarpSpecializedFP8ILi2ENS5_IJNS4_1CILi1EEESB_SB_EEENS1_35KernelTmaWarpSpecializedCooperativeEEENS5_IJNSA_ILi256EEENSA_ILi512EEENSA_ILi128EEEEEENS_12float_e4m3_tENS5_IJlSB_lEEESJ_SK_NS4_8TiledMMAINS4_8MMA_AtomIJNS4_4SM904GMMA31MMA_64x256x32_F32E4M3E4M3_SS_TNILNSO_7ScaleInE1ELSQ_1EEEEEENS4_6LayoutINS5_IJNSA_ILi2EEESB_SB_EEENS5_IJSB_NSA_ILi0EEESW_EEEEENS5_IJNS4_10UnderscoreESZ_SZ_EEEEENS4_13SM90_TMA_LOADENS4_14ComposedLayoutINS4_7SwizzleILi3ELi4ELi3EEENS4_18smem_ptr_flag_bitsILi8EEENST_INS5_IJNSA_ILi8EEESH_EEENS5_IJSH_SB_EEEEEEEvNS4_8identityES12_S1C_vS1D_EENS_8epilogue10collective6detail29Sm90TmaWarpSpecializedAdapterINS1G_15DefaultEpilogueISJ_SK_SK_NS1F_6thread17LinearCombinationISJ_Li1EffLNS1K_9ScaleType4KindE0ELNS_15FloatRoundStyleE2ESJ_EENS1_15EpilogueDefaultEEEEEvvEEEEvNT_6ParamsE --------------------------
	.section	.nv.shared._ZN7cutlass13device_kernelINS_4gemm6kernel13GemmUniversalIN4cute5tupleIJiiiiEEENS1_10collective13CollectiveMmaINS1_37MainloopSm90TmaGmmaWarpSpecializedFP8ILi2ENS5_IJNS4_1CILi1EEESB_SB_EEENS1_35KernelTmaWarpSpecializedCooperativeEEENS5_IJNSA_ILi256EEENSA_ILi512EEENSA_ILi128EEEEEENS_12float_e4m3_tENS5_IJlSB_lEEESJ_SK_NS4_8TiledMMAINS4_8MMA_AtomIJNS4_4SM904GMMA31MMA_64x256x32_F32E4M3E4M3_SS_TNILNSO_7ScaleInE1ELSQ_1EEEEEENS4_6LayoutINS5_IJNSA_ILi2EEESB_SB_EEENS5_IJSB_NSA_ILi0EEESW_EEEEENS5_IJNS4_10UnderscoreESZ_SZ_EEEEENS4_13SM90_TMA_LOADENS4_14ComposedLayoutINS4_7SwizzleILi3ELi4ELi3EEENS4_18smem_ptr_flag_bitsILi8EEENST_INS5_IJNSA_ILi8EEESH_EEENS5_IJSH_SB_EEEEEEEvNS4_8identityES12_S1C_vS1D_EENS_8epilogue10collective6detail29Sm90TmaWarpSpecializedAdapterINS1G_15DefaultEpilogueISJ_SK_SK_NS1F_6thread17LinearCombinationISJ_Li1EffLNS1K_9ScaleType4KindE0ELNS_15FloatRoundStyleE2ESJ_EENS1_15EpilogueDefaultEEEEEvvEEEEvNT_6ParamsE,"aw",@nobits
	.sectionflags	@""
	.align	16
	.zero		1024


//--------------------- .nv.shared.reserved.0     --------------------------
	.section	.nv.shared.reserved.0,"aw",@nobits
	.weak		__nv_reservedSMEM_offset_0_alias
	.size		__nv_reservedSMEM_offset_0_alias, 0, 0
	.other		__nv_reservedSMEM_offset_0_alias,@"STO_CUDA_RESERVED_SHARED STV_DEFAULT"
__nv_reservedSMEM_offset_0_alias:
	.zero		0


//--------------------- .nv.global                --------------------------
	.section	.nv.global,"aw",@nobits
.nv.global:
	.type		_ZN39_INTERNAL_a4860f6c_4_k_cu_b3310c17_60254cute1_E,@object
	.size		_ZN39_INTERNAL_a4860f6c_4_k_cu_b3310c17_60254cute1_E,(_ZN39_INTERNAL_a4860f6c_4_k_cu_b3310c17_60254cuda3std3__45__cpo6cbeginE - _ZN39_INTERNAL_a4860f6c_4_k_cu_b3310c17_60254cute1_E)
_ZN39_INTERNAL_a4860f6c_4_k_cu_b3310c17_60254cute1_E:
	.zero		1
	.type		_ZN39_INTERNAL_a4860f6c_4_k_cu_b3310c17_60254cuda3std3__45__cpo6cbeginE,@object
	.size		_ZN39_INTERNAL_a4860f6c_4_k_cu_b3310c17_60254cuda3std3__45__cpo6cbeginE,(_ZN39_INTERNAL_a4860f6c_4_k_cu_b3310c17_60254cuda3std3__48in_placeE - _ZN39_INTERNAL_a4860f6c_4_k_cu_b3310c17_60254cuda3std3__45__cpo6cbeginE)
_ZN39_INTERNAL_a4860f6c_4_k_cu_b3310c17_60254cuda3std3__45__cpo6cbeginE:
	.zero		1
	.type		_ZN39_INTERNAL_a4860f6c_4_k_cu_b3310c17_60254cuda3std3__48in_placeE,@object
	.size		_ZN39_INTERNAL_a4860f6c_4_k_cu_b3310c17_60254cuda3std3__48in_placeE,(_ZN39_INTERNAL_a4860f6c_4_k_cu_b3310c17_60254cuda3std6ranges3__45__cpo9iter_moveE - _ZN39_INTERNAL_a4860f6c_4_k_cu_b3310c17_60254cuda3std3__48in_placeE)
_ZN39_INTERNAL_a4860f6c_4_k_cu_b3310c17_60254cuda3std3__48in_placeE:
	.zero		1
	.type		_ZN39_INTERNAL_a4860f6c_4_k_cu_b3310c17_60254cuda3std6ranges3__45__cpo9iter_moveE,@object
	.size		_ZN39_INTERNAL_a4860f6c_4_k_cu_b3310c17_60254cuda3std6ranges3__45__cpo9iter_moveE,(_ZN39_INTERNAL_a4860f6c_4_k_cu_b3310c17_60254cuda3std3__45__cpo5beginE - _ZN39_INTERNAL_a4860f6c_4_k_cu_b3310c17_60254cuda3std6ranges3__45__cpo9iter_moveE)
_ZN39_INTERNAL_a4860f6c_4_k_cu_b3310c17_60254cuda3std6ranges3__45__cpo9iter_moveE:
	.zero		1
	.type		_ZN39_INTERNAL_a4860f6c_4_k_cu_b3310c17_60254cuda3std3__45__cpo5beginE,@object
	.size		_ZN39_INTERNAL_a4860f6c_4_k_cu_b3310c17_60254cuda3std3__45__cpo5beginE,(_ZN39_INTERNAL_a4860f6c_4_k_cu_b3310c17_60254cuda3std3__441_GLOBAL__N__a4860f6c_4_k_cu_b3310c17_60256ignoreE - _ZN39_INTERNAL_a4860f6c_4_k_cu_b3310c17_60254cuda3std3__45__cpo5beginE)
_ZN39_INTERNAL_a4860f6c_4_k_cu_b3310c17_60254cuda3std3__45__cpo5beginE:
	.zero		1
	.type		_ZN39_INTERNAL_a4860f6c_4_k_cu_b3310c17_60254cuda3std3__441_GLOBAL__N__a4860f6c_4_k_cu_b3310c17_60256ignoreE,@object
	.size		_ZN39_INTERNAL_a4860f6c_4_k_cu_b3310c17_60254cuda3std3__441_GLOBAL__N__a4860f6c_4_k_cu_b3310c17_60256ignoreE,(_ZN39_INTERNAL_a4860f6c_4_k_cu_b3310c17_60254cute7productE - _ZN39_INTERNAL_a4860f6c_4_k_cu_b3310c17_60254cuda3std3__441_GLOBAL__N__a4860f6c_4_k_cu_b3310c17_60256ignoreE)
_ZN39_INTERNAL_a4860f6c_4_k_cu_b3310c17_60254cuda3std3__441_GLOBAL__N__a4860f6c_4_k_cu_b3310c17_60256ignoreE:
	.zero		1
	.type		_ZN39_INTERNAL_a4860f6c_4_k_cu_b3310c17_60254cute7productE,@object
	.size		_ZN39_INTERNAL_a4860f6c_4_k_cu_b3310c17_60254cute7productE,(_ZN39_INTERNAL_a4860f6c_4_k_cu_b3310c17_60254cuda3std3__45__cpo3endE - _ZN39_INTERNAL_a4860f6c_4_k_cu_b3310c17_60254cute7productE)
_ZN39_INTERNAL_a4860f6c_4_k_cu_b3310c17_60254cute7productE:
	.zero		1
	.type		_ZN39_INTERNAL_a4860f6c_4_k_cu_b3310c17_60254cuda3std3__45__cpo3endE,@object
	.size		_ZN39_INTERNAL_a4860f6c_4_k_cu_b3310c17_60254cuda3std3__45__cpo3endE,(_ZN39_INTERNAL_a4860f6c_4_k_cu_b3310c17_60254cuda3std3__419piecewise_constructE - _ZN39_INTERNAL_a4860f6c_4_k_cu_b3310c17_60254cuda3std3__45__cpo3endE)
_ZN39_INTERNAL_a4860f6c_4_k_cu_b3310c17_60254cuda3std3__45__cpo3endE:
	.zero		1
	.type		_ZN39_INTERNAL_a4860f6c_4_k_cu_b3310c17_60254cuda3std3__419piecewise_constructE,@object
	.size		_ZN39_INTERNAL_a4860f6c_4_k_cu_b3310c17_60254cuda3std3__419piecewise_constructE,(_ZN39_INTERNAL_a4860f6c_4_k_cu_b3310c17_60254cuda3std3__45__cpo4cendE - _ZN39_INTERNAL_a4860f6c_4_k_cu_b3310c17_60254cuda3std3__419piecewise_constructE)
_ZN39_INTERNAL_a4860f6c_4_k_cu_b3310c17_60254cuda3std3__419piecewise_constructE:
	.zero		1
	.type		_ZN39_INTERNAL_a4860f6c_4_k_cu_b3310c17_60254cuda3std3__45__cpo4cendE,@object
	.size		_ZN39_INTERNAL_a4860f6c_4_k_cu_b3310c17_60254cuda3std3__45__cpo4cendE,(_ZN39_INTERNAL_a4860f6c_4_k_cu_b3310c17_60254cuda3std6ranges3__45__cpo4swapE - _ZN39_INTERNAL_a4860f6c_4_k_cu_b3310c17_60254cuda3std3__45__cpo4cendE)
_ZN39_INTERNAL_a4860f6c_4_k_cu_b3310c17_60254cuda3std3__45__cpo4cendE:
	.zero		1
	.type		_ZN39_INTERNAL_a4860f6c_4_k_cu_b3310c17_60254cuda3std6ranges3__45__cpo4swapE,@object
	.size		_ZN39_INTERNAL_a4860f6c_4_k_cu_b3310c17_60254cuda3std6ranges3__45__cpo4swapE,(.L_7 - _ZN39_INTERNAL_a4860f6c_4_k_cu_b3310c17_60254cuda3std6ranges3__45__cpo4swapE)
_ZN39_INTERNAL_a4860f6c_4_k_cu_b3310c17_60254cuda3std6ranges3__45__cpo4swapE:
	.zero		1
.L_7:


//--------------------- .nv.constant0._ZN7cutlass13device_kernelINS_4gemm6kernel13GemmUniversalIN4cute5tupleIJiiiiEEENS1_10collective13CollectiveMmaINS1_37MainloopSm90TmaGmmaWarpSpecializedFP8ILi2ENS5_IJNS4_1CILi1EEESB_SB_EEENS1_35KernelTmaWarpSpecializedCooperativeEEENS5_IJNSA_ILi256EEENSA_ILi512EEENSA_ILi128EEEEEENS_12float_e4m3_tENS5_IJlSB_lEEESJ_SK_NS4_8TiledMMAINS4_8MMA_AtomIJNS4_4SM904GMMA31MMA_64x256x32_F32E4M3E4M3_SS_TNILNSO_7ScaleInE1ELSQ_1EEEEEENS4_6LayoutINS5_IJNSA_ILi2EEESB_SB_EEENS5_IJSB_NSA_ILi0EEESW_EEEEENS5_IJNS4_10UnderscoreESZ_SZ_EEEEENS4_13SM90_TMA_LOADENS4_14ComposedLayoutINS4_7SwizzleILi3ELi4ELi3EEENS4_18smem_ptr_flag_bitsILi8EEENST_INS5_IJNSA_ILi8EEESH_EEENS5_IJSH_SB_EEEEEEEvNS4_8identityES12_S1C_vS1D_EENS_8epilogue10collective6detail29Sm90TmaWarpSpecializedAdapterINS1G_15DefaultEpilogueISJ_SK_SK_NS1F_6thread17LinearCombinationISJ_Li1EffLNS1K_9ScaleType4KindE0ELNS_15FloatRoundStyleE2ESJ_EENS1_15EpilogueDefaultEEEEEvvEEEEvNT_6ParamsE --------------------------
	.section	.nv.constant0._ZN7cutlass13device_kernelINS_4gemm6kernel13GemmUniversalIN4cute5tupleIJiiiiEEENS1_10collective13CollectiveMmaINS1_37MainloopSm90TmaGmmaWarpSpecializedFP8ILi2ENS5_IJNS4_1CILi1EEESB_SB_EEENS1_35KernelTmaWarpSpecializedCooperativeEEENS5_IJNSA_ILi256EEENSA_ILi512EEENSA_ILi128EEEEEENS_12float_e4m3_tENS5_IJlSB_lEEESJ_SK_NS4_8TiledMMAINS4_8MMA_AtomIJNS4_4SM904GMMA31MMA_64x256x32_F32E4M3E4M3_SS_TNILNSO_7ScaleInE1ELSQ_1EEEEEENS4_6LayoutINS5_IJNSA_ILi2EEESB_SB_EEENS5_IJSB_NSA_ILi0EEESW_EEEEENS5_IJNS4_10UnderscoreESZ_SZ_EEEEENS4_13SM90_TMA_LOADENS4_14ComposedLayoutINS4_7SwizzleILi3ELi4ELi3EEENS4_18smem_ptr_flag_bitsILi8EEENST_INS5_IJNSA_ILi8EEESH_EEENS5_IJSH_SB_EEEEEEEvNS4_8identityES12_S1C_vS1D_EENS_8epilogue10collective6detail29Sm90TmaWarpSpecializedAdapterINS1G_15DefaultEpilogueISJ_SK_SK_NS1F_6thread17LinearCombinationISJ_Li1EffLNS1K_9ScaleType4KindE0ELNS_15FloatRoundStyleE2ESJ_EENS1_15EpilogueDefaultEEEEEvvEEEEvNT_6ParamsE,"a",@progbits
	.sectionflags	@""
	.align	4
.nv.constant0._ZN7cutlass13device_kernelINS_4gemm6kernel13GemmUniversalIN4cute5tupleIJiiiiEEENS1_10collective13CollectiveMmaINS1_37MainloopSm90TmaGmmaWarpSpecializedFP8ILi2ENS5_IJNS4_1CILi1EEESB_SB_EEENS1_35KernelTmaWarpSpecializedCooperativeEEENS5_IJNSA_ILi256EEENSA_ILi512EEENSA_ILi128EEEEEENS_12float_e4m3_tENS5_IJlSB_lEEESJ_SK_NS4_8TiledMMAINS4_8MMA_AtomIJNS4_4SM904GMMA31MMA_64x256x32_F32E4M3E4M3_SS_TNILNSO_7ScaleInE1ELSQ_1EEEEEENS4_6LayoutINS5_IJNSA_ILi2EEESB_SB_EEENS5_IJSB_NSA_ILi0EEESW_EEEEENS5_IJNS4_10UnderscoreESZ_SZ_EEEEENS4_13SM90_TMA_LOADENS4_14ComposedLayoutINS4_7SwizzleILi3ELi4ELi3EEENS4_18smem_ptr_flag_bitsILi8EEENST_INS5_IJNSA_ILi8EEESH_EEENS5_IJSH_SB_EEEEEEEvNS4_8identityES12_S1C_vS1D_EENS_8epilogue10collective6detail29Sm90TmaWarpSpecializedAdapterINS1G_15DefaultEpilogueISJ_SK_SK_NS1F_6thread17LinearCombinationISJ_Li1EffLNS1K_9ScaleType4KindE0ELNS_15FloatRoundStyleE2ESJ_EENS1_15EpilogueDefaultEEEEEvvEEEEvNT_6ParamsE:
	.zero		1664


//--------------------- SYMBOLS --------------------------

	.type		.nv.reservedSmem.offset0,@object
	.size		.nv.reservedSmem.offset0,0x4
